def matmul_kernel(
    a_ptr,
    b_ptr,
    c_ptr,
    M,
    N,
    K,
    stride_am,
    stride_ak,
    stride_bk,
    stride_bn,
    stride_cm,
    stride_cn,
    BLOCK_M: tl.constexpr,
    BLOCK_N: tl.constexpr,
    BLOCK_K: tl.constexpr,
    GROUP_M: tl.constexpr,
):
    pid = tl.program_id(axis=0)
    num_pid_m = tl.cdiv(M, BLOCK_M)
    num_pid_n = tl.cdiv(N, BLOCK_N)
    num_pid_in_group = GROUP_M * num_pid_n
    group_id = pid // num_pid_in_group
    first_pid_m = group_id * GROUP_M
    group_size_m = min(num_pid_m - first_pid_m, GROUP_M)
    pid_m = first_pid_m + ((pid % num_pid_in_group) % group_size_m)
    pid_n = (pid % num_pid_in_group) // group_size_m

    offs_am = (pid_m * BLOCK_M + tl.arange(0, BLOCK_M)) % M
    offs_bn = (pid_n * BLOCK_N + tl.arange(0, BLOCK_N)) % N
    offs_k = tl.arange(0, BLOCK_K)
    a_ptrs = a_ptr + offs_am[:, None] * stride_am + offs_k[None, :] * stride_ak
    b_ptrs = b_ptr + offs_k[:, None] * stride_bk + offs_bn[None, :] * stride_bn

    acc = tl.zeros((BLOCK_M, BLOCK_N), dtype=tl.float32)
    for kk in range(0, tl.cdiv(K, BLOCK_K)):
        a = tl.load(a_ptrs, mask=offs_k[None, :] < K - kk * BLOCK_K, other=0.0)
        b = tl.load(b_ptrs, mask=offs_k[:, None] < K - kk * BLOCK_K, other=0.0)
        acc = tl.dot(a, b, acc)
        a_ptrs += BLOCK_K * stride_ak
        b_ptrs += BLOCK_K * stride_bk

    c = acc.to(c_ptr.dtype.element_ty)
    offs_cm = pid_m * BLOCK_M + tl.arange(0, BLOCK_M)
    offs_cn = pid_n * BLOCK_N + tl.arange(0, BLOCK_N)
    c_ptrs = c_ptr + offs_cm[:, None] * stride_cm + offs_cn[None, :] * stride_cn
    mask = (offs_cm[:, None] < M) & (offs_cn[None, :] < N)
    tl.store(c_ptrs, c, mask=mask)

# config = {"BLOCK_K": 64, "BLOCK_M": 512, "BLOCK_N": 128, "GROUP_M": 8, "arch": "sm_100", "dtype": "fp32", "num_ctas": 2, "num_stages": 3, "num_warps": 4}
# arch = sm_100


// ===== COMPILED SASS (sm_100a) =====

	.target	sm_100a

	.elftype	@"ET_EXEC"


//--------------------- .note.nv.tkinfo           --------------------------
	.section	.note.nv.tkinfo,"",@"SHT_NOTE"
	.sectionflags	@"SHF_NOTE_NV_TKINFO"
	.tkinfo
        /*0018*/ 	.word	0x00000081
        /*0030*/ 	.string	""
        /*0030*/ 	.string	"ptxas-blackwell"
        /*0030*/ 	.string	"Cuda compilation tools, release 12.9, V12.9.86"
        /*0030*/ 	.string	"Build cuda_12.9.r12.9/compiler.36037853_0"
        /*0030*/ 	.string	"-v  -suppress-debug-info  -lineinfo  -arch sm_100a "



//--------------------- .note.nv.cuver            --------------------------
	.section	.note.nv.cuver,"",@"SHT_NOTE"
	.sectionflags	@"SHF_NOTE_NV_CUVER"
        /*0018*/ 	.short	0x0001
        /*001a*/ 	.short	0x0064
        /*001c*/ 	.short	0x0001
        /*001e*/ 	.short	0x0000
        /*0020*/ 	.short	0x0001
        /*0022*/ 	.short	0x0000


//--------------------- .nv.info                  --------------------------
	.section	.nv.info,"",@"SHT_CUDA_INFO"
	.align	4


	//----- nvinfo : EIATTR_REGCOUNT
	.align		4
        /*0000*/ 	.byte	0x04, 0x2f
        /*0002*/ 	.short	(.L_6 - .L_5)
	.align		4
.L_5:
        /*0004*/ 	.word	index@(matmul_kernel)
        /*0008*/ 	.word	0x000000ff


	//----- nvinfo : EIATTR_FRAME_SIZE
	.align		4
.L_6:
        /*000c*/ 	.byte	0x04, 0x11
        /*000e*/ 	.short	(.L_8 - .L_7)
	.align		4
.L_7:
        /*0010*/ 	.word	index@($__internal_2_$__cuda_sm10x_tcgen05_guardrail_trap_unallocated_columns_being_dealloced)
        /*0014*/ 	.word	0x000005b0


	//----- nvinfo : EIATTR_FRAME_SIZE
	.align		4
.L_8:
        /*0018*/ 	.byte	0x04, 0x11
        /*001a*/ 	.short	(.L_10 - .L_9)
	.align		4
.L_9:
        /*001c*/ 	.word	index@($__internal_1_$__cuda_sm10x_tcgen05_guardrail_trap_phase_invalid_during_alloc)
        /*0020*/ 	.word	0x000005b0


	//----- nvinfo : EIATTR_FRAME_SIZE
	.align		4
.L_10:
        /*0024*/ 	.byte	0x04, 0x11
        /*0026*/ 	.short	(.L_12 - .L_11)
	.align		4
.L_11:
        /*0028*/ 	.word	index@($__internal_0_$__cuda_sm10x_tcgen05_guardrail_trap_col_being_dealloced_not_returned_by_alloc)
        /*002c*/ 	.word	0x000005b0


	//----- nvinfo : EIATTR_FRAME_SIZE
	.align		4
.L_12:
        /*0030*/ 	.byte	0x04, 0x11
        /*0032*/ 	.short	(.L_14 - .L_13)
	.align		4
.L_13:
        /*0034*/ 	.word	index@(matmul_kernel)
        /*0038*/ 	.word	0x000005b0


	//----- nvinfo : EIATTR_MIN_STACK_SIZE
	.align		4
.L_14:
        /*003c*/ 	.byte	0x04, 0x12
        /*003e*/ 	.short	(.L_16 - .L_15)
	.align		4
.L_15:
        /*0040*/ 	.word	index@(matmul_kernel)
        /*0044*/ 	.word	0x000005b0
.L_16:


//--------------------- .nv.info.matmul_kernel    --------------------------
	.section	.nv.info.matmul_kernel,"",@"SHT_CUDA_INFO"
	.sectionflags	@""
	.align	4


	//----- nvinfo : EIATTR_CUDA_API_VERSION
	.align		4
        /*0000*/ 	.byte	0x04, 0x37
        /*0002*/ 	.short	(.L_18 - .L_17)
.L_17:
        /*0004*/ 	.word	0x00000081


	//----- nvinfo : EIATTR_KPARAM_INFO
	.align		4
.L_18:
        /*0008*/ 	.byte	0x04, 0x17
        /*000a*/ 	.short	(.L_20 - .L_19)
.L_19:
        /*000c*/ 	.word	0x00000000
        /*0010*/ 	.short	0x000d
        /*0012*/ 	.short	0x0048
        /*0014*/ 	.byte	0x00, 0xf4, 0x21, 0x00


	//----- nvinfo : EIATTR_KPARAM_INFO
	.align		4
.L_20:
        /*0018*/ 	.byte	0x04, 0x17
        /*001a*/ 	.short	(.L_22 - .L_21)
.L_21:
        /*001c*/ 	.word	0x00000000
        /*0020*/ 	.short	0x000c
        /*0022*/ 	.short	0x0040
        /*0024*/ 	.byte	0x00, 0xf4, 0x21, 0x00


	//----- nvinfo : EIATTR_KPARAM_INFO
	.align		4
.L_22:
        /*0028*/ 	.byte	0x04, 0x17
        /*002a*/ 	.short	(.L_24 - .L_23)
.L_23:
        /*002c*/ 	.word	0x00000000
        /*0030*/ 	.short	0x000b
        /*0032*/ 	.short	0x0038
        /*0034*/ 	.byte	0x00, 0xf0, 0x11, 0x00


	//----- nvinfo : EIATTR_KPARAM_INFO
	.align		4
.L_24:
        /*0038*/ 	.byte	0x04, 0x17
        /*003a*/ 	.short	(.L_26 - .L_25)
.L_25:
        /*003c*/ 	.word	0x00000000
        /*0040*/ 	.short	0x000a
        /*0042*/ 	.short	0x0034
        /*0044*/ 	.byte	0x00, 0xf0, 0x11, 0x00


	//----- nvinfo : EIATTR_KPARAM_INFO
	.align		4
.L_26:
        /*0048*/ 	.byte	0x04, 0x17
        /*004a*/ 	.short	(.L_28 - .L_27)
.L_27:
        /*004c*/ 	.word	0x00000000
        /*0050*/ 	.short	0x0009
        /*0052*/ 	.short	0x0030
        /*0054*/ 	.byte	0x00, 0xf0, 0x11, 0x00


	//----- nvinfo : EIATTR_KPARAM_INFO
	.align		4
.L_28:
        /*0058*/ 	.byte	0x04, 0x17
        /*005a*/ 	.short	(.L_30 - .L_29)
.L_29:
        /*005c*/ 	.word	0x00000000
        /*0060*/ 	.short	0x0008
        /*0062*/ 	.short	0x002c
        /*0064*/ 	.byte	0x00, 0xf0, 0x11, 0x00


	//----- nvinfo : EIATTR_KPARAM_INFO
	.align		4
.L_30:
        /*0068*/ 	.byte	0x04, 0x17
        /*006a*/ 	.short	(.L_32 - .L_31)
.L_31:
        /*006c*/ 	.word	0x00000000
        /*0070*/ 	.short	0x0007
        /*0072*/ 	.short	0x0028
        /*0074*/ 	.byte	0x00, 0xf0, 0x11, 0x00


	//----- nvinfo : EIATTR_KPARAM_INFO
	.align		4
.L_32:
        /*0078*/ 	.byte	0x04, 0x17
        /*007a*/ 	.short	(.L_34 - .L_33)
.L_33:
        /*007c*/ 	.word	0x00000000
        /*0080*/ 	.short	0x0006
        /*0082*/ 	.short	0x0024
        /*0084*/ 	.byte	0x00, 0xf0, 0x11, 0x00


	//----- nvinfo : EIATTR_KPARAM_INFO
	.align		4
.L_34:
        /*0088*/ 	.byte	0x04, 0x17
        /*008a*/ 	.short	(.L_36 - .L_35)
.L_35:
        /*008c*/ 	.word	0x00000000
        /*0090*/ 	.short	0x0005
        /*0092*/ 	.short	0x0020
        /*0094*/ 	.byte	0x00, 0xf0, 0x11, 0x00


	//----- nvinfo : EIATTR_KPARAM_INFO
	.align		4
.L_36:
        /*0098*/ 	.byte	0x04, 0x17
        /*009a*/ 	.short	(.L_38 - .L_37)
.L_37:
        /*009c*/ 	.word	0x00000000
        /*00a0*/ 	.short	0x0004
        /*00a2*/ 	.short	0x001c
        /*00a4*/ 	.byte	0x00, 0xf0, 0x11, 0x00


	//----- nvinfo : EIATTR_KPARAM_INFO
	.align		4
.L_38:
        /*00a8*/ 	.byte	0x04, 0x17
        /*00aa*/ 	.short	(.L_40 - .L_39)
.L_39:
        /*00ac*/ 	.word	0x00000000
        /*00b0*/ 	.short	0x0003
        /*00b2*/ 	.short	0x0018
        /*00b4*/ 	.byte	0x00, 0xf0, 0x11, 0x00


	//----- nvinfo : EIATTR_KPARAM_INFO
	.align		4
.L_40:
        /*00b8*/ 	.byte	0x04, 0x17
        /*00ba*/ 	.short	(.L_42 - .L_41)
.L_41:
        /*00bc*/ 	.word	0x00000000
        /*00c0*/ 	.short	0x0002
        /*00c2*/ 	.short	0x0010
        /*00c4*/ 	.byte	0x00, 0xf4, 0x21, 0x00


	//----- nvinfo : EIATTR_KPARAM_INFO
	.align		4
.L_42:
        /*00c8*/ 	.byte	0x04, 0x17
        /*00ca*/ 	.short	(.L_44 - .L_43)
.L_43:
        /*00cc*/ 	.word	0x00000000
        /*00d0*/ 	.short	0x0001
        /*00d2*/ 	.short	0x0008
        /*00d4*/ 	.byte	0x00, 0xf4, 0x21, 0x00


	//----- nvinfo : EIATTR_KPARAM_INFO
	.align		4
.L_44:
        /*00d8*/ 	.byte	0x04, 0x17
        /*00da*/ 	.short	(.L_46 - .L_45)
.L_45:
        /*00dc*/ 	.word	0x00000000
        /*00e0*/ 	.short	0x0000
        /*00e2*/ 	.short	0x0000
        /*00e4*/ 	.byte	0x00, 0xf4, 0x21, 0x00


	//----- nvinfo : EIATTR_EXPLICIT_CLUSTER
	.align		4
.L_46:
        /*00e8*/ 	.byte	0x01, 0x3e
	.zero		2


	//----- nvinfo : EIATTR_CTA_PER_CLUSTER
	.align		4
        /*00ec*/ 	.byte	0x04, 0x3d
        /*00ee*/ 	.short	(.L_48 - .L_47)
.L_47:
        /*00f0*/ 	.word	0x00000002
        /*00f4*/ 	.word	0x00000001
        /*00f8*/ 	.word	0x00000001


	//----- nvinfo : EIATTR_AT_ENTRY_FRAGMENTS
	.align		4
.L_48:
        /*00fc*/ 	.byte	0x04, 0x4f
        /*00fe*/ 	.short	(.L_50 - .L_49)


	//   ....[0]....
.L_49:
        /*0100*/ 	.word	0x00000004


	//   ....[1]....
        /*0104*/ 	.word	0x00000005


	//----- nvinfo : EIATTR_RESERVED_SMEM_USED
	.align		4
.L_50:
        /*0108*/ 	.byte	0x01, 0x41
	.zero		2


	//----- nvinfo : EIATTR_SPARSE_MMA_MASK
	.align		4
        /*010c*/ 	.byte	0x03, 0x50
        /*010e*/ 	.short	0x0000


	//----- nvinfo : EIATTR_TCGEN05_2CTA_USED
	.align		4
        /*0110*/ 	.byte	0x01, 0x52
	.zero		2


	//----- nvinfo : EIATTR_MAXREG_COUNT
	.align		4
        /*0114*/ 	.byte	0x03, 0x1b
        /*0116*/ 	.short	0x00ff


	//----- nvinfo : EIATTR_NUM_BARRIERS
	.align		4
        /*0118*/ 	.byte	0x02, 0x4c
        /*011a*/ 	.byte	0x01
	.zero		1


	//----- nvinfo : EIATTR_ANNOTATIONS
	.align		4
        /*011c*/ 	.byte	0x04, 0x55
        /*011e*/ 	.short	(.L_52 - .L_51)


	//   ....[0]....
.L_51:
        /*0120*/ 	.word	0x00000001
        /*0124*/ 	.byte	0x50, 0x0e, 0x00, 0x00, 0x01, 0x00, 0x00, 0x00, 0x50, 0x2b, 0x00, 0x00, 0x01, 0x00, 0x00, 0x00
        /* <DEDUP_REMOVED lines=626> */
        /*2854*/ 	.byte	0x10, 0x80, 0x01, 0x00


	//----- nvinfo : EIATTR_INT_WARP_WIDE_INSTR_OFFSETS
	.align		4
.L_52:
        /*2858*/ 	.byte	0x04, 0x31
        /*285a*/ 	.short	(.L_54 - .L_53)


	//   ....[0]....
.L_53:
        /*285c*/ 	.word	0x00002a30


	//   ....[1]....
        /*2860*/ 	.word	0x00002ac0


	//   ....[2]....
        /*2864*/ 	.word	0x00002b30


	//   ....[3]....
        /*2868*/ 	.word	0x0001d5c0


	//   ....[4]....
        /*286c*/ 	.word	0x0001d610


	//----- nvinfo : EIATTR_COOP_GROUP_MASK_REGIDS
	.align		4
.L_54:
        /*2870*/ 	.byte	0x04, 0x29
        /*2872*/ 	.short	(.L_56 - .L_55)


	//   ....[0]....
.L_55:
        /*2874*/ 	.word	0xffffffff


	//   ....[1]....
        /*2878*/ 	.word	0xffffffff


	//   ....[2]....
        /*287c*/ 	.word	0xffffffff


	//   ....[3]....
        /*2880*/ 	.word	0xffffffff


	//----- nvinfo : EIATTR_COOP_GROUP_INSTR_OFFSETS
	.align		4
.L_56:
        /*2884*/ 	.byte	0x04, 0x28
        /*2886*/ 	.short	(.L_58 - .L_57)


	//   ....[0]....
.L_57:
        /*2888*/ 	.word	0x00000070


	//   ....[1]....
        /*288c*/ 	.word	0x00000670


	//   ....[2]....
        /*2890*/ 	.word	0x0001d450


	//   ....[3]....
        /*2894*/ 	.word	0x0001d6c0


	//----- nvinfo : EIATTR_VRC_CTA_INIT_COUNT
	.align		4
.L_58:
        /*2898*/ 	.byte	0x02, 0x4a
        /*289a*/ 	.byte	0x80
	.zero		1


	//----- nvinfo : EIATTR_MBARRIER_INSTR_OFFSETS
	.align		4
        /*289c*/ 	.byte	0x04, 0x39
        /*289e*/ 	.short	(.L_60 - .L_59)


	//   ....[0]....
.L_59:
        /*28a0*/ 	.word	0x000002f0
        /*28a4*/ 	.word	0x00000007
        /*28a8*/ 	.word	0x00000000
        /*28ac*/ 	.short	0x010a
        /*28ae*/ 	.byte	0xff
	.zero		1


	//   ....[1]....
        /*28b0*/ 	.word	0x00000310
        /*28b4*/ 	.word	0x00000007
        /*28b8*/ 	.word	0x00000000
        /*28bc*/ 	.short	0x010a
        /*28be*/ 	.byte	0xff
	.zero		1


	//   ....[2]....
        /*28c0*/ 	.word	0x000004e0
        /*28c4*/ 	.word	0x00000009
        /*28c8*/ 	.word	0x00000000
        /*28cc*/ 	.short	0x010a
        /*28ce*/ 	.byte	0xff
	.zero		1


	//   ....[3]....
        /*28d0*/ 	.word	0x00000500
        /*28d4*/ 	.word	0x00000009
        /*28d8*/ 	.word	0x00000000
        /*28dc*/ 	.short	0x010a
        /*28de*/ 	.byte	0xff
	.zero		1


	//   ....[4]....
        /*28e0*/ 	.word	0x000005f0
        /*28e4*/ 	.word	0x00000005
        /*28e8*/ 	.word	0x00000000
        /*28ec*/ 	.short	0x0101
        /*28ee*/ 	.byte	0xff
	.zero		1


	//   ....[5]....
        /*28f0*/ 	.word	0x00002b90
        /*28f4*/ 	.word	0x000000ff
        /*28f8*/ 	.word	0x00000000
        /*28fc*/ 	.short	0x0100
        /*28fe*/ 	.byte	0x0a
	.zero		1


	//   ....[6]....
        /*2900*/ 	.word	0x00002c40
        /*2904*/ 	.word	0x000000ff
        /*2908*/ 	.word	0x0002c008
        /*290c*/ 	.short	0x0100
        /*290e*/ 	.byte	0x07
	.zero		1


	//   ....[7]....
        /*2910*/ 	.word	0x0000fee0
        /*2914*/ 	.word	0x000000ff
        /*2918*/ 	.word	0x00000000
        /*291c*/ 	.short	0x010a
        /*291e*/ 	.byte	0x0a
	.zero		1


	//   ....[8]....
        /*2920*/ 	.word	0x00016fe0
        /*2924*/ 	.word	0x000000ff
        /*2928*/ 	.word	0x00000000
        /*292c*/ 	.short	0x010a
        /*292e*/ 	.byte	0x0a
	.zero		1


	//   ....[9]....
        /*2930*/ 	.word	0x000170a0
        /*2934*/ 	.word	0x000000ff
        /*2938*/ 	.word	0x0002c000
        /*293c*/ 	.short	0x0108
        /*293e*/ 	.byte	0x07
	.zero		1


	//   ....[10]....
        /*2940*/ 	.word	0x00017170
        /*2944*/ 	.word	0x000000ff
        /*2948*/ 	.word	0x0002c008
        /*294c*/ 	.short	0x0108
        /*294e*/ 	.byte	0x07
	.zero		1


	//   ....[11]....
        /*2950*/ 	.word	0x0001d6f0
        /*2954*/ 	.word	0x00000007
        /*2958*/ 	.word	0x00000000
        /*295c*/ 	.short	0x010a
        /*295e*/ 	.byte	0xff
	.zero		1


	//   ....[12]....
        /*2960*/ 	.word	0x0001d750
        /*2964*/ 	.word	0x00000009
        /*2968*/ 	.word	0x00000000
        /*296c*/ 	.short	0x010a
        /*296e*/ 	.byte	0xff
	.zero		1


	//   ....[13]....
        /*2970*/ 	.word	0x0001d7a0
        /*2974*/ 	.word	0x000000ff
        /*2978*/ 	.word	0x00000000
        /*297c*/ 	.short	0x010a
        /*297e*/ 	.byte	0x0a
	.zero		1


	//   ....[14]....
        /*2980*/ 	.word	0x0001d7d0
        /*2984*/ 	.word	0x000000ff
        /*2988*/ 	.word	0x00000000
        /*298c*/ 	.short	0x010a
        /*298e*/ 	.byte	0x0a
	.zero		1


	//----- nvinfo : EIATTR_NUM_MBARRIERS
	.align		4
.L_60:
        /*2990*/ 	.byte	0x03, 0x38
        /*2992*/ 	.short	0x0002


	//----- nvinfo : EIATTR_EXIT_INSTR_OFFSETS
	.align		4
        /*2994*/ 	.byte	0x04, 0x1c
        /*2996*/ 	.short	(.L_62 - .L_61)


	//   ....[0]....
.L_61:
        /*2998*/ 	.word	0x0001d6d0


	//----- nvinfo : EIATTR_REQNTID
	.align		4
.L_62:
        /*299c*/ 	.byte	0x04, 0x10
        /*299e*/ 	.short	(.L_64 - .L_63)
.L_63:
        /*29a0*/ 	.word	0x00000080
        /*29a4*/ 	.word	0x00000001
        /*29a8*/ 	.word	0x00000001


	//----- nvinfo : EIATTR_CRS_STACK_SIZE
	.align		4
.L_64:
        /*29ac*/ 	.byte	0x04, 0x1e
        /*29ae*/ 	.short	(.L_66 - .L_65)
.L_65:
        /*29b0*/ 	.word	0x00000000


	//----- nvinfo : EIATTR_CBANK_PARAM_SIZE
	.align		4
.L_66:
        /*29b4*/ 	.byte	0x03, 0x19
        /*29b6*/ 	.short	0x0050


	//----- nvinfo : EIATTR_PARAM_CBANK
	.align		4
        /*29b8*/ 	.byte	0x04, 0x0a
        /*29ba*/ 	.short	(.L_68 - .L_67)
	.align		4
.L_67:
        /*29bc*/ 	.word	index@(.nv.constant0.matmul_kernel)
        /*29c0*/ 	.short	0x0380
        /*29c2*/ 	.short	0x0050


	//----- nvinfo : EIATTR_SW_WAR
	.align		4
.L_68:
        /*29c4*/ 	.byte	0x04, 0x36
        /*29c6*/ 	.short	(.L_70 - .L_69)
.L_69:
        /*29c8*/ 	.word	0x00000008
.L_70:


//--------------------- .nv.compat                --------------------------
	.section	.nv.compat,"",@"SHT_CUDA_COMPAT_INFO"
	.align	4
        /*0000*/ 	.byte	0x02, 0x02, 0x02, 0x00, 0x02, 0x05, 0x05, 0x00, 0x02, 0x03, 0x00, 0x00, 0x02, 0x06, 0x01, 0x00


//--------------------- .nv.callgraph             --------------------------
	.section	.nv.callgraph,"",@"SHT_CUDA_CALLGRAPH"
	.align	4
	.sectionentsize	8
	.align		4
        /*0000*/ 	.word	0x00000000
	.align		4
        /*0004*/ 	.word	0xffffffff
	.align		4
        /*0008*/ 	.word	0x00000000
	.align		4
        /*000c*/ 	.word	0xfffffffe
	.align		4
        /*0010*/ 	.word	0x00000000
	.align		4
        /*0014*/ 	.word	0xfffffffd
	.align		4
        /*0018*/ 	.word	0x00000000
	.align		4
        /*001c*/ 	.word	0xfffffffc


//--------------------- .text.matmul_kernel       --------------------------
	.section	.text.matmul_kernel,"ax",@progbits
	.align	128
        .global         matmul_kernel
        .type           matmul_kernel,@function
        .size           matmul_kernel,(.L_x_29 - matmul_kernel)
        .other          matmul_kernel,@"STO_CUDA_ENTRY STV_DEFAULT"
matmul_kernel:
.text.matmul_kernel:
[----:B------:R-:W1:Y:S01]  /*0000*/  LDC R1, c[0x0][0x37c] ;  /* 0x0000df00ff017b82 */ /* 0x000e620000000800 */
[----:B------:R-:W2:Y:S01]  /*0010*/  S2R R0, SR_TID.X ;  /* 0x0000000000007919 */ /* 0x000ea20000002100 */
[----:B-1----:R-:W-:Y:S01]  /*0020*/  VIADD R1, R1, 0xfffffa50 ;  /* 0xfffffa5001017836 */ /* 0x002fe20000000000 */
[----:B--2---:R-:W-:-:S13]  /*0030*/  ISETP.GE.U32.AND P0, PT, R0, 0x20, PT ;  /* 0x000000200000780c */ /* 0x004fda0003f06070 */
[----:B------:R-:W-:Y:S02]  /*0040*/  VOTEU.ANY UP0, P0 ;  /* 0x0000000000ff7886 */ /* 0x000fe40000000100 */
[----:B------:R-:W-:Y:S05]  /*0050*/  BRA.U UP0, `(.L_x_0) ;  /* 0x0000000500887547 */ /* 0x000fea000b800000 */
[----:B------:R-:W1:Y:S01]  /*0060*/  S2R R11, SR_CgaCtaId ;  /* 0x00000000000b7919 */ /* 0x000e620000008800 */
[----:B------:R-:W-:Y:S01]  /*0070*/  NOP ;  /* 0x0000000000007918 */ /* 0x000fe20000000000 */
[----:B------:R-:W-:-:S04]  /*0080*/  MOV R0, 0x40 ;  /* 0x0000004000007802 */ /* 0x000fc80000000f00 */
[----:B-1----:R-:W-:Y:S02]  /*0090*/  LEA R2, R11, R0, 0x18 ;  /* 0x000000000b027211 */ /* 0x002fe400078ec0ff */
[----:B------:R-:W-:-:S04]  /*00a0*/  MOV R0, 0x400 ;  /* 0x0000040000007802 */ /* 0x000fc80000000f00 */
[----:B------:R-:W1:Y:S01]  /*00b0*/  LDS.U8 R2, [R2] ;  /* 0x0000000002027984 */ /* 0x000e620000000000 */
[----:B------:R-:W-:Y:S02]  /*00c0*/  LEA R0, R11, R0, 0x18 ;  /* 0x000000000b007211 */ /* 0x000fe400078ec0ff */
[----:B-1----:R-:W-:-:S13]  /*00d0*/  ISETP.NE.AND P0, PT, R2, RZ, PT ;  /* 0x000000ff0200720c */ /* 0x002fda0003f05270 */
[----:B------:R-:W-:Y:S05]  /*00e0*/  @P0 BRA `(.L_x_1) ;  /* 0x00000004004c0947 */ /* 0x000fea0003800000 */
[C---:B------:R-:W-:Y:S02]  /*00f0*/  LOP3.LUT R2, R11.reuse, 0x1, RZ, 0xc0, !PT ;  /* 0x000000010b027812 */ /* 0x040fe400078ec0ff */
[----:B------:R-:W-:Y:S02]  /*0100*/  LOP3.LUT R5, R11, 0x1, RZ, 0x3c, !PT ;  /* 0x000000010b057812 */ /* 0x000fe400078e3cff */
[----:B------:R-:W-:-:S13]  /*0110*/  ISETP.NE.U32.AND P0, PT, R2, 0x1, PT ;  /* 0x000000010200780c */ /* 0x000fda0003f05070 */
[----:B------:R-:W-:Y:S05]  /*0120*/  @!P0 BRA `(.L_x_2) ;  /* 0x0000000000c08947 */ /* 0x000fea0003800000 */
[----:B------:R-:W-:Y:S01]  /*0130*/  ELECT P1, URZ, PT ;  /* 0x0000000000ff782f */ /* 0x000fe20003820000 */
[----:B------:R-:W-:-:S12]  /*0140*/  BSSY B0, `(.L_x_2) ;  /* 0x000002e000007945 */ /* 0x000fd80003800000 */
[----:B------:R-:W-:Y:S05]  /*0150*/  @!P1 BRA `(.L_x_3) ;  /* 0x0000000000b09947 */ /* 0x000fea0003800000 */
[----:B------:R-:W-:-:S05]  /*0160*/  UMOV UR4, 0x10 ;  /* 0x0000001000047882 */ /* 0x000fca0000000000 */
[----:B------:R-:W-:Y:S04]  /*0170*/  DEPBAR.LE SB1, 0x36 ;  /* 0x00009d800000791a */ /* 0x000fe80000000000 */
[----:B------:R-:W1:Y:S02]  /*0180*/  UTCATOMSWS.2CTA.FIND_AND_SET.ALIGN UP1, UR4, UR4 ;  /* 0x00000004000475e3 */ /* 0x000e640008220800 */
[----:B-1----:R-:W-:Y:S01]  /*0190*/  PLOP3.LUT P1, PT, PT, PT, UP1, 0x80, 0x8 ;  /* 0x000000000008781c */ /* 0x002fe20003f2f018 */
[----:B------:R-:W-:-:S03]  /*01a0*/  IMAD.U32 R4, RZ, RZ, UR4 ;  /* 0x00000004ff047e24 */ /* 0x000fc6000f8e00ff */
[----:B------:R-:W-:-:S04]  /*01b0*/  SEL R2, RZ, 0xffffffff, !P1 ;  /* 0xffffffffff027807 */ /* 0x000fc80004800000 */
[----:B------:R-:W-:-:S13]  /*01c0*/  ISETP.NE.AND P1, PT, R2, RZ, PT ;  /* 0x000000ff0200720c */ /* 0x000fda0003f25270 */
[----:B------:R-:W-:Y:S05]  /*01d0*/  @P1 BRA `(.L_x_4) ;  /* 0x0000000000241947 */ /* 0x000fea0003800000 */
.L_x_5:
[----:B------:R-:W-:Y:S05]  /*01e0*/  NANOSLEEP 0x64 ;  /* 0x000000640000795d */ /* 0x000fea0003800000 */
[----:B------:R-:W-:-:S05]  /*01f0*/  UMOV UR4, 0x10 ;  /* 0x0000001000047882 */ /* 0x000fca0000000000 */
[----:B------:R-:W-:Y:S04]  /*0200*/  DEPBAR.LE SB1, 0x36 ;  /* 0x00009d800000791a */ /* 0x000fe80000000000 */
[----:B------:R-:W1:Y:S02]  /*0210*/  UTCATOMSWS.2CTA.FIND_AND_SET.ALIGN UP1, UR4, UR4 ;  /* 0x00000004000475e3 */ /* 0x000e640008220800 */
[----:B-1----:R-:W-:Y:S01]  /*0220*/  PLOP3.LUT P1, PT, PT, PT, UP1, 0x80, 0x8 ;  /* 0x000000000008781c */ /* 0x002fe20003f2f018 */
[----:B------:R-:W-:-:S03]  /*0230*/  IMAD.U32 R4, RZ, RZ, UR4 ;  /* 0x00000004ff047e24 */ /* 0x000fc6000f8e00ff */
[----:B------:R-:W-:-:S04]  /*0240*/  SEL R2, RZ, 0xffffffff, !P1 ;  /* 0xffffffffff027807 */ /* 0x000fc80004800000 */
[----:B------:R-:W-:-:S13]  /*0250*/  ISETP.NE.AND P1, PT, R2, RZ, PT ;  /* 0x000000ff0200720c */ /* 0x000fda0003f25270 */
[----:B------:R-:W-:Y:S05]  /*0260*/  @!P1 BRA `(.L_x_5) ;  /* 0xfffffffc00dc9947 */ /* 0x000fea000383ffff */
.L_x_4:
[----:B------:R-:W-:Y:S01]  /*0270*/  MOV R2, 0x60 ;  /* 0x0000006000027802 */ /* 0x000fe20000000f00 */
[----:B------:R-:W-:Y:S01]  /*0280*/  IMAD.MOV.U32 R10, RZ, RZ, 0x4 ;  /* 0x00000004ff0a7424 */ /* 0x000fe200078e00ff */
[----:B------:R-:W-:Y:S01]  /*0290*/  MOV R3, 0x58 ;  /* 0x0000005800037802 */ /* 0x000fe20000000f00 */
[----:B------:R-:W-:Y:S01]  /*02a0*/  IMAD.MOV.U32 R13, RZ, RZ, 0xffff ;  /* 0x0000ffffff0d7424 */ /* 0x000fe200078e00ff */
[C---:B------:R-:W-:Y:S02]  /*02b0*/  LEA R6, R11.reuse, R2, 0x18 ;  /* 0x000000020b067211 */ /* 0x040fe400078ec0ff */
[----:B------:R-:W-:-:S03]  /*02c0*/  LEA R7, R11, R3, 0x18 ;  /* 0x000000030b077211 */ /* 0x000fc600078ec0ff */
[----:B------:R-:W1:Y:S02]  /*02d0*/  LDS R2, [R6] ;  /* 0x0000000006027984 */ /* 0x000e640000000800 */
[----:B-1----:R-:W-:-:S04]  /*02e0*/  SHF.L.U32 R2, R2, 0x1f, RZ ;  /* 0x0000001f02027819 */ /* 0x002fc800000006ff */
[----:B------:R-:W1:Y:S02]  /*02f0*/  SYNCS.PHASECHK.TRANS64.TRYWAIT P1, [R7+URZ], R2 ;  /* 0x00000002070075a7 */ /* 0x000e6400080211ff */
[----:B-1----:R-:W-:Y:S05]  /*0300*/  @P1 BRA `(.L_x_6) ;  /* 0x0000000000081947 */ /* 0x002fea0003800000 */
[----:B------:R-:W1:Y:S02]  /*0310*/  SYNCS.PHASECHK.TRANS64.TRYWAIT P1, [R7+URZ], R2 ;  /* 0x00000002070075a7 */ /* 0x000e6400080211ff */
[----:B-1----:R-:W-:Y:S05]  /*0320*/  @!P1 BRA `(.L_x_7) ;  /* 0x000001d000ec9947 */ /* 0x002fea0003800000 */
.L_x_6:
[----:B------:R-:W-:Y:S01]  /*0330*/  HFMA2 R12, -RZ, RZ, 0, 5.9604644775390625e-08 ;  /* 0x00000001ff0c7431 */ /* 0x000fe200000001ff */
[C---:B------:R-:W-:Y:S01]  /*0340*/  PRMT R9, R5.reuse, 0x654, R7 ;  /* 0x0000065405097816 */ /* 0x040fe20000000007 */
[C---:B-1----:R-:W-:Y:S01]  /*0350*/  IMAD.SHL.U32 R3, R4.reuse, 0x20, RZ ;  /* 0x0000002004037824 */ /* 0x042fe200078e00ff */
[----:B------:R-:W-:Y:S01]  /*0360*/  PRMT R8, R5, 0x654, R0 ;  /* 0x0000065405087816 */ /* 0x000fe20000000000 */
[----:B------:R-:W-:Y:S01]  /*0370*/  VIADD R7, R4, 0x10 ;  /* 0x0000001004077836 */ /* 0x000fe20000000000 */
[----:B------:R1:W-:Y:S01]  /*0380*/  SYNCS.ARRIVE.TRANS64.RED RZ, [R9+URZ], R10 ;  /* 0x0000000a09ff79a7 */ /* 0x0003e200080004ff */
[----:B------:R-:W-:Y:S01]  /*0390*/  SHF.L.U32 R2, R13, R4, RZ ;  /* 0x000000040d027219 */ /* 0x000fe200000006ff */
[----:B------:R2:W-:Y:S02]  /*03a0*/  STS [R0], R3 ;  /* 0x0000000300007388 */ /* 0x0005e40000000800 */
[----:B------:R-:W-:Y:S02]  /*03b0*/  SHF.L.U32 R7, R12, R7, RZ ;  /* 0x000000070c077219 */ /* 0x000fe400000006ff */
[----:B------:R2:W-:Y:S02]  /*03c0*/  STAS [R8.64], R4 ;  /* 0x0000000408007dbd */ /* 0x0005e4000c0008ff */
[----:B------:R-:W-:-:S02]  /*03d0*/  LOP3.LUT R2, R7, R2, RZ, 0xfc, !PT ;  /* 0x0000000207027212 */ /* 0x000fc400078efcff */
[----:B-1----:R-:W-:-:S04]  /*03e0*/  MOV R10, 0x50 ;  /* 0x00000050000a7802 */ /* 0x002fc80000000f00 */
[----:B------:R-:W-:-:S05]  /*03f0*/  LEA R7, R11, R10, 0x18 ;  /* 0x0000000a0b077211 */ /* 0x000fca00078ec0ff */
[----:B------:R2:W-:Y:S04]  /*0400*/  ATOMS.OR RZ, [R7], R2 ;  /* 0x0000000207ff738c */ /* 0x0005e80003000000 */
[----:B------:R2:W-:Y:S02]  /*0410*/  ATOMS.XOR RZ, [R6], R12 ;  /* 0x0000000c06ff738c */ /* 0x0005e40003800000 */
.L_x_3:
[----:B------:R-:W-:Y:S05]  /*0420*/  BSYNC B0 ;  /* 0x0000000000007941 */ /* 0x000fea0003800000 */
.L_x_2:
[----:B------:R-:W-:Y:S05]  /*0430*/  @P0 BRA `(.L_x_8) ;  /* 0x0000000000880947 */ /* 0x000fea0003800000 */
[----:B------:R-:W-:Y:S05]  /*0440*/  WARPSYNC.ALL ;  /* 0x0000000000007948 */ /* 0x000fea0003800000 */
[----:B------:R-:W-:Y:S01]  /*0450*/  NOP ;  /* 0x0000000000007918 */ /* 0x000fe20000000000 */
[----:B------:R-:W-:-:S13]  /*0460*/  ELECT P0, URZ, PT ;  /* 0x0000000000ff782f */ /* 0x000fda0003800000 */
[----:B------:R-:W-:Y:S05]  /*0470*/  @!P0 BRA `(.L_x_8) ;  /* 0x0000000000788947 */ /* 0x000fea0003800000 */
[----:B--2---:R-:W-:Y:S02]  /*0480*/  MOV R2, 0x60 ;  /* 0x0000006000027802 */ /* 0x004fe40000000f00 */
[----:B------:R-:W-:Y:S02]  /*0490*/  MOV R4, 0x58 ;  /* 0x0000005800047802 */ /* 0x000fe40000000f00 */
[C---:B------:R-:W-:Y:S02]  /*04a0*/  LEA R6, R11.reuse, R2, 0x18 ;  /* 0x000000020b067211 */ /* 0x040fe400078ec0ff */
[----:B------:R-:W-:-:S03]  /*04b0*/  LEA R9, R11, R4, 0x18 ;  /* 0x000000040b097211 */ /* 0x000fc600078ec0ff */
[----:B------:R-:W1:Y:S02]  /*04c0*/  LDS R2, [R6] ;  /* 0x0000000006027984 */ /* 0x000e640000000800 */
[----:B-1----:R-:W-:-:S04]  /*04d0*/  IMAD.U32 R2, R2, -0x80000000, RZ ;  /* 0x8000000002027824 */ /* 0x002fc800078e00ff */
[----:B------:R-:W1:Y:S02]  /*04e0*/  SYNCS.PHASECHK.TRANS64.TRYWAIT P0, [R9+URZ], R2 ;  /* 0x00000002090075a7 */ /* 0x000e6400080011ff */
[----:B-1----:R-:W-:Y:S05]  /*04f0*/  @P0 BRA `(.L_x_9) ;  /* 0x0000000000080947 */ /* 0x002fea0003800000 */
[----:B------:R-:W1:Y:S02]  /*0500*/  SYNCS.PHASECHK.TRANS64.TRYWAIT P0, [R9+URZ], R2 ;  /* 0x00000002090075a7 */ /* 0x000e6400080011ff */
[----:B-1----:R-:W-:Y:S05]  /*0510*/  @!P0 BRA `(.L_x_10) ;  /* 0x000001d000888947 */ /* 0x002fea0003800000 */
.L_x_9:
[----:B------:R-:W2:Y:S01]  /*0520*/  LDS R2, [R0] ;  /* 0x0000000000027984 */ /* 0x000ea20000000800 */
[----:B------:R-:W-:Y:S01]  /*0530*/  IMAD.MOV.U32 R7, RZ, RZ, 0xffff ;  /* 0x0000ffffff077424 */ /* 0x000fe200078e00ff */
[----:B------:R-:W-:Y:S01]  /*0540*/  PRMT R5, R5, 0x654, R9 ;  /* 0x0000065405057816 */ /* 0x000fe20000000009 */
[----:B------:R-:W-:Y:S01]  /*0550*/  IMAD.MOV.U32 R13, RZ, RZ, 0x1 ;  /* 0x00000001ff0d7424 */ /* 0x000fe200078e00ff */
[C---:B-12---:R-:W-:Y:S01]  /*0560*/  SHF.L.U32 R3, R2.reuse, 0x5, RZ ;  /* 0x0000000502037819 */ /* 0x046fe200000006ff */
[----:B------:R-:W-:Y:S01]  /*0570*/  VIADD R4, R2, 0x10 ;  /* 0x0000001002047836 */ /* 0x000fe20000000000 */
[----:B------:R-:W-:-:S03]  /*0580*/  SHF.L.U32 R2, R7, R2, RZ ;  /* 0x0000000207027219 */ /* 0x000fc600000006ff */
[----:B------:R1:W-:Y:S01]  /*0590*/  STS [R0], R3 ;  /* 0x0000000300007388 */ /* 0x0003e20000000800 */
[----:B------:R-:W-:Y:S02]  /*05a0*/  SHF.L.U32 R7, R13, R4, RZ ;  /* 0x000000040d077219 */ /* 0x000fe400000006ff */
[----:B------:R-:W-:Y:S02]  /*05b0*/  MOV R4, 0x50 ;  /* 0x0000005000047802 */ /* 0x000fe40000000f00 */
[----:B------:R-:W-:Y:S02]  /*05c0*/  LOP3.LUT R2, R7, R2, RZ, 0xfc, !PT ;  /* 0x0000000207027212 */ /* 0x000fe400078efcff */
[----:B------:R-:W-:-:S05]  /*05d0*/  LEA R11, R11, R4, 0x18 ;  /* 0x000000040b0b7211 */ /* 0x000fca00078ec0ff */
[----:B------:R1:W-:Y:S01]  /*05e0*/  ATOMS.OR RZ, [R11], R2 ;  /* 0x000000020bff738c */ /* 0x0003e20003000000 */
[----:B------:R1:W-:Y:S03]  /*05f0*/  SYNCS.ARRIVE.TRANS64.RED.A1T0 RZ, [R5+URZ], RZ ;  /* 0x000000ff05ff79a7 */ /* 0x0003e600081004ff */
[----:B------:R1:W-:Y:S01]  /*0600*/  ATOMS.XOR RZ, [R6], R13 ;  /* 0x0000000d06ff738c */ /* 0x0003e20003800000 */
[----:B------:R-:W-:Y:S05]  /*0610*/  BRA `(.L_x_8) ;  /* 0x0000000000107947 */ /* 0x000fea0003800000 */
.L_x_1:
[----:B------:R-:W-:Y:S01]  /*0620*/  IMAD.MOV.U32 R3, RZ, RZ, -0x1 ;  /* 0xffffffffff037424 */ /* 0x000fe200078e00ff */
[----:B------:R-:W-:-:S04]  /*0630*/  MOV R2, 0x660 ;  /* 0x0000066000027802 */ /* 0x000fc80000000f00 */
[----:B------:R1:W-:Y:S03]  /*0640*/  STS [R0], R3 ;  /* 0x0000000300007388 */ /* 0x0003e60000000800 */
[----:B-1----:R-:W-:Y:S05]  /*0650*/  CALL.REL.NOINC `($__internal_1_$__cuda_sm10x_tcgen05_guardrail_trap_phase_invalid_during_alloc) ;  /* 0x000001d000747944 */ /* 0x002fea0003c00000 */
.L_x_8:
[----:B------:R-:W-:Y:S05]  /*0660*/  WARPSYNC.ALL ;  /* 0x0000000000007948 */ /* 0x000fea0003800000 */
[----:B------:R-:W-:Y:S01]  /*0670*/  NOP ;  /* 0x0000000000007918 */ /* 0x000fe20000000000 */
.L_x_0:
[----:B-12---:R-:W1:Y:S08]  /*0680*/  LDC.64 R4, c[0x0][0x398] ;  /* 0x0000e600ff047b82 */ /* 0x006e700000000a00 */
[----:B------:R-:W2:Y:S02]  /*0690*/  S2UR UR5, SR_CgaSize ;  /* 0x00000000000579c3 */ /* 0x000ea40000008a00 */
[----:B--2---:R-:W-:-:S12]  /*06a0*/  UIMAD UR5, UR5, -0xa0, URZ ;  /* 0xffffff60050578a4 */ /* 0x004fd8000f8e02ff */
[----:B------:R-:W2:Y:S01]  /*06b0*/  LDCU UR5, c[0x0][UR5+0x2b0] ;  /* 0x00005600050577ac */ /* 0x000ea20008000800 */
[----:B------:R-:W3:Y:S01]  /*06c0*/  S2R R138, SR_TID.X ;  /* 0x00000000008a7919 */ /* 0x000ee20000002100 */
[----:B------:R-:W-:Y:S01]  /*06d0*/  UMOV UR7, 0x400 ;  /* 0x0000040000077882 */ /* 0x000fe20000000000 */
[----:B------:R-:W4:Y:S01]  /*06e0*/  LDCU.128 UR12, c[0x0][0x380] ;  /* 0x00007000ff0c77ac */ /* 0x000f220008000c00 */
[----:B------:R-:W5:Y:S08]  /*06f0*/  S2UR UR4, SR_CTAID.X ;  /* 0x00000000000479c3 */ /* 0x000f700000002500 */
[----:B------:R-:W4:Y:S01]  /*0700*/  S2UR UR6, SR_CgaCtaId ;  /* 0x00000000000679c3 */ /* 0x000f220000008800 */
[----:B-1----:R-:W-:-:S07]  /*0710*/  IADD3 R0, PT, PT, R5, 0x7f, RZ ;  /* 0x0000007f05007810 */ /* 0x002fce0007ffe0ff */
[----:B------:R-:W1:Y:S01]  /*0720*/  LDC R62, c[0x0][0x3a0] ;  /* 0x0000e800ff3e7b82 */ /* 0x000e620000000800 */
[----:B------:R-:W-:Y:S02]  /*0730*/  IABS R14, R4 ;  /* 0x00000004000e7213 */ /* 0x000fe40000000000 */
[----:B------:R-:W-:-:S04]  /*0740*/  SHF.R.S32.HI R3, RZ, 0x1f, R0 ;  /* 0x0000001fff037819 */ /* 0x000fc80000011400 */
[----:B------:R-:W-:Y:S02]  /*0750*/  LEA.HI R3, R3, R0, RZ, 0x7 ;  /* 0x0000000003037211 */ /* 0x000fe400078f38ff */
[----:B-----5:R-:W-:Y:S02]  /*0760*/  I2FP.F32.U32 R7, UR4 ;  /* 0x0000000400077c45 */ /* 0x020fe40008201000 */
[----:B------:R-:W-:Y:S02]  /*0770*/  SHF.R.S32.HI R3, RZ, 0x7, R3 ;  /* 0x00000007ff037819 */ /* 0x000fe40000011403 */
[----:B---3--:R-:W-:Y:S01]  /*0780*/  SHF.R.U32.HI R15, RZ, 0x5, R138 ;  /* 0x00000005ff0f7819 */ /* 0x008fe2000001168a */
[----:B--2---:R-:W-:Y:S01]  /*0790*/  FMUL R7, R7, UR5 ;  /* 0x0000000507077c20 */ /* 0x004fe20008400000 */
[----:B----4-:R-:W-:Y:S01]  /*07a0*/  ULEA UR7, UR6, UR7, 0x18 ;  /* 0x0000000706077291 */ /* 0x010fe2000f8ec0ff */
[----:B------:R-:W-:Y:S01]  /*07b0*/  IMAD.SHL.U32 R6, R3, 0x8, RZ ;  /* 0x0000000803067824 */ /* 0x000fe200078e00ff */
[----:B------:R-:W-:Y:S01]  /*07c0*/  BAR.SYNC.DEFER_BLOCKING 0x0 ;  /* 0x0000000000007b1d */ /* 0x000fe20000010000 */
[----:B------:R-:W-:-:S02]  /*07d0*/  ULOP3.LUT UR4, UR6, 0x1, URZ, 0xc0, !UPT ;  /* 0x0000000106047892 */ /* 0x000fc4000f8ec0ff */
[----:B------:R-:W-:Y:S01]  /*07e0*/  UIADD3 UR10, UPT, UPT, UR7, 0x2c000, URZ ;  /* 0x0002c000070a7890 */ /* 0x000fe2000fffe0ff */
[----:B------:R-:W-:Y:S02]  /*07f0*/  IABS R9, R6 ;  /* 0x0000000600097213 */ /* 0x000fe40000000000 */
[----:B------:R-:W-:Y:S01]  /*0800*/  F2I.U32.TRUNC.NTZ R7, R7 ;  /* 0x0000000700077305 */ /* 0x000fe2000020f000 */
[----:B------:R-:W-:-:S07]  /*0810*/  UMOV UR5, 0x1 ;  /* 0x0000000100057882 */ /* 0x000fce0000000000 */
[----:B------:R-:W2:Y:S01]  /*0820*/  I2F.RP R0, R9 ;  /* 0x0000000900007306 */ /* 0x000ea20000209400 */
[----:B------:R-:W3:Y:S07]  /*0830*/  LDS R13, [UR7] ;  /* 0x00000007ff0d7984 */ /* 0x000eee0008000800 */
[----:B--2---:R-:W2:Y:S02]  /*0840*/  MUFU.RCP R0, R0 ;  /* 0x0000000000007308 */ /* 0x004ea40000001000 */
[----:B--2---:R-:W-:Y:S01]  /*0850*/  VIADD R2, R0, 0xffffffe ;  /* 0x0ffffffe00027836 */ /* 0x004fe20000000000 */
[----:B------:R-:W-:-:S05]  /*0860*/  IABS R0, R7 ;  /* 0x0000000700007213 */ /* 0x000fca0000000000 */
[----:B------:R2:W4:Y:S02]  /*0870*/  F2I.FTZ.U32.TRUNC.NTZ R3, R2 ;  /* 0x0000000200037305 */ /* 0x000524000021f000 */
[----:B--2---:R-:W-:Y:S02]  /*0880*/  MOV R2, RZ ;  /* 0x000000ff00027202 */ /* 0x004fe40000000f00 */
[----:B---3--:R-:W-:Y:S01]  /*0890*/  R2UR UR8, R13 ;  /* 0x000000000d0872ca */ /* 0x008fe200000e0000 */
[----:B----4-:R-:W-:-:S04]  /*08a0*/  IMAD.MOV R8, RZ, RZ, -R3 ;  /* 0x000000ffff087224 */ /* 0x010fc800078e0a03 */
[----:B------:R-:W-:Y:S01]  /*08b0*/  IMAD R11, R8, R9, RZ ;  /* 0x00000009080b7224 */ /* 0x000fe200078e02ff */
[----:B------:R-:W-:-:S03]  /*08c0*/  IABS R8, R6 ;  /* 0x0000000600087213 */ /* 0x000fc60000000000 */
[----:B------:R-:W-:-:S04]  /*08d0*/  IMAD.HI.U32 R3, R3, R11, R2 ;  /* 0x0000000b03037227 */ /* 0x000fc800078e0002 */
[----:B------:R-:W-:Y:S02]  /*08e0*/  IMAD.MOV R2, RZ, RZ, -R8 ;  /* 0x000000ffff027224 */ /* 0x000fe400078e0a08 */
[----:B------:R-:W-:-:S04]  /*08f0*/  IMAD.HI.U32 R3, R3, R0, RZ ;  /* 0x0000000003037227 */ /* 0x000fc800078e00ff */
[----:B------:R-:W-:Y:S01]  /*0900*/  IMAD R0, R3, R2, R0 ;  /* 0x0000000203007224 */ /* 0x000fe200078e0200 */
[----:B------:R-:W-:Y:S04]  /*0910*/  BAR.SYNC.DEFER_BLOCKING 0x0 ;  /* 0x0000000000007b1d */ /* 0x000fe80000010000 */
[----:B------:R-:W-:-:S13]  /*0920*/  ISETP.GT.U32.AND P1, PT, R9, R0, PT ;  /* 0x000000000900720c */ /* 0x000fda0003f24070 */
[----:B------:R-:W-:Y:S02]  /*0930*/  @!P1 IMAD.IADD R0, R0, 0x1, -R9 ;  /* 0x0000000100009824 */ /* 0x000fe400078e0a09 */
[----:B------:R-:W-:Y:S01]  /*0940*/  @!P1 VIADD R3, R3, 0x1 ;  /* 0x0000000103039836 */ /* 0x000fe20000000000 */
[----:B------:R-:W-:Y:S02]  /*0950*/  ISETP.NE.AND P1, PT, R6, RZ, PT ;  /* 0x000000ff0600720c */ /* 0x000fe40003f25270 */
[----:B------:R-:W-:Y:S02]  /*0960*/  ISETP.GE.U32.AND P0, PT, R0, R9, PT ;  /* 0x000000090000720c */ /* 0x000fe40003f06070 */
[----:B------:R-:W-:-:S04]  /*0970*/  LOP3.LUT R0, R7, R6, RZ, 0x3c, !PT ;  /* 0x0000000607007212 */ /* 0x000fc800078e3cff */
[----:B------:R-:W-:Y:S01]  /*0980*/  ISETP.GE.AND P2, PT, R0, RZ, PT ;  /* 0x000000ff0000720c */ /* 0x000fe20003f46270 */
[----:B------:R-:W-:-:S06]  /*0990*/  VIADD R0, R4, 0x1ff ;  /* 0x000001ff04007836 */ /* 0x000fcc0000000000 */
[----:B------:R-:W-:-:S05]  /*09a0*/  @P0 IADD3 R3, PT, PT, R3, 0x1, RZ ;  /* 0x0000000103030810 */ /* 0x000fca0007ffe0ff */
[----:B------:R-:W-:Y:S01]  /*09b0*/  IMAD.MOV.U32 R2, RZ, RZ, R3 ;  /* 0x000000ffff027224 */ /* 0x000fe200078e0003 */
[----:B------:R-:W-:-:S03]  /*09c0*/  SHF.R.S32.HI R3, RZ, 0x1f, R0 ;  /* 0x0000001fff037819 */ /* 0x000fc60000011400 */
[----:B------:R-:W-:Y:S01]  /*09d0*/  @!P2 IMAD.MOV R2, RZ, RZ, -R2 ;  /* 0x000000ffff02a224 */ /* 0x000fe200078e0a02 */
[----:B------:R-:W-:Y:S02]  /*09e0*/  @!P1 LOP3.LUT R2, RZ, R6, RZ, 0x33, !PT ;  /* 0x00000006ff029212 */ /* 0x000fe400078e33ff */
[----:B------:R-:W-:Y:S02]  /*09f0*/  LEA.HI R3, R3, R0, RZ, 0x9 ;  /* 0x0000000003037211 */ /* 0x000fe400078f48ff */
[----:B------:R-:W-:Y:S01]  /*0a00*/  SHF.L.U32 R10, R2, 0x3, RZ ;  /* 0x00000003020a7819 */ /* 0x000fe200000006ff */
[----:B------:R-:W-:-:S03]  /*0a10*/  IMAD.MOV R2, RZ, RZ, -R2 ;  /* 0x000000ffff027224 */ /* 0x000fc600078e0a02 */
[----:B------:R-:W-:Y:S01]  /*0a20*/  LEA.HI.SX32 R3, R3, -R10, 0x17 ;  /* 0x8000000a03037211 */ /* 0x000fe200078fbaff */
[----:B------:R-:W-:Y:S02]  /*0a30*/  IMAD R12, R6, R2, R7 ;  /* 0x00000002060c7224 */ /* 0x000fe400078e0207 */
[----:B------:R-:W-:Y:S01]  /*0a40*/  IMAD.MOV.U32 R2, RZ, RZ, RZ ;  /* 0x000000ffff027224 */ /* 0x000fe200078e00ff */
[----:B------:R-:W-:-:S04]  /*0a50*/  VIMNMX R11, PT, PT, R3, 0x8, PT ;  /* 0x00000008030b7848 */ /* 0x000fc80003fe0100 */
[-C--:B------:R-:W-:Y:S02]  /*0a60*/  IABS R8, R11.reuse ;  /* 0x0000000b00087213 */ /* 0x080fe40000000000 */
[----:B------:R-:W-:Y:S02]  /*0a70*/  IABS R6, R11 ;  /* 0x0000000b00067213 */ /* 0x000fe40000000000 */
[----:B------:R-:W2:Y:S08]  /*0a80*/  I2F.RP R0, R8 ;  /* 0x0000000800007306 */ /* 0x000eb00000209400 */
[----:B--2---:R-:W2:Y:S02]  /*0a90*/  MUFU.RCP R0, R0 ;  /* 0x0000000000007308 */ /* 0x004ea40000001000 */
[----:B--2---:R-:W-:Y:S01]  /*0aa0*/  VIADD R3, R0, 0xffffffe ;  /* 0x0ffffffe00037836 */ /* 0x004fe20000000000 */
[----:B------:R-:W-:-:S05]  /*0ab0*/  IABS R0, R5 ;  /* 0x0000000500007213 */ /* 0x000fca0000000000 */
[----:B------:R-:W2:Y:S02]  /*0ac0*/  F2I.FTZ.U32.TRUNC.NTZ R3, R3 ;  /* 0x0000000300037305 */ /* 0x000ea4000021f000 */
[----:B--2---:R-:W-:-:S05]  /*0ad0*/  IMAD.MOV R9, RZ, RZ, -R3 ;  /* 0x000000ffff097224 */ /* 0x004fca00078e0a03 */
[----:B------:R-:W-:Y:S02]  /*0ae0*/  MOV R7, R9 ;  /* 0x0000000900077202 */ /* 0x000fe40000000f00 */
[----:B------:R-:W-:-:S03]  /*0af0*/  IABS R9, R12 ;  /* 0x0000000c00097213 */ /* 0x000fc60000000000 */
[----:B------:R-:W-:-:S04]  /*0b00*/  IMAD R7, R7, R8, RZ ;  /* 0x0000000807077224 */ /* 0x000fc800078e02ff */
[----:B------:R-:W-:-:S04]  /*0b10*/  IMAD.HI.U32 R2, R3, R7, R2 ;  /* 0x0000000703027227 */ /* 0x000fc800078e0002 */
[----:B------:R-:W-:Y:S02]  /*0b20*/  IMAD.MOV R3, RZ, RZ, -R6 ;  /* 0x000000ffff037224 */ /* 0x000fe400078e0a06 */
[----:B------:R-:W-:Y:S01]  /*0b30*/  IMAD.HI.U32 R2, R2, R9, RZ ;  /* 0x0000000902027227 */ /* 0x000fe200078e00ff */
[----:B------:R-:W2:Y:S03]  /*0b40*/  I2F.RP R6, R14 ;  /* 0x0000000e00067306 */ /* 0x000ea60000209400 */
[----:B------:R-:W-:Y:S01]  /*0b50*/  IMAD R3, R2, R3, R9 ;  /* 0x0000000302037224 */ /* 0x000fe200078e0209 */
[----:B------:R-:W-:-:S04]  /*0b60*/  SHF.R.S32.HI R9, RZ, 0x6, R138 ;  /* 0x00000006ff097819 */ /* 0x000fc8000001148a */
[----:B------:R-:W-:Y:S01]  /*0b70*/  ISETP.GT.U32.AND P1, PT, R8, R3, PT ;  /* 0x000000030800720c */ /* 0x000fe20003f24070 */
[----:B--2---:R-:W2:-:S12]  /*0b80*/  MUFU.RCP R6, R6 ;  /* 0x0000000600067308 */ /* 0x004e980000001000 */
[----:B------:R-:W-:Y:S01]  /*0b90*/  @!P1 IMAD.IADD R3, R3, 0x1, -R8 ;  /* 0x0000000103039824 */ /* 0x000fe200078e0a08 */
[----:B------:R-:W-:Y:S02]  /*0ba0*/  @!P1 IADD3 R2, PT, PT, R2, 0x1, RZ ;  /* 0x0000000102029810 */ /* 0x000fe40007ffe0ff */
[----:B------:R-:W-:Y:S02]  /*0bb0*/  ISETP.NE.AND P1, PT, R11, RZ, PT ;  /* 0x000000ff0b00720c */ /* 0x000fe40003f25270 */
[----:B------:R-:W-:Y:S02]  /*0bc0*/  ISETP.GE.U32.AND P0, PT, R3, R8, PT ;  /* 0x000000080300720c */ /* 0x000fe40003f06070 */
[----:B------:R-:W-:Y:S01]  /*0bd0*/  LOP3.LUT R3, R12, R11, RZ, 0x3c, !PT ;  /* 0x0000000b0c037212 */ /* 0x000fe200078e3cff */
[----:B------:R-:W3:Y:S03]  /*0be0*/  I2F.RP R8, R0 ;  /* 0x0000000000087306 */ /* 0x000ee60000209400 */
[----:B------:R-:W-:Y:S01]  /*0bf0*/  ISETP.GE.AND P2, PT, R3, RZ, PT ;  /* 0x000000ff0300720c */ /* 0x000fe20003f46270 */
[----:B------:R-:W-:Y:S01]  /*0c00*/  IMAD.SHL.U32 R3, R15, 0x200000, RZ ;  /* 0x002000000f037824 */ /* 0x000fe200078e00ff */
[----:B--2---:R-:W-:Y:S01]  /*0c10*/  IADD3 R6, PT, PT, R6, 0xffffffe, RZ ;  /* 0x0ffffffe06067810 */ /* 0x004fe20007ffe0ff */
[----:B------:R-:W-:-:S03]  /*0c20*/  IMAD.SHL.U32 R15, R138, 0x4, RZ ;  /* 0x000000048a0f7824 */ /* 0x000fc600078e00ff */
[----:B------:R-:W-:Y:S01]  /*0c30*/  LOP3.LUT R3, R3, 0x600000, RZ, 0xc0, !PT ;  /* 0x0060000003037812 */ /* 0x000fe200078ec0ff */
[----:B------:R-:W-:Y:S01]  /*0c40*/  @P0 VIADD R2, R2, 0x1 ;  /* 0x0000000102020836 */ /* 0x000fe20000000000 */
[----:B------:R-:W2:Y:S02]  /*0c50*/  F2I.FTZ.U32.TRUNC.NTZ R7, R6 ;  /* 0x0000000600077305 */ /* 0x000ea4000021f000 */
[----:B------:R-:W-:Y:S01]  /*0c60*/  R2UR UR9, R3 ;  /* 0x00000000030972ca */ /* 0x000fe200000e0000 */
[----:B------:R-:W-:-:S04]  /*0c70*/  IMAD.MOV.U32 R198, RZ, RZ, R2 ;  /* 0x000000ffffc67224 */ /* 0x000fc800078e0002 */
[----:B------:R-:W-:Y:S01]  /*0c80*/  @!P2 IMAD.MOV R198, RZ, RZ, -R198 ;  /* 0x000000ffffc6a224 */ /* 0x000fe200078e0ac6 */
[----:B------:R-:W-:Y:S01]  /*0c90*/  @!P1 LOP3.LUT R198, RZ, R11, RZ, 0x33, !PT ;  /* 0x0000000bffc69212 */ /* 0x000fe200078e33ff */
[----:B---3--:R-:W3:Y:S04]  /*0ca0*/  MUFU.RCP R8, R8 ;  /* 0x0000000800087308 */ /* 0x008ee80000001000 */
[----:B------:R-:W-:Y:S02]  /*0cb0*/  IMAD.MOV R2, RZ, RZ, -R198 ;  /* 0x000000ffff027224 */ /* 0x000fe400078e0ac6 */
[----:B------:R-:W-:Y:S01]  /*0cc0*/  IMAD.SHL.U32 R198, R198, 0x80, RZ ;  /* 0x00000080c6c67824 */ /* 0x000fe200078e00ff */
[----:B------:R-:W-:Y:S01]  /*0cd0*/  UIADD3 UR9, UPT, UPT, UR8, UR9, URZ ;  /* 0x0000000908097290 */ /* 0x000fe2000fffe0ff */
[----:B------:R-:W-:-:S02]  /*0ce0*/  IMAD R2, R11, R2, R12 ;  /* 0x000000020b027224 */ /* 0x000fc400078e020c */
[----:B--2---:R-:W-:Y:S02]  /*0cf0*/  IMAD.MOV R11, RZ, RZ, -R7 ;  /* 0x000000ffff0b7224 */ /* 0x004fe400078e0a07 */
[----:B------:R-:W-:Y:S01]  /*0d00*/  IMAD.IADD R3, R10, 0x1, R2 ;  /* 0x000000010a037824 */ /* 0x000fe200078e0202 */
[----:B------:R-:W-:Y:S01]  /*0d10*/  LOP3.LUT R2, R138, 0x7f, RZ, 0xc0, !PT ;  /* 0x0000007f8a027812 */ /* 0x000fe200078ec0ff */
[----:B------:R-:W-:-:S03]  /*0d20*/  IMAD R11, R11, R14, RZ ;  /* 0x0000000e0b0b7224 */ /* 0x000fc600078e02ff */
[----:B------:R-:W-:Y:S01]  /*0d30*/  LEA R199, R3, UR4, 0x1 ;  /* 0x0000000403c77c11 */ /* 0x000fe2000f8e08ff */
[----:B------:R-:W-:Y:S01]  /*0d40*/  USHF.L.U32 UR4, UR4, 0x6, URZ ;  /* 0x0000000604047899 */ /* 0x000fe200080006ff */
[----:B------:R-:W-:Y:S02]  /*0d50*/  SGXT R3, R9, 0x1 ;  /* 0x000000010903781a */ /* 0x000fe40000000200 */
[----:B---3--:R-:W-:Y:S01]  /*0d60*/  IADD3 R8, PT, PT, R8, 0xffffffe, RZ ;  /* 0x0ffffffe08087810 */ /* 0x008fe20007ffe0ff */
[----:B------:R-:W-:Y:S01]  /*0d70*/  IMAD.U32 R199, R199, 0x100, R2 ;  /* 0x00000100c7c77824 */ /* 0x000fe200078e0002 */
[----:B------:R-:W-:Y:S01]  /*0d80*/  LOP3.LUT R6, R3, 0x90, RZ, 0xc0, !PT ;  /* 0x0000009003067812 */ /* 0x000fe200078ec0ff */
[----:B------:R-:W-:Y:S01]  /*0d90*/  IMAD.SHL.U32 R3, R138, 0x100, RZ ;  /* 0x000001008a037824 */ /* 0x000fe200078e00ff */
[----:B------:R-:W2:Y:S02]  /*0da0*/  F2I.FTZ.U32.TRUNC.NTZ R9, R8 ;  /* 0x0000000800097305 */ /* 0x000ea4000021f000 */
[----:B------:R-:W-:-:S02]  /*0db0*/  IADD3 R200, PT, PT, R199, 0x80, RZ ;  /* 0x00000080c7c87810 */ /* 0x000fc40007ffe0ff */
[----:B------:R-:W-:Y:S01]  /*0dc0*/  LOP3.LUT R10, R6, 0x7c, R15, 0x78, !PT ;  /* 0x0000007c060a7812 */ /* 0x000fe200078e780f */
[----:B------:R-:W-:Y:S01]  /*0dd0*/  IMAD.MOV.U32 R6, RZ, RZ, RZ ;  /* 0x000000ffff067224 */ /* 0x000fe200078e00ff */
[----:B------:R-:W-:Y:S02]  /*0de0*/  IABS R12, R200 ;  /* 0x000000c8000c7213 */ /* 0x000fe40000000000 */
[----:B------:R-:W-:Y:S01]  /*0df0*/  LOP3.LUT R44, R10, 0x2000, R3, 0xf8, !PT ;  /* 0x000020000a2c7812 */ /* 0x000fe200078ef803 */
[----:B------:R-:W-:Y:S01]  /*0e00*/  IMAD.HI.U32 R6, R7, R11, R6 ;  /* 0x0000000b07067227 */ /* 0x000fe200078e0006 */
[----:B------:R-:W-:Y:S02]  /*0e10*/  IABS R11, R199 ;  /* 0x000000c7000b7213 */ /* 0x000fe40000000000 */
[----:B------:R-:W-:Y:S01]  /*0e20*/  SHF.R.U32.HI R10, RZ, 0x6, R138 ;  /* 0x00000006ff0a7819 */ /* 0x000fe2000001168a */
[----:B------:R-:W-:Y:S01]  /*0e30*/  IMAD.MOV.U32 R7, RZ, RZ, R12 ;  /* 0x000000ffff077224 */ /* 0x000fe200078e000c */
[----:B------:R-:W-:Y:S01]  /*0e40*/  ISETP.GE.AND P3, PT, R200, RZ, PT ;  /* 0x000000ffc800720c */ /* 0x000fe20003f66270 */
[----:B------:R3:W-:Y:S01]  /*0e50*/  STL [R1+0x348], R44 ;  /* 0x0003482c01007387 */ /* 0x0007e20000100800 */
[----:B--2---:R-:W-:Y:S01]  /*0e60*/  IADD3 R13, PT, PT, RZ, -R9, RZ ;  /* 0x80000009ff0d7210 */ /* 0x004fe20007ffe0ff */
[----:B------:R-:W-:-:S04]  /*0e70*/  IMAD.HI.U32 R3, R6, R7, RZ ;  /* 0x0000000706037227 */ /* 0x000fc800078e00ff */
[----:B------:R-:W-:-:S04]  /*0e80*/  IMAD.HI.U32 R6, R6, R11, RZ ;  /* 0x0000000b06067227 */ /* 0x000fc800078e00ff */
[----:B------:R-:W-:Y:S01]  /*0e90*/  IMAD.MOV R8, RZ, RZ, -R3 ;  /* 0x000000ffff087224 */ /* 0x000fe200078e0a03 */
[----:B------:R-:W-:Y:S01]  /*0ea0*/  SGXT.U32 R3, R10, 0x1 ;  /* 0x000000010a03781a */ /* 0x000fe20000000000 */
[----:B------:R-:W-:Y:S02]  /*0eb0*/  IMAD.MOV R10, RZ, RZ, -R6 ;  /* 0x000000ffff0a7224 */ /* 0x000fe400078e0a06 */
[----:B------:R-:W-:Y:S01]  /*0ec0*/  IMAD R6, R14, R8, R7 ;  /* 0x000000080e067224 */ /* 0x000fe200078e0207 */
[----:B------:R-:W-:Y:S01]  /*0ed0*/  LOP3.LUT R7, R198, UR4, R3, 0xfe, !PT ;  /* 0x00000004c6077c12 */ /* 0x000fe2000f8efe03 */
[C---:B------:R-:W-:Y:S02]  /*0ee0*/  IMAD R3, R14.reuse, R10, R11 ;  /* 0x0000000a0e037224 */ /* 0x040fe400078e020b */
[----:B------:R-:W-:Y:S02]  /*0ef0*/  HFMA2 R8, -RZ, RZ, 0, 0 ;  /* 0x00000000ff087431 */ /* 0x000fe400000001ff */
[----:B------:R-:W-:Y:S01]  /*0f00*/  IMAD R13, R13, R0, RZ ;  /* 0x000000000d0d7224 */ /* 0x000fe200078e02ff */
[C---:B------:R-:W-:Y:S01]  /*0f10*/  ISETP.GT.U32.AND P2, PT, R14.reuse, R6, PT ;  /* 0x000000060e00720c */ /* 0x040fe20003f44070 */
[----:B------:R-:W2:Y:S01]  /*0f20*/  LDCU UR4, c[0x0][0x3a4] ;  /* 0x00007480ff0477ac */ /* 0x000ea20008000800 */
[----:B------:R-:W-:-:S02]  /*0f30*/  ISETP.GT.U32.AND P1, PT, R14, R3, PT ;  /* 0x000000030e00720c */ /* 0x000fc40003f24070 */
[----:B------:R-:W-:Y:S02]  /*0f40*/  IABS R11, R7 ;  /* 0x00000007000b7213 */ /* 0x000fe40000000000 */
[----:B------:R-:W-:Y:S01]  /*0f50*/  LOP3.LUT R10, R7, 0x4, RZ, 0xfc, !PT ;  /* 0x00000004070a7812 */ /* 0x000fe200078efcff */
[----:B------:R-:W-:Y:S01]  /*0f60*/  IMAD.HI.U32 R8, R9, R13, R8 ;  /* 0x0000000d09087227 */ /* 0x000fe200078e0008 */
[----:B------:R-:W-:Y:S02]  /*0f70*/  LOP3.LUT R9, R7, 0x2, RZ, 0xfc, !PT ;  /* 0x0000000207097812 */ /* 0x000fe400078efcff */
[----:B------:R-:W-:-:S03]  /*0f80*/  ISETP.GE.AND P5, PT, R10, RZ, PT ;  /* 0x000000ff0a00720c */ /* 0x000fc60003fa6270 */
[--C-:B------:R-:W-:Y:S01]  /*0f90*/  @!P2 IMAD.IADD R6, R6, 0x1, -R14.reuse ;  /* 0x000000010606a824 */ /* 0x100fe200078e0a0e */
[----:B------:R-:W-:Y:S01]  /*0fa0*/  ISETP.GE.AND P0, PT, R9, RZ, PT ;  /* 0x000000ff0900720c */ /* 0x000fe20003f06270 */
[----:B------:R-:W-:Y:S01]  /*0fb0*/  @!P1 IMAD.IADD R3, R3, 0x1, -R14 ;  /* 0x0000000103039824 */ /* 0x000fe200078e0a0e */
[----:B------:R-:W-:Y:S01]  /*0fc0*/  IABS R13, R9 ;  /* 0x00000009000d7213 */ /* 0x000fe20000000000 */
[----:B------:R-:W-:Y:S01]  /*0fd0*/  IMAD.HI.U32 R9, R8, R11, RZ ;  /* 0x0000000b08097227 */ /* 0x000fe200078e00ff */
[C---:B------:R-:W-:Y:S02]  /*0fe0*/  ISETP.GT.U32.AND P6, PT, R14.reuse, R6, PT ;  /* 0x000000060e00720c */ /* 0x040fe40003fc4070 */
[----:B------:R-:W-:Y:S01]  /*0ff0*/  IABS R15, R10 ;  /* 0x0000000a000f7213 */ /* 0x000fe20000000000 */
[----:B------:R-:W-:Y:S01]  /*1000*/  IMAD.MOV R9, RZ, RZ, -R9 ;  /* 0x000000ffff097224 */ /* 0x000fe200078e0a09 */
[----:B------:R-:W-:Y:S01]  /*1010*/  ISETP.GT.U32.AND P1, PT, R14, R3, PT ;  /* 0x000000030e00720c */ /* 0x000fe20003f24070 */
[----:B------:R-:W-:Y:S01]  /*1020*/  IMAD.HI.U32 R10, R8, R13, RZ ;  /* 0x0000000d080a7227 */ /* 0x000fe200078e00ff */
[----:B------:R-:W-:-:S02]  /*1030*/  LOP3.LUT R12, R7, 0x6, RZ, 0xfc, !PT ;  /* 0x00000006070c7812 */ /* 0x000fc400078efcff */
[----:B------:R-:W-:Y:S01]  /*1040*/  LOP3.LUT R18, R7, 0x1a, RZ, 0xfc, !PT ;  /* 0x0000001a07127812 */ /* 0x000fe200078efcff */
[----:B------:R-:W-:Y:S01]  /*1050*/  IMAD R9, R0, R9, R11 ;  /* 0x0000000900097224 */ /* 0x000fe200078e020b */
[----:B------:R-:W-:Y:S01]  /*1060*/  IADD3 R10, PT, PT, -R10, RZ, RZ ;  /* 0x000000ff0a0a7210 */ /* 0x000fe20007ffe1ff */
[----:B------:R-:W-:Y:S01]  /*1070*/  IMAD.HI.U32 R11, R8, R15, RZ ;  /* 0x0000000f080b7227 */ /* 0x000fe200078e00ff */
[----:B------:R-:W-:Y:S02]  /*1080*/  IABS R17, R12 ;  /* 0x0000000c00117213 */ /* 0x000fe40000000000 */
[----:B------:R-:W-:Y:S01]  /*1090*/  ISETP.GT.U32.AND P2, PT, R0, R9, PT ;  /* 0x000000090000720c */ /* 0x000fe20003f44070 */
[----:B------:R-:W-:Y:S01]  /*10a0*/  @!P6 IMAD.IADD R6, R6, 0x1, -R14 ;  /* 0x000000010606e824 */ /* 0x000fe200078e0a0e */
[----:B------:R-:W-:Y:S01]  /*10b0*/  ISETP.GE.AND P6, PT, R199, RZ, PT ;  /* 0x000000ffc700720c */ /* 0x000fe20003fc6270 */
[----:B------:R-:W-:Y:S01]  /*10c0*/  IMAD.MOV R16, RZ, RZ, -R11 ;  /* 0x000000ffff107224 */ /* 0x000fe200078e0a0b */
[----:B------:R-:W-:Y:S01]  /*10d0*/  @!P1 IADD3 R3, PT, PT, R3, -R14, RZ ;  /* 0x8000000e03039210 */ /* 0x000fe20007ffe0ff */
[----:B------:R-:W-:Y:S01]  /*10e0*/  IMAD R11, R0, R10, R13 ;  /* 0x0000000a000b7224 */ /* 0x000fe200078e020d */
[----:B------:R-:W-:Y:S01]  /*10f0*/  ISETP.GE.AND P4, PT, R12, RZ, PT ;  /* 0x000000ff0c00720c */ /* 0x000fe20003f86270 */
[----:B------:R-:W-:Y:S01]  /*1100*/  IMAD R13, R0, R16, R15 ;  /* 0x00000010000d7224 */ /* 0x000fe200078e020f */
[----:B------:R-:W-:Y:S01]  /*1110*/  LOP3.LUT R10, R7, 0x8, RZ, 0xfc, !PT ;  /* 0x00000008070a7812 */ /* 0x000fe200078efcff */
[----:B------:R-:W-:Y:S01]  /*1120*/  IMAD.HI.U32 R12, R8, R17, RZ ;  /* 0x00000011080c7227 */ /* 0x000fe200078e00ff */
[----:B------:R-:W-:-:S02]  /*1130*/  ISETP.GT.U32.AND P1, PT, R0, R11, PT ;  /* 0x0000000b0000720c */ /* 0x000fc40003f24070 */
[C---:B------:R-:W-:Y:S01]  /*1140*/  LOP3.LUT R16, R7.reuse, 0x12, RZ, 0xfc, !PT ;  /* 0x0000001207107812 */ /* 0x040fe200078efcff */
[----:B------:R-:W-:Y:S01]  /*1150*/  IMAD.MOV R12, RZ, RZ, -R12 ;  /* 0x000000ffff0c7224 */ /* 0x000fe200078e0a0c */
[----:B------:R-:W-:Y:S01]  /*1160*/  IABS R35, R18 ;  /* 0x0000001200237213 */ /* 0x000fe20000000000 */
[----:B------:R-:W-:Y:S01]  /*1170*/  @!P6 IMAD.MOV R3, RZ, RZ, -R3 ;  /* 0x000000ffff03e224 */ /* 0x000fe200078e0a03 */
[C---:B------:R-:W-:Y:S01]  /*1180*/  ISETP.GT.U32.AND P6, PT, R0.reuse, R13, PT ;  /* 0x0000000d0000720c */ /* 0x040fe20003fc4070 */
[----:B------:R-:W-:Y:S01]  /*1190*/  IMAD R15, R0, R12, R17 ;  /* 0x0000000c000f7224 */ /* 0x000fe200078e0211 */
[----:B------:R-:W-:Y:S01]  /*11a0*/  LOP3.LUT R12, R7, 0xa, RZ, 0xfc, !PT ;  /* 0x0000000a070c7812 */ /* 0x000fe200078efcff */
[----:B------:R-:W-:Y:S01]  /*11b0*/  @!P2 IMAD.IADD R9, R9, 0x1, -R0 ;  /* 0x000000010909a824 */ /* 0x000fe200078e0a00 */
[----:B------:R-:W-:Y:S01]  /*11c0*/  IABS R17, R10 ;  /* 0x0000000a00117213 */ /* 0x000fe20000000000 */
[----:B------:R-:W-:Y:S01]  /*11d0*/  @!P3 IMAD.MOV R6, RZ, RZ, -R6 ;  /* 0x000000ffff06b224 */ /* 0x000fe200078e0a06 */
[----:B------:R-:W-:-:S02]  /*11e0*/  ISETP.NE.AND P3, PT, R4, RZ, PT ;  /* 0x000000ff0400720c */ /* 0x000fc40003f65270 */
[----:B------:R-:W-:Y:S02]  /*11f0*/  @!P1 IADD3 R11, PT, PT, R11, -R0, RZ ;  /* 0x800000000b0b9210 */ /* 0x000fe40007ffe0ff */
[C---:B------:R-:W-:Y:S02]  /*1200*/  ISETP.GT.U32.AND P1, PT, R0.reuse, R15, PT ;  /* 0x0000000f0000720c */ /* 0x040fe40003f24070 */
[----:B------:R-:W-:Y:S01]  /*1210*/  LOP3.LUT R4, RZ, R4, RZ, 0x33, !PT ;  /* 0x00000004ff047212 */ /* 0x000fe200078e33ff */
[----:B------:R-:W-:Y:S01]  /*1220*/  @!P6 IMAD.IADD R13, R13, 0x1, -R0 ;  /* 0x000000010d0de824 */ /* 0x000fe200078e0a00 */
[----:B------:R-:W-:Y:S02]  /*1230*/  ISETP.GT.U32.AND P2, PT, R0, R9, PT ;  /* 0x000000090000720c */ /* 0x000fe40003f44070 */
[----:B------:R-:W-:Y:S02]  /*1240*/  IABS R19, R12 ;  /* 0x0000000c00137213 */ /* 0x000fe40000000000 */
[----:B------:R-:W-:Y:S01]  /*1250*/  SEL R14, R4, R3, !P3 ;  /* 0x00000003040e7207 */ /* 0x000fe20005800000 */
[----:B------:R-:W-:Y:S01]  /*1260*/  IMAD.HI.U32 R3, R8, R17, RZ ;  /* 0x0000001108037227 */ /* 0x000fe200078e00ff */
[----:B------:R-:W-:-:S02]  /*1270*/  ISETP.GE.AND P6, PT, R7, RZ, PT ;  /* 0x000000ff0700720c */ /* 0x000fc40003fc6270 */
[----:B------:R-:W-:Y:S01]  /*1280*/  SEL R22, R4, R6, !P3 ;  /* 0x0000000604167207 */ /* 0x000fe20005800000 */
[----:B------:R-:W-:Y:S01]  /*1290*/  IMAD.HI.U32 R4, R8, R19, RZ ;  /* 0x0000001308047227 */ /* 0x000fe200078e00ff */
[----:B------:R-:W-:Y:S02]  /*12a0*/  ISETP.GT.U32.AND P3, PT, R0, R11, PT ;  /* 0x0000000b0000720c */ /* 0x000fe40003f64070 */
[----:B------:R-:W-:Y:S01]  /*12b0*/  LOP3.LUT R6, R7, 0xc, RZ, 0xfc, !PT ;  /* 0x0000000c07067812 */ /* 0x000fe200078efcff */
[----:B------:R-:W-:Y:S01]  /*12c0*/  IMAD.MOV R3, RZ, RZ, -R3 ;  /* 0x000000ffff037224 */ /* 0x000fe200078e0a03 */
[----:B------:R-:W-:Y:S01]  /*12d0*/  IADD3 R4, PT, PT, -R4, RZ, RZ ;  /* 0x000000ff04047210 */ /* 0x000fe20007ffe1ff */
[--C-:B------:R-:W-:Y:S01]  /*12e0*/  @!P1 IMAD.IADD R15, R15, 0x1, -R0.reuse ;  /* 0x000000010f0f9824 */ /* 0x100fe200078e0a00 */
[----:B------:R-:W-:Y:S01]  /*12f0*/  IABS R21, R6 ;  /* 0x0000000600157213 */ /* 0x000fe20000000000 */
[----:B------:R-:W-:Y:S01]  /*1300*/  @!P2 IMAD.IADD R9, R9, 0x1, -R0 ;  /* 0x000000010909a824 */ /* 0x000fe200078e0a00 */
[C---:B------:R-:W-:Y:S01]  /*1310*/  ISETP.GT.U32.AND P1, PT, R0.reuse, R13, PT ;  /* 0x0000000d0000720c */ /* 0x040fe20003f24070 */
[----:B------:R-:W-:Y:S01]  /*1320*/  IMAD R3, R0, R3, R17 ;  /* 0x0000000300037224 */ /* 0x000fe200078e0211 */
[----:B------:R-:W-:Y:S01]  /*1330*/  ISETP.GE.AND P2, PT, R10, RZ, PT ;  /* 0x000000ff0a00720c */ /* 0x000fe20003f46270 */
[C---:B------:R-:W-:Y:S01]  /*1340*/  IMAD R19, R0.reuse, R4, R19 ;  /* 0x0000000400137224 */ /* 0x040fe200078e0213 */
[----:B------:R-:W-:Y:S01]  /*1350*/  IABS R27, R16 ;  /* 0x00000010001b7213 */ /* 0x000fe20000000000 */
[----:B------:R-:W-:Y:S01]  /*1360*/  @!P6 IMAD.MOV R9, RZ, RZ, -R9 ;  /* 0x000000ffff09e224 */ /* 0x000fe200078e0a09 */
[----:B------:R-:W-:Y:S01]  /*1370*/  ISETP.GT.U32.AND P6, PT, R0, R3, PT ;  /* 0x000000030000720c */ /* 0x000fe20003fc4070 */
[----:B------:R-:W-:Y:S01]  /*1380*/  IMAD.HI.U32 R4, R8, R21, RZ ;  /* 0x0000001508047227 */ /* 0x000fe200078e00ff */
[----:B------:R-:W-:-:S02]  /*1390*/  LOP3.LUT R24, R7, 0x20, RZ, 0xfc, !PT ;  /* 0x0000002007187812 */ /* 0x000fc400078efcff */
[----:B------:R-:W-:Y:S01]  /*13a0*/  LOP3.LUT R20, R7, 0x1c, RZ, 0xfc, !PT ;  /* 0x0000001c07147812 */ /* 0x000fe200078efcff */
[----:B------:R-:W-:Y:S01]  /*13b0*/  @!P3 IMAD.IADD R11, R11, 0x1, -R0 ;  /* 0x000000010b0bb824 */ /* 0x000fe200078e0a00 */
[C---:B------:R-:W-:Y:S01]  /*13c0*/  ISETP.GT.U32.AND P3, PT, R0.reuse, R15, PT ;  /* 0x0000000f0000720c */ /* 0x040fe20003f64070 */
[----:B------:R-:W-:Y:S01]  /*13d0*/  IMAD.MOV R4, RZ, RZ, -R4 ;  /* 0x000000ffff047224 */ /* 0x000fe200078e0a04 */
[----:B------:R-:W-:Y:S01]  /*13e0*/  IABS R41, R24 ;  /* 0x0000001800297213 */ /* 0x000fe20000000000 */
[----:B------:R-:W-:Y:S01]  /*13f0*/  @!P1 IMAD.IADD R13, R13, 0x1, -R0 ;  /* 0x000000010d0d9824 */ /* 0x000fe200078e0a00 */
[----:B------:R-:W-:Y:S01]  /*1400*/  @!P0 IADD3 R11, PT, PT, -R11, RZ, RZ ;  /* 0x000000ff0b0b8210 */ /* 0x000fe20007ffe1ff */
[----:B------:R-:W-:Y:S01]  /*1410*/  IMAD R21, R0, R4, R21 ;  /* 0x0000000400157224 */ /* 0x000fe200078e0215 */
[----:B------:R-:W-:Y:S01]  /*1420*/  ISETP.GE.AND P0, PT, R12, RZ, PT ;  /* 0x000000ff0c00720c */ /* 0x000fe20003f06270 */
[----:B------:R-:W-:Y:S01]  /*1430*/  @!P5 IMAD.MOV R13, RZ, RZ, -R13 ;  /* 0x000000ffff0dd224 */ /* 0x000fe200078e0a0d */
[----:B------:R-:W-:Y:S01]  /*1440*/  @!P6 IADD3 R3, PT, PT, R3, -R0, RZ ;  /* 0x800000000303e210 */ /* 0x000fe20007ffe0ff */
[----:B------:R-:W-:Y:S01]  /*1450*/  IMAD.HI.U32 R10, R8, R27, RZ ;  /* 0x0000001b080a7227 */ /* 0x000fe200078e00ff */
[----:B------:R-:W-:-:S02]  /*1460*/  ISETP.GT.U32.AND P5, PT, R0, R21, PT ;  /* 0x000000150000720c */ /* 0x000fc40003fa4070 */
[----:B------:R-:W-:Y:S01]  /*1470*/  ISETP.GT.U32.AND P6, PT, R0, R3, PT ;  /* 0x000000030000720c */ /* 0x000fe20003fc4070 */
[----:B------:R-:W-:Y:S01]  /*1480*/  @!P3 IMAD.IADD R15, R15, 0x1, -R0 ;  /* 0x000000010f0fb824 */ /* 0x000fe200078e0a00 */
[----:B------:R-:W-:Y:S01]  /*1490*/  ISETP.GE.AND P3, PT, R6, RZ, PT ;  /* 0x000000ff0600720c */ /* 0x000fe20003f66270 */
[----:B------:R-:W-:Y:S01]  /*14a0*/  IMAD.MOV R10, RZ, RZ, -R10 ;  /* 0x000000ffff0a7224 */ /* 0x000fe200078e0a0a */
[C---:B------:R-:W-:Y:S01]  /*14b0*/  LOP3.LUT R6, R7.reuse, 0xe, RZ, 0xfc, !PT ;  /* 0x0000000e07067812 */ /* 0x040fe200078efcff */
[----:B------:R-:W-:Y:S01]  /*14c0*/  @!P4 IMAD.MOV R15, RZ, RZ, -R15 ;  /* 0x000000ffff0fc224 */ /* 0x000fe200078e0a0f */
[----:B------:R-:W-:Y:S01]  /*14d0*/  LOP3.LUT R12, R7, 0x10, RZ, 0xfc, !PT ;  /* 0x00000010070c7812 */ /* 0x000fe200078efcff */
[----:B------:R-:W-:Y:S01]  /*14e0*/  IMAD R27, R0, R10, R27 ;  /* 0x0000000a001b7224 */ /* 0x000fe200078e021b */
[----:B------:R-:W-:Y:S01]  /*14f0*/  IABS R23, R6 ;  /* 0x0000000600177213 */ /* 0x000fe20000000000 */
[----:B------:R-:W-:Y:S01]  /*1500*/  IMAD.HI.U32 R10, R8, R35, RZ ;  /* 0x00000023080a7227 */ /* 0x000fe200078e00ff */
[----:B------:R-:W-:-:S02]  /*1510*/  ISETP.GT.U32.AND P1, PT, R0, R19, PT ;  /* 0x000000130000720c */ /* 0x000fc40003f24070 */
[----:B------:R-:W-:Y:S01]  /*1520*/  IABS R25, R12 ;  /* 0x0000000c00197213 */ /* 0x000fe20000000000 */
[----:B------:R-:W-:Y:S01]  /*1530*/  @!P5 IMAD.IADD R21, R21, 0x1, -R0 ;  /* 0x000000011515d824 */ /* 0x000fe200078e0a00 */
[----:B------:R-:W-:Y:S01]  /*1540*/  @!P6 IADD3 R3, PT, PT, R3, -R0, RZ ;  /* 0x800000000303e210 */ /* 0x000fe20007ffe0ff */
[----:B------:R-:W-:Y:S01]  /*1550*/  IMAD.HI.U32 R4, R8, R23, RZ ;  /* 0x0000001708047227 */ /* 0x000fe200078e00ff */
[----:B------:R-:W-:Y:S02]  /*1560*/  ISETP.GE.AND P4, PT, R6, RZ, PT ;  /* 0x000000ff0600720c */ /* 0x000fe40003f86270 */
[----:B------:R-:W-:Y:S01]  /*1570*/  ISETP.GT.U32.AND P5, PT, R0, R21, PT ;  /* 0x000000150000720c */ /* 0x000fe20003fa4070 */
[----:B------:R-:W-:Y:S01]  /*1580*/  IMAD.MOV R4, RZ, RZ, -R4 ;  /* 0x000000ffff047224 */ /* 0x000fe200078e0a04 */
[----:B------:R-:W-:Y:S01]  /*1590*/  ISETP.GE.AND P6, PT, R12, RZ, PT ;  /* 0x000000ff0c00720c */ /* 0x000fe20003fc6270 */
[----:B------:R-:W-:Y:S01]  /*15a0*/  IMAD.MOV.U32 R17, RZ, RZ, R3 ;  /* 0x000000ffff117224 */ /* 0x000fe200078e0003 */
[C---:B------:R-:W-:Y:S01]  /*15b0*/  LOP3.LUT R26, R7.reuse, 0x22, RZ, 0xfc, !PT ;  /* 0x00000022071a7812 */ /* 0x040fe200078efcff */
[----:B------:R-:W-:Y:S01]  /*15c0*/  IMAD R23, R0, R4, R23 ;  /* 0x0000000400177224 */ /* 0x000fe200078e0217 */
[----:B------:R-:W-:Y:S01]  /*15d0*/  LOP3.LUT R4, R7, 0x14, RZ, 0xfc, !PT ;  /* 0x0000001407047812 */ /* 0x000fe200078efcff */
[----:B------:R-:W-:Y:S01]  /*15e0*/  IMAD.HI.U32 R6, R8, R25, RZ ;  /* 0x0000001908067227 */ /* 0x000fe200078e00ff */
[----:B------:R-:W-:-:S02]  /*15f0*/  IABS R37, R20 ;  /* 0x0000001400257213 */ /* 0x000fc40000000000 */
[----:B------:R-:W-:Y:S01]  /*1600*/  IABS R29, R4 ;  /* 0x00000004001d7213 */ /* 0x000fe20000000000 */
[----:B------:R-:W-:Y:S01]  /*1610*/  @!P2 IMAD.MOV R17, RZ, RZ, -R17 ;  /* 0x000000ffff11a224 */ /* 0x000fe200078e0a11 */
[C---:B------:R-:W-:Y:S01]  /*1620*/  ISETP.GT.U32.AND P2, PT, R0.reuse, R23, PT ;  /* 0x000000170000720c */ /* 0x040fe20003f44070 */
[----:B------:R-:W-:Y:S01]  /*1630*/  IMAD.MOV R6, RZ, RZ, -R6 ;  /* 0x000000ffff067224 */ /* 0x000fe200078e0a06 */
[----:B------:R-:W-:Y:S01]  /*1640*/  IABS R43, R26 ;  /* 0x0000001a002b7213 */ /* 0x000fe20000000000 */
[--C-:B------:R-:W-:Y:S01]  /*1650*/  @!P1 IMAD.IADD R19, R19, 0x1, -R0.reuse ;  /* 0x0000000113139824 */ /* 0x100fe200078e0a00 */
[C---:B------:R-:W-:Y:S01]  /*1660*/  LOP3.LUT R28, R7.reuse, 0x24, RZ, 0xfc, !PT ;  /* 0x00000024071c7812 */ /* 0x040fe200078efcff */
[C---:B------:R-:W-:Y:S01]  /*1670*/  IMAD R25, R0.reuse, R6, R25 ;  /* 0x0000000600197224 */ /* 0x040fe200078e0219 */
[----:B------:R-:W-:Y:S01]  /*1680*/  LOP3.LUT R6, R7, 0x16, RZ, 0xfc, !PT ;  /* 0x0000001607067812 */ /* 0x000fe200078efcff */
[----:B------:R-:W-:Y:S01]  /*1690*/  @!P5 IMAD.IADD R21, R21, 0x1, -R0 ;  /* 0x000000011515d824 */ /* 0x000fe200078e0a00 */
[C---:B------:R-:W-:Y:S01]  /*16a0*/  ISETP.GT.U32.AND P1, PT, R0.reuse, R19, PT ;  /* 0x000000130000720c */ /* 0x040fe20003f24070 */
[----:B------:R-:W-:Y:S01]  /*16b0*/  IMAD.MOV R10, RZ, RZ, -R10 ;  /* 0x000000ffff0a7224 */ /* 0x000fe200078e0a0a */
[----:B------:R-:W-:Y:S01]  /*16c0*/  IABS R31, R6 ;  /* 0x00000006001f7213 */ /* 0x000fe20000000000 */
[----:B------:R-:W-:Y:S01]  /*16d0*/  @!P3 IMAD.MOV R21, RZ, RZ, -R21 ;  /* 0x000000ffff15b224 */ /* 0x000fe200078e0a15 */
[----:B------:R-:W-:Y:S01]  /*16e0*/  ISETP.GT.U32.AND P3, PT, R0, R25, PT ;  /* 0x000000190000720c */ /* 0x000fe20003f64070 */
[----:B------:R-:W-:Y:S01]  /*16f0*/  @!P2 IMAD.IADD R23, R23, 0x1, -R0 ;  /* 0x000000011717a824 */ /* 0x000fe200078e0a00 */
[----:B------:R-:W-:Y:S01]  /*1700*/  ISETP.GE.AND P5, PT, R6, RZ, PT ;  /* 0x000000ff0600720c */ /* 0x000fe20003fa6270 */
[----:B------:R-:W-:Y:S01]  /*1710*/  IMAD R35, R0, R10, R35 ;  /* 0x0000000a00237224 */ /* 0x000fe200078e0223 */
[----:B------:R-:W-:Y:S01]  /*1720*/  LOP3.LUT R10, R7, 0x1e, RZ, 0xfc, !PT ;  /* 0x0000001e070a7812 */ /* 0x000fe200078efcff */
[----:B------:R-:W-:Y:S01]  /*1730*/  IMAD.HI.U32 R3, R8, R29, RZ ;  /* 0x0000001d08037227 */ /* 0x000fe200078e00ff */
[----:B------:R-:W-:-:S02]  /*1740*/  ISETP.GT.U32.AND P2, PT, R0, R23, PT ;  /* 0x000000170000720c */ /* 0x000fc40003f44070 */
[----:B------:R-:W-:Y:S01]  /*1750*/  IABS R39, R10 ;  /* 0x0000000a00277213 */ /* 0x000fe20000000000 */
[----:B------:R-:W-:Y:S01]  /*1760*/  IMAD.HI.U32 R12, R8, R37, RZ ;  /* 0x00000025080c7227 */ /* 0x000fe200078e00ff */
[-C--:B------:R-:W-:Y:S02]  /*1770*/  @!P1 IADD3 R19, PT, PT, R19, -R0.reuse, RZ ;  /* 0x8000000013139210 */ /* 0x080fe40007ffe0ff */
[----:B------:R-:W-:Y:S01]  /*1780*/  ISETP.GE.AND P1, PT, R16, RZ, PT ;  /* 0x000000ff1000720c */ /* 0x000fe20003f26270 */
[----:B------:R-:W-:Y:S01]  /*1790*/  IMAD.MOV R12, RZ, RZ, -R12 ;  /* 0x000000ffff0c7224 */ /* 0x000fe200078e0a0c */
[----:B------:R-:W-:Y:S01]  /*17a0*/  @!P3 IADD3 R25, PT, PT, R25, -R0, RZ ;  /* 0x800000001919b210 */ /* 0x000fe20007ffe0ff */
[----:B--2---:R-:W-:Y:S01]  /*17b0*/  IMAD R22, R22, UR4, RZ ;  /* 0x0000000416167c24 */ /* 0x004fe2000f8e02ff */
[----:B------:R-:W-:Y:S01]  /*17c0*/  LOP3.LUT R16, R7, 0x18, RZ, 0xfc, !PT ;  /* 0x0000001807107812 */ /* 0x000fe200078efcff */
[C---:B------:R-:W-:Y:S01]  /*17d0*/  IMAD R37, R0.reuse, R12, R37 ;  /* 0x0000000c00257224 */ /* 0x040fe200078e0225 */
[----:B------:R-:W-:Y:S01]  /*17e0*/  @!P0 IADD3 R19, PT, PT, -R19, RZ, RZ ;  /* 0x000000ff13138210 */ /* 0x000fe20007ffe1ff */
[----:B------:R-:W-:Y:S01]  /*17f0*/  @!P2 IMAD.IADD R23, R23, 0x1, -R0 ;  /* 0x000000011717a824 */ /* 0x000fe200078e0a00 */
[----:B------:R-:W-:-:S02]  /*1800*/  ISETP.GT.U32.AND P3, PT, R0, R25, PT ;  /* 0x000000190000720c */ /* 0x000fc40003f64070 */
[----:B------:R-:W-:Y:S01]  /*1810*/  ISETP.GE.AND P0, PT, R4, RZ, PT ;  /* 0x000000ff0400720c */ /* 0x000fe20003f06270 */
[----:B------:R-:W-:Y:S01]  /*1820*/  IMAD.HI.U32 R4, R8, R31, RZ ;  /* 0x0000001f08047227 */ /* 0x000fe200078e00ff */
[----:B------:R-:W-:Y:S02]  /*1830*/  IABS R33, R16 ;  /* 0x0000001000217213 */ /* 0x000fe40000000000 */
[----:B------:R-:W-:Y:S01]  /*1840*/  ISETP.GT.U32.AND P2, PT, R0, R27, PT ;  /* 0x0000001b0000720c */ /* 0x000fe20003f44070 */
[----:B------:R-:W-:Y:S01]  /*1850*/  IMAD.MOV R4, RZ, RZ, -R4 ;  /* 0x000000ffff047224 */ /* 0x000fe200078e0a04 */
[----:B------:R-:W-:Y:S01]  /*1860*/  IADD3 R3, PT, PT, -R3, RZ, RZ ;  /* 0x000000ff03037210 */ /* 0x000fe20007ffe1ff */
[----:B------:R-:W-:Y:S01]  /*1870*/  IMAD.HI.U32 R6, R8, R33, RZ ;  /* 0x0000002108067227 */ /* 0x000fe200078e00ff */
[----:B------:R-:W-:Y:S02]  /*1880*/  IABS R45, R28 ;  /* 0x0000001c002d7213 */ /* 0x000fe40000000000 */
[----:B------:R-:W-:Y:S01]  /*1890*/  LOP3.LUT R34, R7, 0x30, RZ, 0xfc, !PT ;  /* 0x0000003007227812 */ /* 0x000fe200078efcff */
[----:B------:R-:W-:Y:S01]  /*18a0*/  IMAD.MOV R6, RZ, RZ, -R6 ;  /* 0x000000ffff067224 */ /* 0x000fe200078e0a06 */
[----:B------:R-:W-:Y:S01]  /*18b0*/  @!P3 IADD3 R25, PT, PT, R25, -R0, RZ ;  /* 0x800000001919b210 */ /* 0x000fe20007ffe0ff */
[C---:B------:R-:W-:Y:S01]  /*18c0*/  IMAD R31, R0.reuse, R4, R31 ;  /* 0x00000004001f7224 */ /* 0x040fe200078e021f */
[----:B------:R-:W-:Y:S01]  /*18d0*/  IABS R57, R34 ;  /* 0x0000002200397213 */ /* 0x000fe20000000000 */
[C---:B------:R-:W-:Y:S01]  /*18e0*/  IMAD R33, R0.reuse, R6, R33 ;  /* 0x0000000600217224 */ /* 0x040fe200078e0221 */
[----:B------:R-:W-:Y:S01]  /*18f0*/  LOP3.LUT R30, R7, 0x2c, RZ, 0xfc, !PT ;  /* 0x0000002c071e7812 */ /* 0x000fe200078efcff */
[----:B------:R-:W-:Y:S01]  /*1900*/  @!P4 IMAD.MOV R23, RZ, RZ, -R23 ;  /* 0x000000ffff17c224 */ /* 0x000fe200078e0a17 */
[C---:B------:R-:W-:Y:S01]  /*1910*/  ISETP.GT.U32.AND P4, PT, R0.reuse, R31, PT ;  /* 0x0000001f0000720c */ /* 0x040fe20003f84070 */
[----:B------:R-:W-:Y:S01]  /*1920*/  @!P6 IMAD.MOV R25, RZ, RZ, -R25 ;  /* 0x000000ffff19e224 */ /* 0x000fe200078e0a19 */
[----:B------:R-:W-:Y:S01]  /*1930*/  ISETP.GT.U32.AND P6, PT, R0, R33, PT ;  /* 0x000000210000720c */ /* 0x000fe20003fc4070 */
[----:B------:R-:W-:Y:S01]  /*1940*/  @!P2 IMAD.IADD R27, R27, 0x1, -R0 ;  /* 0x000000011b1ba824 */ /* 0x000fe200078e0a00 */
[----:B------:R-:W-:Y:S01]  /*1950*/  LOP3.LUT R36, R7, 0x32, RZ, 0xfc, !PT ;  /* 0x0000003207247812 */ /* 0x000fe200078efcff */
[----:B------:R-:W-:Y:S01]  /*1960*/  IMAD.HI.U32 R4, R8, R39, RZ ;  /* 0x0000002708047227 */ /* 0x000fe200078e00ff */
[----:B------:R-:W-:-:S02]  /*1970*/  IABS R53, R30 ;  /* 0x0000001e00357213 */ /* 0x000fc40000000000 */
[----:B------:R-:W-:Y:S01]  /*1980*/  ISETP.GT.U32.AND P2, PT, R0, R27, PT ;  /* 0x0000001b0000720c */ /* 0x000fe20003f44070 */
[----:B------:R-:W-:Y:S01]  /*1990*/  IMAD.MOV R6, RZ, RZ, -R4 ;  /* 0x000000ffff067224 */ /* 0x000fe200078e0a04 */
[----:B------:R-:W-:Y:S01]  /*19a0*/  LOP3.LUT R32, R7, 0x2e, RZ, 0xfc, !PT ;  /* 0x0000002e07207812 */ /* 0x000fe200078efcff */
[----:B------:R-:W-:Y:S01]  /*19b0*/  IMAD.HI.U32 R4, R8, R41, RZ ;  /* 0x0000002908047227 */ /* 0x000fe200078e00ff */
[----:B------:R-:W-:Y:S02]  /*19c0*/  IABS R61, R36 ;  /* 0x00000024003d7213 */ /* 0x000fe40000000000 */
[----:B------:R-:W-:Y:S01]  /*19d0*/  IABS R55, R32 ;  /* 0x0000002000377213 */ /* 0x000fe20000000000 */
[----:B------:R-:W-:Y:S01]  /*19e0*/  @!P4 IMAD.IADD R31, R31, 0x1, -R0 ;  /* 0x000000011f1fc824 */ /* 0x000fe200078e0a00 */
[----:B------:R-:W-:Y:S01]  /*19f0*/  @!P6 IADD3 R33, PT, PT, R33, -R0, RZ ;  /* 0x800000002121e210 */ /* 0x000fe20007ffe0ff */
[----:B------:R-:W-:Y:S01]  /*1a00*/  IMAD.MOV R4, RZ, RZ, -R4 ;  /* 0x000000ffff047224 */ /* 0x000fe200078e0a04 */
[----:B------:R-:W-:Y:S01]  /*1a10*/  LOP3.LUT R38, R7, 0x34, RZ, 0xfc, !PT ;  /* 0x0000003407267812 */ /* 0x000fe200078efcff */
[C---:B------:R-:W-:Y:S01]  /*1a20*/  IMAD R3, R0.reuse, R3, R29 ;  /* 0x0000000300037224 */ /* 0x040fe200078e021d */
[C---:B------:R-:W-:Y:S01]  /*1a30*/  ISETP.GT.U32.AND P6, PT, R0.reuse, R31, PT ;  /* 0x0000001f0000720c */ /* 0x040fe20003fc4070 */
[----:B------:R-:W-:Y:S01]  /*1a40*/  IMAD R41, R0, R4, R41 ;  /* 0x0000000400297224 */ /* 0x000fe200078e0229 */
[----:B------:R-:W-:Y:S01]  /*1a50*/  @!P2 IADD3 R27, PT, PT, R27, -R0, RZ ;  /* 0x800000001b1ba210 */ /* 0x000fe20007ffe0ff */
[----:B------:R-:W-:Y:S01]  /*1a60*/  IMAD.HI.U32 R4, R8, R43, RZ ;  /* 0x0000002b08047227 */ /* 0x000fe200078e00ff */
[----:B------:R-:W-:-:S02]  /*1a70*/  ISETP.GT.U32.AND P2, PT, R0, R35, PT ;  /* 0x000000230000720c */ /* 0x000fc40003f44070 */
[C---:B------:R-:W-:Y:S01]  /*1a80*/  ISETP.GT.U32.AND P3, PT, R0.reuse, R3, PT ;  /* 0x000000030000720c */ /* 0x040fe20003f64070 */
[----:B------:R-:W-:Y:S01]  /*1a90*/  IMAD.MOV R4, RZ, RZ, -R4 ;  /* 0x000000ffff047224 */ /* 0x000fe200078e0a04 */
[----:B------:R-:W-:Y:S01]  /*1aa0*/  IABS R63, R38 ;  /* 0x00000026003f7213 */ /* 0x000fe20000000000 */
[C---:B------:R-:W-:Y:S01]  /*1ab0*/  IMAD R39, R0.reuse, R6, R39 ;  /* 0x0000000600277224 */ /* 0x040fe200078e0227 */
[----:B------:R-:W-:Y:S01]  /*1ac0*/  LOP3.LUT R40, R7, 0x3c, RZ, 0xfc, !PT ;  /* 0x0000003c07287812 */ /* 0x000fe200078efcff */
[C---:B------:R-:W-:Y:S02]  /*1ad0*/  IMAD R43, R0.reuse, R4, R43 ;  /* 0x00000004002b7224 */ /* 0x040fe400078e022b */
[----:B------:R-:W-:Y:S01]  /*1ae0*/  @!P6 IMAD.IADD R31, R31, 0x1, -R0 ;  /* 0x000000011f1fe824 */ /* 0x000fe200078e0a00 */
[----:B------:R-:W-:Y:S01]  /*1af0*/  ISETP.GT.U32.AND P6, PT, R0, R41, PT ;  /* 0x000000290000720c */ /* 0x000fe20003fc4070 */
[----:B------:R-:W-:Y:S01]  /*1b00*/  IMAD.HI.U32 R6, R8, R45, RZ ;  /* 0x0000002d08067227 */ /* 0x000fe200078e00ff */
[----:B------:R-:W-:-:S03]  /*1b10*/  IABS R69, R40 ;  /* 0x0000002800457213 */ /* 0x000fc60000000000 */
[--C-:B------:R-:W-:Y:S01]  /*1b20*/  @!P2 IMAD.IADD R35, R35, 0x1, -R0.reuse ;  /* 0x000000012323a824 */ /* 0x100fe200078e0a00 */
[C---:B------:R-:W-:Y:S01]  /*1b30*/  ISETP.GT.U32.AND P2, PT, R0.reuse, R33, PT ;  /* 0x000000210000720c */ /* 0x040fe20003f44070 */
[----:B------:R-:W-:Y:S01]  /*1b40*/  @!P3 IMAD.IADD R3, R3, 0x1, -R0 ;  /* 0x000000010303b824 */ /* 0x000fe200078e0a00 */
[C---:B------:R-:W-:Y:S01]  /*1b50*/  ISETP.GT.U32.AND P3, PT, R0.reuse, R37, PT ;  /* 0x000000250000720c */ /* 0x040fe20003f64070 */
[----:B------:R-:W-:Y:S02]  /*1b60*/  IMAD.MOV R6, RZ, RZ, -R6 ;  /* 0x000000ffff067224 */ /* 0x000fe400078e0a06 */
[----:B------:R-:W-:Y:S01]  /*1b70*/  @!P1 IMAD.MOV R27, RZ, RZ, -R27 ;  /* 0x000000ffff1b9224 */ /* 0x000fe200078e0a1b */
[C---:B------:R-:W-:Y:S01]  /*1b80*/  ISETP.GT.U32.AND P4, PT, R0.reuse, R3, PT ;  /* 0x000000030000720c */ /* 0x040fe20003f84070 */
[C---:B------:R-:W-:Y:S01]  /*1b90*/  IMAD R45, R0.reuse, R6, R45 ;  /* 0x00000006002d7224 */ /* 0x040fe200078e022d */
[----:B------:R-:W-:Y:S01]  /*1ba0*/  @!P6 IADD3 R41, PT, PT, R41, -R0, RZ ;  /* 0x800000002929e210 */ /* 0x000fe20007ffe0ff */
[----:B------:R-:W-:Y:S01]  /*1bb0*/  @!P5 IMAD.MOV R31, RZ, RZ, -R31 ;  /* 0x000000ffff1fd224 */ /* 0x000fe200078e0a1f */
[----:B------:R-:W-:-:S03]  /*1bc0*/  ISETP.GT.U32.AND P6, PT, R0, R43, PT ;  /* 0x0000002b0000720c */ /* 0x000fc60003fc4070 */
[--C-:B------:R-:W-:Y:S01]  /*1bd0*/  @!P2 IMAD.IADD R33, R33, 0x1, -R0.reuse ;  /* 0x000000012121a824 */ /* 0x100fe200078e0a00 */
[----:B------:R-:W-:Y:S01]  /*1be0*/  ISETP.GE.AND P2, PT, R16, RZ, PT ;  /* 0x000000ff1000720c */ /* 0x000fe20003f46270 */
[--C-:B------:R-:W-:Y:S01]  /*1bf0*/  @!P3 IMAD.IADD R37, R37, 0x1, -R0.reuse ;  /* 0x000000012525b824 */ /* 0x100fe200078e0a00 */
[----:B------:R-:W-:Y:S02]  /*1c00*/  LOP3.LUT R16, R7, 0x26, RZ, 0xfc, !PT ;  /* 0x0000002607107812 */ /* 0x000fe400078efcff */
[C---:B------:R-:W-:Y:S02]  /*1c10*/  ISETP.GT.U32.AND P3, PT, R0.reuse, R35, PT ;  /* 0x000000230000720c */ /* 0x040fe40003f64070 */
[----:B------:R-:W-:Y:S02]  /*1c20*/  IABS R47, R16 ;  /* 0x00000010002f7213 */ /* 0x000fe40000000000 */
[C---:B------:R-:W-:Y:S01]  /*1c30*/  ISETP.GT.U32.AND P1, PT, R0.reuse, R37, PT ;  /* 0x000000250000720c */ /* 0x040fe20003f24070 */
[----:B------:R-:W-:Y:S01]  /*1c40*/  @!P6 IMAD.IADD R43, R43, 0x1, -R0 ;  /* 0x000000012b2be824 */ /* 0x000fe200078e0a00 */
[----:B------:R-:W-:Y:S01]  /*1c50*/  ISETP.GT.U32.AND P6, PT, R0, R45, PT ;  /* 0x0000002d0000720c */ /* 0x000fe20003fc4070 */
[----:B------:R-:W-:Y:S01]  /*1c60*/  IMAD.HI.U32 R4, R8, R47, RZ ;  /* 0x0000002f08047227 */ /* 0x000fe200078e00ff */
[----:B------:R-:W-:-:S02]  /*1c70*/  @!P4 IADD3 R3, PT, PT, R3, -R0, RZ ;  /* 0x800000000303c210 */ /* 0x000fc40007ffe0ff */
[----:B------:R-:W-:Y:S01]  /*1c80*/  ISETP.GT.U32.AND P4, PT, R0, R39, PT ;  /* 0x000000270000720c */ /* 0x000fe20003f84070 */
[----:B------:R-:W-:Y:S01]  /*1c90*/  IMAD.MOV R12, RZ, RZ, -R4 ;  /* 0x000000ffff0c7224 */ /* 0x000fe200078e0a04 */
[----:B------:R-:W-:Y:S01]  /*1ca0*/  MOV R29, R3 ;  /* 0x00000003001d7202 */ /* 0x000fe20000000f00 */
[----:B------:R-:W-:Y:S01]  /*1cb0*/  IMAD.HI.U32 R3, R8, R57, RZ ;  /* 0x0000003908037227 */ /* 0x000fe200078e00ff */
[----:B------:R-:W-:Y:S02]  /*1cc0*/  @!P3 IADD3 R35, PT, PT, R35, -R0, RZ ;  /* 0x800000002323b210 */ /* 0x000fe40007ffe0ff */
[----:B------:R-:W-:Y:S01]  /*1cd0*/  ISETP.GE.AND P3, PT, R18, RZ, PT ;  /* 0x000000ff1200720c */ /* 0x000fe20003f66270 */
[C---:B------:R-:W-:Y:S01]  /*1ce0*/  IMAD R47, R0.reuse, R12, R47 ;  /* 0x0000000c002f7224 */ /* 0x040fe200078e022f */
[----:B------:R-:W-:Y:S01]  /*1cf0*/  LOP3.LUT R18, R7, 0x28, RZ, 0xfc, !PT ;  /* 0x0000002807127812 */ /* 0x000fe200078efcff */
[--C-:B------:R-:W-:Y:S01]  /*1d00*/  @!P6 IMAD.IADD R45, R45, 0x1, -R0.reuse ;  /* 0x000000012d2de824 */ /* 0x100fe200078e0a00 */
[----:B------:R-:W-:Y:S01]  /*1d10*/  @!P2 IADD3 R33, PT, PT, -R33, RZ, RZ ;  /* 0x000000ff2121a210 */ /* 0x000fe20007ffe1ff */
[--C-:B------:R-:W-:Y:S01]  /*1d20*/  @!P1 IMAD.IADD R37, R37, 0x1, -R0.reuse ;  /* 0x0000000125259824 */ /* 0x100fe200078e0a00 */
[----:B------:R-:W-:Y:S01]  /*1d30*/  ISETP.GT.U32.AND P6, PT, R0, R47, PT ;  /* 0x0000002f0000720c */ /* 0x000fe20003fc4070 */
[----:B------:R-:W-:Y:S01]  /*1d40*/  @!P4 IMAD.IADD R39, R39, 0x1, -R0 ;  /* 0x000000012727c824 */ /* 0x000fe200078e0a00 */
[----:B------:R-:W-:Y:S01]  /*1d50*/  ISETP.GE.AND P1, PT, R20, RZ, PT ;  /* 0x000000ff1400720c */ /* 0x000fe20003f26270 */
[----:B------:R-:W-:Y:S01]  /*1d60*/  IMAD.MOV R3, RZ, RZ, -R3 ;  /* 0x000000ffff037224 */ /* 0x000fe200078e0a03 */
[----:B------:R-:W-:Y:S01]  /*1d70*/  LOP3.LUT R20, R7, 0x2a, RZ, 0xfc, !PT ;  /* 0x0000002a07147812 */ /* 0x000fe200078efcff */
[----:B------:R-:W-:Y:S01]  /*1d80*/  @!P0 IMAD.MOV R29, RZ, RZ, -R29 ;  /* 0x000000ffff1d8224 */ /* 0x000fe200078e0a1d */
[----:B------:R-:W-:Y:S01]  /*1d90*/  IABS R49, R18 ;  /* 0x0000001200317213 */ /* 0x000fe20000000000 */
[C---:B------:R-:W-:Y:S01]  /*1da0*/  IMAD R3, R0.reuse, R3, R57 ;  /* 0x0000000300037224 */ /* 0x040fe200078e0239 */
[----:B------:R-:W-:Y:S01]  /*1db0*/  IABS R51, R20 ;  /* 0x0000001400337213 */ /* 0x000fe20000000000 */
[----:B------:R-:W-:Y:S01]  /*1dc0*/  @!P3 IMAD.MOV R35, RZ, RZ, -R35 ;  /* 0x000000ffff23b224 */ /* 0x000fe200078e0a23 */
[----:B------:R-:W-:Y:S01]  /*1dd0*/  ISETP.GT.U32.AND P0, PT, R0, R39, PT ;  /* 0x000000270000720c */ /* 0x000fe20003f04070 */
[----:B------:R-:W-:Y:S01]  /*1de0*/  IMAD.HI.U32 R4, R8, R49, RZ ;  /* 0x0000003108047227 */ /* 0x000fe200078e00ff */
[----:B------:R-:W-:-:S02]  /*1df0*/  ISETP.GE.AND P4, PT, R10, RZ, PT ;  /* 0x000000ff0a00720c */ /* 0x000fc40003f86270 */
[----:B------:R-:W-:Y:S01]  /*1e00*/  ISETP.GT.U32.AND P2, PT, R0, R43, PT ;  /* 0x0000002b0000720c */ /* 0x000fe20003f44070 */
[----:B------:R-:W-:Y:S01]  /*1e10*/  IMAD.HI.U32 R6, R8, R51, RZ ;  /* 0x0000003308067227 */ /* 0x000fe200078e00ff */
[----:B------:R-:W-:-:S03]  /*1e20*/  ISETP.GT.U32.AND P3, PT, R0, R45, PT ;  /* 0x0000002d0000720c */ /* 0x000fc60003f64070 */
[----:B------:R-:W-:Y:S01]  /*1e30*/  @!P6 IMAD.IADD R47, R47, 0x1, -R0 ;  /* 0x000000012f2fe824 */ /* 0x000fe200078e0a00 */
[----:B------:R-:W-:Y:S01]  /*1e40*/  ISETP.GT.U32.AND P6, PT, R0, R41, PT ;  /* 0x000000290000720c */ /* 0x000fe20003fc4070 */
[----:B------:R-:W-:Y:S01]  /*1e50*/  IMAD.MOV R4, RZ, RZ, -R4 ;  /* 0x000000ffff047224 */ /* 0x000fe200078e0a04 */
[----:B------:R-:W-:Y:S01]  /*1e60*/  IADD3 R6, PT, PT, -R6, RZ, RZ ;  /* 0x000000ff06067210 */ /* 0x000fe20007ffe1ff */
[----:B------:R-:W-:Y:S01]  /*1e70*/  IMAD.HI.U32 R10, R8, R53, RZ ;  /* 0x00000035080a7227 */ /* 0x000fe200078e00ff */
[----:B------:R-:W-:-:S03]  /*1e80*/  ISETP.GT.U32.AND P5, PT, R0, R47, PT ;  /* 0x0000002f0000720c */ /* 0x000fc60003fa4070 */
[C---:B------:R-:W-:Y:S02]  /*1e90*/  IMAD R51, R0.reuse, R6, R51 ;  /* 0x0000000600337224 */ /* 0x040fe400078e0233 */
[----:B------:R-:W-:Y:S02]  /*1ea0*/  IMAD R49, R0, R4, R49 ;  /* 0x0000000400317224 */ /* 0x000fe400078e0231 */
[----:B------:R-:W-:Y:S02]  /*1eb0*/  IMAD.HI.U32 R4, R8, R61, RZ ;  /* 0x0000003d08047227 */ /* 0x000fe400078e00ff */
[----:B------:R-:W-:Y:S02]  /*1ec0*/  @!P6 IADD3 R41, PT, PT, R41, -R0, RZ ;  /* 0x800000002929e210 */ /* 0x000fe40007ffe0ff */
[----:B------:R-:W-:Y:S01]  /*1ed0*/  ISETP.GT.U32.AND P6, PT, R0, R51, PT ;  /* 0x000000330000720c */ /* 0x000fe20003fc4070 */
[----:B------:R-:W-:Y:S02]  /*1ee0*/  IMAD.MOV R10, RZ, RZ, -R10 ;  /* 0x000000ffff0a7224 */ /* 0x000fe400078e0a0a */
[----:B------:R-:W-:-:S04]  /*1ef0*/  IMAD.HI.U32 R12, R8, R55, RZ ;  /* 0x00000037080c7227 */ /* 0x000fc800078e00ff */
[----:B------:R-:W-:Y:S02]  /*1f00*/  IMAD.MOV R4, RZ, RZ, -R4 ;  /* 0x000000ffff047224 */ /* 0x000fe400078e0a04 */
[C---:B------:R-:W-:Y:S02]  /*1f10*/  IMAD R53, R0.reuse, R10, R53 ;  /* 0x0000000a00357224 */ /* 0x040fe400078e0235 */
[----:B------:R-:W-:Y:S02]  /*1f20*/  IMAD.MOV R12, RZ, RZ, -R12 ;  /* 0x000000ffff0c7224 */ /* 0x000fe400078e0a0c */
[--C-:B------:R-:W-:Y:S01]  /*1f30*/  @!P6 IMAD.IADD R51, R51, 0x1, -R0.reuse ;  /* 0x000000013333e824 */ /* 0x100fe200078e0a00 */
[C---:B------:R-:W-:Y:S01]  /*1f40*/  ISETP.GT.U32.AND P6, PT, R0.reuse, R3, PT ;  /* 0x000000030000720c */ /* 0x040fe20003fc4070 */
[----:B------:R-:W-:Y:S01]  /*1f50*/  @!P0 IMAD.IADD R39, R39, 0x1, -R0 ;  /* 0x0000000127278824 */ /* 0x000fe200078e0a00 */
[C---:B------:R-:W-:Y:S01]  /*1f60*/  ISETP.GT.U32.AND P0, PT, R0.reuse, R49, PT ;  /* 0x000000310000720c */ /* 0x040fe20003f04070 */
[----:B------:R-:W-:-:S02]  /*1f70*/  IMAD R61, R0, R4, R61 ;  /* 0x00000004003d7224 */ /* 0x000fc400078e023d */
[----:B------:R-:W-:Y:S01]  /*1f80*/  @!P2 IMAD.IADD R43, R43, 0x1, -R0 ;  /* 0x000000012b2ba824 */ /* 0x000fe200078e0a00 */
[C---:B------:R-:W-:Y:S01]  /*1f90*/  ISETP.GT.U32.AND P2, PT, R0.reuse, R53, PT ;  /* 0x000000350000720c */ /* 0x040fe20003f44070 */
[----:B------:R-:W-:Y:S02]  /*1fa0*/  IMAD R55, R0, R12, R55 ;  /* 0x0000000c00377224 */ /* 0x000fe400078e0237 */
[----:B------:R-:W-:-:S04]  /*1fb0*/  IMAD.HI.U32 R6, R8, R63, RZ ;  /* 0x0000003f08067227 */ /* 0x000fc800078e00ff */
[--C-:B------:R-:W-:Y:S01]  /*1fc0*/  @!P6 IMAD.IADD R3, R3, 0x1, -R0.reuse ;  /* 0x000000010303e824 */ /* 0x100fe200078e0a00 */
[C---:B------:R-:W-:Y:S01]  /*1fd0*/  ISETP.GT.U32.AND P6, PT, R0.reuse, R61, PT ;  /* 0x0000003d0000720c */ /* 0x040fe20003fc4070 */
[----:B------:R-:W-:Y:S01]  /*1fe0*/  @!P3 IMAD.IADD R45, R45, 0x1, -R0 ;  /* 0x000000012d2db824 */ /* 0x000fe200078e0a00 */
[----:B------:R-:W-:Y:S01]  /*1ff0*/  ISETP.GT.U32.AND P3, PT, R0, R55, PT ;  /* 0x000000370000720c */ /* 0x000fe20003f64070 */
[----:B------:R-:W-:Y:S01]  /*2000*/  IMAD.MOV R6, RZ, RZ, -R6 ;  /* 0x000000ffff067224 */ /* 0x000fe200078e0a06 */
[----:B------:R-:W-:Y:S01]  /*2010*/  @!P0 IADD3 R49, PT, PT, R49, -R0, RZ ;  /* 0x8000000031318210 */ /* 0x000fe20007ffe0ff */
[--C-:B------:R-:W-:Y:S01]  /*2020*/  @!P5 IMAD.IADD R47, R47, 0x1, -R0.reuse ;  /* 0x000000012f2fd824 */ /* 0x100fe200078e0a00 */
[----:B------:R-:W-:Y:S01]  /*2030*/  ISETP.GE.AND P5, PT, R24, RZ, PT ;  /* 0x000000ff1800720c */ /* 0x000fe20003fa6270 */
[----:B------:R-:W-:Y:S01]  /*2040*/  IMAD R63, R0, R6, R63 ;  /* 0x00000006003f7224 */ /* 0x000fe200078e023f */
[C---:B------:R-:W-:Y:S01]  /*2050*/  LOP3.LUT R24, R7.reuse, 0x36, RZ, 0xfc, !PT ;  /* 0x0000003607187812 */ /* 0x040fe200078efcff */
[----:B------:R-:W-:Y:S01]  /*2060*/  @!P1 IMAD.MOV R37, RZ, RZ, -R37 ;  /* 0x000000ffff259224 */ /* 0x000fe200078e0a25 */
[----:B------:R-:W-:Y:S01]  /*2070*/  ISETP.GE.AND P0, PT, R26, RZ, PT ;  /* 0x000000ff1a00720c */ /* 0x000fe20003f06270 */
[----:B------:R-:W-:Y:S01]  /*2080*/  @!P4 IMAD.MOV R39, RZ, RZ, -R39 ;  /* 0x000000ffff27c224 */ /* 0x000fe200078e0a27 */
[----:B------:R-:W-:Y:S01]  /*2090*/  LOP3.LUT R26, R7, 0x38, RZ, 0xfc, !PT ;  /* 0x00000038071a7812 */ /* 0x000fe200078efcff */
[--C-:B------:R-:W-:Y:S01]  /*20a0*/  @!P6 IMAD.IADD R61, R61, 0x1, -R0.reuse ;  /* 0x000000013d3de824 */ /* 0x100fe200078e0a00 */
[----:B------:R-:W-:Y:S01]  /*20b0*/  @!P2 IADD3 R53, PT, PT, R53, -R0, RZ ;  /* 0x800000003535a210 */ /* 0x000fe20007ffe0ff */
[----:B------:R-:W-:Y:S01]  /*20c0*/  @!P3 IMAD.IADD R55, R55, 0x1, -R0 ;  /* 0x000000013737b824 */ /* 0x000fe200078e0a00 */
[----:B------:R-:W-:Y:S01]  /*20d0*/  ISETP.GE.AND P2, PT, R28, RZ, PT ;  /* 0x000000ff1c00720c */ /* 0x000fe20003f46270 */
[----:B------:R-:W-:Y:S01]  /*20e0*/  IMAD.HI.U32 R10, R8, R69, RZ ;  /* 0x00000045080a7227 */ /* 0x000fe200078e00ff */
[----:B------:R-:W-:-:S02]  /*20f0*/  IABS R57, R24 ;  /* 0x0000001800397213 */ /* 0x000fc40000000000 */
[C---:B------:R-:W-:Y:S01]  /*2100*/  LOP3.LUT R28, R7.reuse, 0x3a, RZ, 0xfc, !PT ;  /* 0x0000003a071c7812 */ /* 0x040fe200078efcff */
[----:B------:R-:W-:Y:S01]  /*2110*/  IMAD.MOV R10, RZ, RZ, -R10 ;  /* 0x000000ffff0a7224 */ /* 0x000fe200078e0a0a */
[----:B------:R-:W-:Y:S01]  /*2120*/  IABS R65, R26 ;  /* 0x0000001a00417213 */ /* 0x000fe20000000000 */
[----:B------:R-:W-:Y:S01]  /*2130*/  IMAD.HI.U32 R4, R8, R57, RZ ;  /* 0x0000003908047227 */ /* 0x000fe200078e00ff */
[----:B------:R-:W-:Y:S02]  /*2140*/  ISETP.GT.U32.AND P6, PT, R0, R63, PT ;  /* 0x0000003f0000720c */ /* 0x000fe40003fc4070 */
[----:B------:R-:W-:Y:S01]  /*2150*/  ISETP.GE.AND P3, PT, R16, RZ, PT ;  /* 0x000000ff1000720c */ /* 0x000fe20003f66270 */
[----:B------:R-:W-:Y:S01]  /*2160*/  IMAD.HI.U32 R6, R8, R65, RZ ;  /* 0x0000004108067227 */ /* 0x000fe200078e00ff */
[----:B------:R-:W-:Y:S02]  /*2170*/  IABS R67, R28 ;  /* 0x0000001c00437213 */ /* 0x000fe40000000000 */
[----:B------:R-:W-:Y:S01]  /*2180*/  LOP3.LUT R16, R7, 0x3e, RZ, 0xfc, !PT ;  /* 0x0000003e07107812 */ /* 0x000fe200078efcff */
[----:B------:R-:W-:Y:S01]  /*2190*/  IMAD.MOV R6, RZ, RZ, -R6 ;  /* 0x000000ffff067224 */ /* 0x000fe200078e0a06 */
[----:B------:R-:W-:Y:S01]  /*21a0*/  ISETP.GT.U32.AND P1, PT, R0, R49, PT ;  /* 0x000000310000720c */ /* 0x000fe20003f24070 */
[----:B------:R-:W-:Y:S01]  /*21b0*/  IMAD.HI.U32 R7, R8, R67, RZ ;  /* 0x0000004308077227 */ /* 0x000fe200078e00ff */
[----:B------:R-:W-:-:S02]  /*21c0*/  ISETP.GT.U32.AND P4, PT, R0, R51, PT ;  /* 0x000000330000720c */ /* 0x000fc40003f84070 */
[----:B------:R-:W-:Y:S01]  /*21d0*/  @!P5 IADD3 R41, PT, PT, -R41, RZ, RZ ;  /* 0x000000ff2929d210 */ /* 0x000fe20007ffe1ff */
[----:B------:R-:W-:Y:S01]  /*21e0*/  IMAD.MOV R12, RZ, RZ, -R7 ;  /* 0x000000ffff0c7224 */ /* 0x000fe200078e0a07 */
[----:B------:R-:W-:Y:S01]  /*21f0*/  IABS R71, R16 ;  /* 0x0000001000477213 */ /* 0x000fe20000000000 */
[----:B------:R-:W-:Y:S01]  /*2200*/  @!P0 IMAD.MOV R43, RZ, RZ, -R43 ;  /* 0x000000ffff2b8224 */ /* 0x000fe200078e0a2b */
[----:B------:R-:W-:Y:S01]  /*2210*/  IADD3 R4, PT, PT, -R4, RZ, RZ ;  /* 0x000000ff04047210 */ /* 0x000fe20007ffe1ff */
[C---:B------:R-:W-:Y:S01]  /*2220*/  IMAD R65, R0.reuse, R6, R65 ;  /* 0x0000000600417224 */ /* 0x040fe200078e0241 */
[----:B------:R-:W-:Y:S01]  /*2230*/  ISETP.GT.U32.AND P5, PT, R0, R53, PT ;  /* 0x000000350000720c */ /* 0x000fe20003fa4070 */
[----:B------:R-:W-:Y:S01]  /*2240*/  IMAD.HI.U32 R8, R8, R71, RZ ;  /* 0x0000004708087227 */ /* 0x000fe200078e00ff */
[C---:B------:R-:W-:Y:S02]  /*2250*/  ISETP.GT.U32.AND P0, PT, R0.reuse, R55, PT ;  /* 0x000000370000720c */ /* 0x040fe40003f04070 */
[----:B------:R-:W-:Y:S01]  /*2260*/  @!P1 IADD3 R49, PT, PT, R49, -R0, RZ ;  /* 0x8000000031319210 */ /* 0x000fe20007ffe0ff */
[----:B------:R-:W-:Y:S01]  /*2270*/  IMAD R7, R0, R4, R57 ;  /* 0x0000000400077224 */ /* 0x000fe200078e0239 */
[----:B------:R-:W-:Y:S01]  /*2280*/  IADD3 R8, PT, PT, -R8, RZ, RZ ;  /* 0x000000ff08087210 */ /* 0x000fe20007ffe1ff */
[--C-:B------:R-:W-:Y:S01]  /*2290*/  @!P6 IMAD.IADD R63, R63, 0x1, -R0.reuse ;  /* 0x000000013f3fe824 */ /* 0x100fe200078e0a00 */
[C---:B------:R-:W-:Y:S01]  /*22a0*/  ISETP.GT.U32.AND P6, PT, R0.reuse, R61, PT ;  /* 0x0000003d0000720c */ /* 0x040fe20003fc4070 */
[C---:B------:R-:W-:Y:S01]  /*22b0*/  IMAD R67, R0.reuse, R12, R67 ;  /* 0x0000000c00437224 */ /* 0x040fe200078e0243 */
[C---:B------:R-:W-:Y:S01]  /*22c0*/  ISETP.GT.U32.AND P1, PT, R0.reuse, R7, PT ;  /* 0x000000070000720c */ /* 0x040fe20003f24070 */
[----:B------:R-:W-:Y:S01]  /*22d0*/  @!P2 IMAD.MOV R45, RZ, RZ, -R45 ;  /* 0x000000ffff2da224 */ /* 0x000fe200078e0a2d */
[C---:B------:R-:W-:Y:S01]  /*22e0*/  ISETP.GT.U32.AND P2, PT, R0.reuse, R3, PT ;  /* 0x000000030000720c */ /* 0x040fe20003f44070 */
[----:B------:R-:W-:Y:S01]  /*22f0*/  @!P3 IMAD.MOV R47, RZ, RZ, -R47 ;  /* 0x000000ffff2fb224 */ /* 0x000fe200078e0a2f */
[C---:B------:R-:W-:Y:S01]  /*2300*/  ISETP.GT.U32.AND P3, PT, R0.reuse, R63, PT ;  /* 0x0000003f0000720c */ /* 0x040fe20003f64070 */
[--C-:B------:R-:W-:Y:S01]  /*2310*/  @!P4 IMAD.IADD R51, R51, 0x1, -R0.reuse ;  /* 0x000000013333c824 */ /* 0x100fe200078e0a00 */
[C---:B------:R-:W-:Y:S01]  /*2320*/  ISETP.GT.U32.AND P4, PT, R0.reuse, R65, PT ;  /* 0x000000410000720c */ /* 0x040fe20003f84070 */
[----:B------:R-:W-:Y:S01]  /*2330*/  @!P5 IMAD.IADD R53, R53, 0x1, -R0 ;  /* 0x000000013535d824 */ /* 0x000fe200078e0a00 */
[C---:B------:R-:W-:Y:S01]  /*2340*/  ISETP.GT.U32.AND P5, PT, R0.reuse, R67, PT ;  /* 0x000000430000720c */ /* 0x040fe20003fa4070 */
[----:B------:R-:W-:Y:S01]  /*2350*/  IMAD R69, R0, R10, R69 ;  /* 0x0000000a00457224 */ /* 0x000fe200078e0245 */
[----:B-1----:R-:W-:Y:S01]  /*2360*/  IADD3 R4, PT, PT, R62, -0x4, RZ ;  /* 0xfffffffc3e047810 */ /* 0x002fe20007ffe0ff */
[----:B------:R-:W-:-:S02]  /*2370*/  IMAD R71, R0, R8, R71 ;  /* 0x0000000800477224 */ /* 0x000fc400078e0247 */
[--C-:B------:R-:W-:Y:S01]  /*2380*/  @!P0 IMAD.IADD R55, R55, 0x1, -R0.reuse ;  /* 0x0000000137378824 */ /* 0x100fe200078e0a00 */
[C---:B------:R-:W-:Y:S01]  /*2390*/  ISETP.GT.U32.AND P0, PT, R0.reuse, R69, PT ;  /* 0x000000450000720c */ /* 0x040fe20003f04070 */
[--C-:B------:R-:W-:Y:S01]  /*23a0*/  @!P6 IMAD.IADD R61, R61, 0x1, -R0.reuse ;  /* 0x000000013d3de824 */ /* 0x100fe200078e0a00 */
[----:B------:R-:W-:Y:S01]  /*23b0*/  ISETP.GT.U32.AND P6, PT, R0, R71, PT ;  /* 0x000000470000720c */ /* 0x000fe20003fc4070 */
[--C-:B------:R-:W-:Y:S01]  /*23c0*/  @!P3 IMAD.IADD R63, R63, 0x1, -R0.reuse ;  /* 0x000000013f3fb824 */ /* 0x100fe200078e0a00 */
[-C--:B------:R-:W-:Y:S01]  /*23d0*/  @!P2 IADD3 R3, PT, PT, R3, -R0.reuse, RZ ;  /* 0x800000000303a210 */ /* 0x080fe20007ffe0ff */
[--C-:B------:R-:W-:Y:S01]  /*23e0*/  @!P1 IMAD.IADD R7, R7, 0x1, -R0.reuse ;  /* 0x0000000107079824 */ /* 0x100fe200078e0a00 */
[----:B------:R-:W-:Y:S01]  /*23f0*/  @!P4 IADD3 R65, PT, PT, R65, -R0, RZ ;  /* 0x800000004141c210 */ /* 0x000fe20007ffe0ff */
[----:B------:R-:W-:Y:S01]  /*2400*/  @!P5 IMAD.IADD R67, R67, 0x1, -R0 ;  /* 0x000000014343d824 */ /* 0x000fe200078e0a00 */
[----:B------:R-:W-:Y:S01]  /*2410*/  ISETP.GE.AND P2, PT, R18, RZ, PT ;  /* 0x000000ff1200720c */ /* 0x000fe20003f46270 */
[----:B------:R-:W-:Y:S01]  /*2420*/  IMAD.MOV.U32 R57, RZ, RZ, R55 ;  /* 0x000000ffff397224 */ /* 0x000fe200078e0037 */
[----:B------:R-:W-:-:S02]  /*2430*/  ISETP.GE.AND P3, PT, R20, RZ, PT ;  /* 0x000000ff1400720c */ /* 0x000fc40003f66270 */
[----:B------:R-:W-:Y:S01]  /*2440*/  ISETP.GE.AND P1, PT, R30, RZ, PT ;  /* 0x000000ff1e00720c */ /* 0x000fe20003f26270 */
[--C-:B------:R-:W-:Y:S01]  /*2450*/  @!P0 IMAD.IADD R69, R69, 0x1, -R0.reuse ;  /* 0x0000000145458824 */ /* 0x100fe200078e0a00 */
[----:B------:R-:W-:Y:S01]  /*2460*/  ISETP.GE.AND P4, PT, R32, RZ, PT ;  /* 0x000000ff2000720c */ /* 0x000fe20003f86270 */
[----:B------:R-:W-:Y:S01]  /*2470*/  @!P6 IMAD.IADD R71, R71, 0x1, -R0 ;  /* 0x000000014747e824 */ /* 0x000fe200078e0a00 */
[----:B------:R-:W-:Y:S02]  /*2480*/  ISETP.GE.AND P5, PT, R34, RZ, PT ;  /* 0x000000ff2200720c */ /* 0x000fe40003fa6270 */
[----:B------:R-:W-:Y:S02]  /*2490*/  ISETP.GE.AND P0, PT, R36, RZ, PT ;  /* 0x000000ff2400720c */ /* 0x000fe40003f06270 */
[----:B------:R-:W-:Y:S02]  /*24a0*/  MOV R59, R3 ;  /* 0x00000003003b7202 */ /* 0x000fe40000000f00 */
[----:B------:R-:W-:Y:S01]  /*24b0*/  @!P2 IADD3 R49, PT, PT, -R49, RZ, RZ ;  /* 0x000000ff3131a210 */ /* 0x000fe20007ffe1ff */
[----:B------:R-:W-:Y:S01]  /*24c0*/  @!P3 IMAD.MOV R51, RZ, RZ, -R51 ;  /* 0x000000ffff33b224 */ /* 0x000fe200078e0a33 */
[C---:B------:R-:W-:Y:S01]  /*24d0*/  ISETP.GT.U32.AND P2, PT, R0.reuse, R7, PT ;  /* 0x000000070000720c */ /* 0x040fe20003f44070 */
[----:B------:R-:W-:Y:S01]  /*24e0*/  @!P1 IMAD.MOV R53, RZ, RZ, -R53 ;  /* 0x000000ffff359224 */ /* 0x000fe200078e0a35 */
[C---:B------:R-:W-:Y:S01]  /*24f0*/  ISETP.GT.U32.AND P3, PT, R0.reuse, R65, PT ;  /* 0x000000410000720c */ /* 0x040fe20003f64070 */
[----:B------:R-:W-:Y:S01]  /*2500*/  @!P4 IMAD.MOV R57, RZ, RZ, -R57 ;  /* 0x000000ffff39c224 */ /* 0x000fe200078e0a39 */
[C---:B------:R-:W-:Y:S01]  /*2510*/  ISETP.GT.U32.AND P1, PT, R0.reuse, R67, PT ;  /* 0x000000430000720c */ /* 0x040fe20003f24070 */
[----:B------:R-:W-:Y:S01]  /*2520*/  @!P5 IMAD.MOV R59, RZ, RZ, -R59 ;  /* 0x000000ffff3bd224 */ /* 0x000fe200078e0a3b */
[C---:B------:R-:W-:Y:S01]  /*2530*/  ISETP.GT.U32.AND P4, PT, R0.reuse, R69, PT ;  /* 0x000000450000720c */ /* 0x040fe20003f84070 */
[----:B------:R-:W-:Y:S01]  /*2540*/  @!P0 IMAD.MOV R61, RZ, RZ, -R61 ;  /* 0x000000ffff3d8224 */ /* 0x000fe200078e0a3d */
[----:B------:R-:W-:-:S02]  /*2550*/  ISETP.GT.U32.AND P6, PT, R0, R71, PT ;  /* 0x000000470000720c */ /* 0x000fc40003fc4070 */
[----:B------:R-:W-:Y:S02]  /*2560*/  ISETP.GE.AND P5, PT, R38, RZ, PT ;  /* 0x000000ff2600720c */ /* 0x000fe40003fa6270 */
[----:B------:R-:W-:Y:S02]  /*2570*/  ISETP.GE.AND P0, PT, R24, RZ, PT ;  /* 0x000000ff1800720c */ /* 0x000fe40003f06270 */
[----:B------:R-:W-:Y:S01]  /*2580*/  @!P2 IADD3 R7, PT, PT, R7, -R0, RZ ;  /* 0x800000000707a210 */ /* 0x000fe20007ffe0ff */
[--C-:B------:R-:W-:Y:S01]  /*2590*/  @!P3 IMAD.IADD R65, R65, 0x1, -R0.reuse ;  /* 0x000000014141b824 */ /* 0x100fe200078e0a00 */
[----:B------:R-:W-:Y:S01]  /*25a0*/  ISETP.GE.AND P2, PT, R26, RZ, PT ;  /* 0x000000ff1a00720c */ /* 0x000fe20003f46270 */
[--C-:B------:R-:W-:Y:S01]  /*25b0*/  @!P1 IMAD.IADD R67, R67, 0x1, -R0.reuse ;  /* 0x0000000143439824 */ /* 0x100fe200078e0a00 */
[----:B------:R-:W-:Y:S01]  /*25c0*/  ISETP.GE.AND P3, PT, R28, RZ, PT ;  /* 0x000000ff1c00720c */ /* 0x000fe20003f66270 */
[--C-:B------:R-:W-:Y:S01]  /*25d0*/  @!P4 IMAD.IADD R69, R69, 0x1, -R0.reuse ;  /* 0x000000014545c824 */ /* 0x100fe200078e0a00 */
[----:B------:R-:W-:Y:S01]  /*25e0*/  ISETP.GE.AND P1, PT, R40, RZ, PT ;  /* 0x000000ff2800720c */ /* 0x000fe20003f26270 */
[----:B------:R-:W-:Y:S01]  /*25f0*/  @!P6 IMAD.IADD R71, R71, 0x1, -R0 ;  /* 0x000000014747e824 */ /* 0x000fe200078e0a00 */
[----:B------:R-:W-:Y:S01]  /*2600*/  ISETP.GE.AND P4, PT, R16, RZ, PT ;  /* 0x000000ff1000720c */ /* 0x000fe20003f86270 */
[----:B------:R-:W-:Y:S01]  /*2610*/  IMAD R0, R14, UR4, RZ ;  /* 0x000000040e007c24 */ /* 0x000fe2000f8e02ff */
[C---:B------:R-:W-:Y:S01]  /*2620*/  IADD3 R3, PT, PT, R62.reuse, -0x1, RZ ;  /* 0xffffffff3e037810 */ /* 0x040fe20007ffe0ff */
[----:B------:R-:W-:Y:S01]  /*2630*/  @!P5 IMAD.MOV R63, RZ, RZ, -R63 ;  /* 0x000000ffff3fd224 */ /* 0x000fe200078e0a3f */
[C---:B------:R-:W-:Y:S01]  /*2640*/  IADD3 R24, PT, PT, R62.reuse, -0x5, RZ ;  /* 0xfffffffb3e187810 */ /* 0x040fe20007ffe0ff */
[----:B------:R-:W-:Y:S01]  /*2650*/  IMAD.MOV.U32 R137, RZ, RZ, R7 ;  /* 0x000000ffff897224 */ /* 0x000fe200078e0007 */
[----:B------:R-:W-:Y:S01]  /*2660*/  ISETP.GE.U32.AND P5, PT, R3, 0x7fffffc0, PT ;  /* 0x7fffffc00300780c */ /* 0x000fe20003fa6070 */
[----:B------:R-:W-:Y:S01]  /*2670*/  @!P2 IMAD.MOV R65, RZ, RZ, -R65 ;  /* 0x000000ffff41a224 */ /* 0x000fe200078e0a41 */
[----:B------:R-:W-:Y:S01]  /*2680*/  IADD3 R3, PT, PT, R62, -0x2, RZ ;  /* 0xfffffffe3e037810 */ /* 0x000fe20007ffe0ff */
[----:B------:R-:W-:Y:S01]  /*2690*/  @!P0 IMAD.MOV R137, RZ, RZ, -R137 ;  /* 0x000000ffff898224 */ /* 0x000fe200078e0a89 */
[----:B------:R-:W-:Y:S01]  /*26a0*/  LEA R54, P6, R0, UR12, 0x2 ;  /* 0x0000000c00367c11 */ /* 0x000fe2000f8c10ff */
[----:B------:R-:W-:Y:S01]  /*26b0*/  @!P3 IMAD.MOV R67, RZ, RZ, -R67 ;  /* 0x000000ffff43b224 */ /* 0x000fe200078e0a43 */
[----:B------:R-:W-:Y:S01]  /*26c0*/  ISETP.GE.U32.AND P0, PT, R3, 0x7fffffbf, PT ;  /* 0x7fffffbf0300780c */ /* 0x000fe20003f06070 */
[----:B------:R-:W-:Y:S01]  /*26d0*/  VIADD R3, R62, 0xfffffffd ;  /* 0xfffffffd3e037836 */ /* 0x000fe20000000000 */
[----:B------:R-:W-:Y:S01]  /*26e0*/  LEA.HI.X.SX32 R55, R0, UR13, 0x2, P6 ;  /* 0x0000000d00377c11 */ /* 0x000fe2000b0f16ff */
[----:B------:R-:W-:Y:S01]  /*26f0*/  @!P1 IMAD.MOV R69, RZ, RZ, -R69 ;  /* 0x000000ffff459224 */ /* 0x000fe200078e0a45 */
[----:B------:R-:W-:Y:S01]  /*2700*/  ISETP.NE.AND P6, PT, R5, RZ, PT ;  /* 0x000000ff0500720c */ /* 0x000fe20003fc5270 */
[----:B------:R-:W-:Y:S01]  /*2710*/  @!P4 IMAD.MOV R71, RZ, RZ, -R71 ;  /* 0x000000ffff47c224 */ /* 0x000fe200078e0a47 */
[----:B------:R-:W-:-:S02]  /*2720*/  LOP3.LUT R0, RZ, R5, RZ, 0x33, !PT ;  /* 0x00000005ff007212 */ /* 0x000fc400078e33ff */
[----:B------:R-:W-:Y:S02]  /*2730*/  ISETP.GE.U32.AND P2, PT, R3, 0x7fffffbe, PT ;  /* 0x7fffffbe0300780c */ /* 0x000fe40003f46070 */
[C---:B------:R-:W-:Y:S02]  /*2740*/  SEL R5, R0.reuse, R11, !P6 ;  /* 0x0000000b00057207 */ /* 0x040fe40007000000 */
[C---:B------:R-:W-:Y:S02]  /*2750*/  SEL R11, R0.reuse, R23, !P6 ;  /* 0x00000017000b7207 */ /* 0x040fe40007000000 */
[C---:B------:R-:W-:Y:S02]  /*2760*/  SEL R3, R0.reuse, R9, !P6 ;  /* 0x0000000900037207 */ /* 0x040fe40007000000 */
[----:B------:R-:W-:Y:S02]  /*2770*/  SEL R23, R0, R45, !P6 ;  /* 0x0000002d00177207 */ /* 0x000fe40007000000 */
[----:B------:R-:W-:-:S02]  /*2780*/  ISETP.GE.U32.AND P3, PT, R4, 0x7fffffbd, PT ;  /* 0x7fffffbd0400780c */ /* 0x000fc40003f66070 */
[C---:B------:R-:W-:Y:S02]  /*2790*/  SEL R6, R0.reuse, R13, !P6 ;  /* 0x0000000d00067207 */ /* 0x040fe40007000000 */
[C---:B------:R-:W-:Y:S02]  /*27a0*/  SEL R7, R0.reuse, R15, !P6 ;  /* 0x0000000f00077207 */ /* 0x040fe40007000000 */
[C---:B------:R-:W-:Y:S02]  /*27b0*/  SEL R8, R0.reuse, R17, !P6 ;  /* 0x0000001100087207 */ /* 0x040fe40007000000 */
[C---:B------:R-:W-:Y:S02]  /*27c0*/  SEL R9, R0.reuse, R19, !P6 ;  /* 0x0000001300097207 */ /* 0x040fe40007000000 */
[C---:B------:R-:W-:Y:S02]  /*27d0*/  SEL R10, R0.reuse, R21, !P6 ;  /* 0x00000015000a7207 */ /* 0x040fe40007000000 */
[----:B------:R-:W-:-:S02]  /*27e0*/  SEL R45, R0, R47, !P6 ;  /* 0x0000002f002d7207 */ /* 0x000fc40007000000 */
[----:B------:R-:W-:Y:S02]  /*27f0*/  SEL R46, R0, R49, !P6 ;  /* 0x00000031002e7207 */ /* 0x000fe40007000000 */
[----:B------:R-:W-:Y:S02]  /*2800*/  ISETP.NE.U32.AND P1, PT, R2, RZ, PT ;  /* 0x000000ff0200720c */ /* 0x000fe40003f25070 */
[C---:B------:R-:W-:Y:S02]  /*2810*/  SEL R12, R0.reuse, R25, !P6 ;  /* 0x00000019000c7207 */ /* 0x040fe40007000000 */
[C---:B------:R-:W-:Y:S02]  /*2820*/  SEL R13, R0.reuse, R27, !P6 ;  /* 0x0000001b000d7207 */ /* 0x040fe40007000000 */
[C---:B------:R-:W-:Y:S02]  /*2830*/  SEL R14, R0.reuse, R29, !P6 ;  /* 0x0000001d000e7207 */ /* 0x040fe40007000000 */
[----:B------:R-:W-:-:S02]  /*2840*/  SEL R15, R0, R31, !P6 ;  /* 0x0000001f000f7207 */ /* 0x000fc40007000000 */
[C---:B------:R-:W-:Y:S02]  /*2850*/  SEL R16, R0.reuse, R33, !P6 ;  /* 0x0000002100107207 */ /* 0x040fe40007000000 */
[C---:B------:R-:W-:Y:S02]  /*2860*/  SEL R17, R0.reuse, R35, !P6 ;  /* 0x0000002300117207 */ /* 0x040fe40007000000 */
        /* <DEDUP_REMOVED lines=10> */
[----:B------:R-:W-:Y:S02]  /*2910*/  SEL R137, R0, R137, !P6 ;  /* 0x0000008900897207 */ /* 0x000fe40007000000 */
[----:B------:R-:W-:Y:S02]  /*2920*/  LEA R52, P4, R22, UR12, 0x2 ;  /* 0x0000000c16347c11 */ /* 0x000fe4000f8810ff */
[C---:B------:R-:W-:Y:S02]  /*2930*/  SEL R4, R0.reuse, R65, !P6 ;  /* 0x0000004100047207 */ /* 0x040fe40007000000 */
[C---:B------:R-:W-:Y:S02]  /*2940*/  SEL R139, R0.reuse, R67, !P6 ;  /* 0x00000043008b7207 */ /* 0x040fe40007000000 */
[C---:B------:R-:W-:Y:S02]  /*2950*/  SEL R252, R0.reuse, R69, !P6 ;  /* 0x0000004500fc7207 */ /* 0x040fe40007000000 */
[----:B------:R-:W-:Y:S01]  /*2960*/  SEL R42, R0, R71, !P6 ;  /* 0x00000047002a7207 */ /* 0x000fe20007000000 */
[----:B---3--:R-:W-:Y:S06]  /*2970*/  BRA.U UP0, `(.L_x_11) ;  /* 0x0000000100187547 */ /* 0x008fec000b800000 */
[----:B------:R-:W-:Y:S01]  /*2980*/  ELECT P6, URZ, PT ;  /* 0x0000000000ff782f */ /* 0x000fe200038c0000 */
[----:B------:R-:W-:Y:S01]  /*2990*/  IMAD.MOV.U32 R0, RZ, RZ, 0x1 ;  /* 0x00000001ff007424 */ /* 0x000fe200078e00ff */
[----:B------:R-:W-:Y:S01]  /*29a0*/  UMOV UR4, 0x40 ;  /* 0x0000004000047882 */ /* 0x000fe20000000000 */
[----:B------:R-:W-:Y:S01]  /*29b0*/  UVIRTCOUNT.DEALLOC.SMPOOL 0x80 ;  /* 0x000000800000784c */ /* 0x000fe20000000000 */
[----:B------:R-:W-:-:S09]  /*29c0*/  ULEA UR4, UR6, UR4, 0x18 ;  /* 0x0000000406047291 */ /* 0x000fd2000f8ec0ff */
[----:B------:R1:W-:Y:S03]  /*29d0*/  @P6 STS.U8 [UR4], R0 ;  /* 0x00000000ff006988 */ /* 0x0003e60008000004 */
.L_x_11:
[----:B------:R-:W-:Y:S01]  /*29e0*/  STTM.x64 tmem[UR9], RZ ;  /* 0x000000ff000079ed */ /* 0x000fe20008340009 */
[----:B------:R-:W-:Y:S01]  /*29f0*/  STTM.x64 tmem[UR9+0x40], RZ ;  /* 0x000040ff000079ed */ /* 0x000fe20008340009 */
[----:B------:R-:W-:Y:S01]  /*2a00*/  STTM.x64 tmem[UR9+0x80], RZ ;  /* 0x000080ff000079ed */ /* 0x000fe20008340009 */
[----:B------:R-:W-:Y:S01]  /*2a10*/  STTM.x64 tmem[UR9+0xc0], RZ ;  /* 0x0000c0ff000079ed */ /* 0x000fe20008340009 */
[----:B------:R-:W2:Y:S02]  /*2a20*/  FENCE.VIEW.ASYNC.T ;  /* 0x00000000000073c6 */ /* 0x000ea40000000200 */
[----:B--2---:R-:W-:Y:S01]  /*2a30*/  VOTEU.ALL UP1, P1 ;  /* 0x0000000000ff7886 */ /* 0x004fe20000820000 */
[----:B------:R-:W-:Y:S01]  /*2a40*/  LEA.HI.X.SX32 R53, R22, UR13, 0x2, P4 ;  /* 0x0000000d16357c11 */ /* 0x000fe2000a0f16ff */
[----:B------:R-:W2:Y:S01]  /*2a50*/  LDC.64 R50, c[0x0][0x3a8] ;  /* 0x0000ea00ff327b82 */ /* 0x000ea20000000a00 */
[----:B------:R-:W3:Y:S01]  /*2a60*/  LDCU.64 UR24, c[0x0][0x358] ;  /* 0x00006b00ff1877ac */ /* 0x000ee20008000a00 */
[----:B------:R-:W-:Y:S01]  /*2a70*/  LEA R201, R2, UR7, 0x2 ;  /* 0x0000000702c97c11 */ /* 0x000fe2000f8e10ff */
[----:B-1----:R-:W-:Y:S01]  /*2a80*/  VIADD R0, R62, 0xfffffffa ;  /* 0xfffffffa3e007836 */ /* 0x002fe20000000000 */
[----:B------:R-:W-:-:S04]  /*2a90*/  @!UP1 UIADD3 UR12, UPT, UPT, -UR5, 0x100000, URZ ;  /* 0x00100000050c9890 */ /* 0x000fc8000fffe1ff */
[----:B------:R-:W-:Y:S02]  /*2aa0*/  @!UP1 USHF.L.U32 UR13, UR12, 0xb, URZ ;  /* 0x0000000b0c0d9899 */ /* 0x000fe400080006ff */
[----:B------:R-:W-:Y:S01]  /*2ab0*/  @!UP1 USHF.L.U32 UR12, UR12, 0x1, URZ ;  /* 0x000000010c0c9899 */ /* 0x000fe200080006ff */
[----:B------:R-:W-:Y:S01]  /*2ac0*/  VOTEU.ALL UP2, P1 ;  /* 0x0000000000ff7886 */ /* 0x000fe20000840000 */
[----:B------:R-:W-:-:S04]  /*2ad0*/  @!UP1 UIADD3 UR4, UPT, UPT, -UR5, 0x100000, URZ ;  /* 0x0010000005049890 */ /* 0x000fc8000fffe1ff */
[----:B------:R-:W-:Y:S02]  /*2ae0*/  @!UP1 USHF.L.U32 UR5, UR4, 0xb, URZ ;  /* 0x0000000b04059899 */ /* 0x000fe400080006ff */
[----:B------:R-:W-:Y:S01]  /*2af0*/  @!UP1 USHF.L.U32 UR4, UR4, 0x1, URZ ;  /* 0x0000000104049899 */ /* 0x000fe200080006ff */
[----:B------:R-:W-:Y:S01]  /*2b00*/  BAR.SYNC.DEFER_BLOCKING 0x0 ;  /* 0x0000000000007b1d */ /* 0x000fe20000010000 */
[----:B------:R-:W-:Y:S01]  /*2b10*/  ISETP.GE.U32.AND P4, PT, R24, 0x7fffffbc, PT ;  /* 0x7fffffbc1800780c */ /* 0x000fe20003f86070 */
[----:B------:R-:W-:-:S04]  /*2b20*/  VIADD R22, R62, 0xfffffff9 ;  /* 0xfffffff93e167836 */ /* 0x000fc80000000000 */
[----:B------:R-:W-:Y:S01]  /*2b30*/  VOTEU.ALL UP1, P1 ;  /* 0x0000000000ff7886 */ /* 0x000fe20000820000 */
[----:B------:R-:W-:Y:S01]  /*2b40*/  ISETP.GE.U32.AND P6, PT, R22, 0x7fffffba, PT ;  /* 0x7fffffba1600780c */ /* 0x000fe20003fc6070 */
[----:B------:R-:W-:Y:S01]  /*2b50*/  STL.64 [R1+0x550], R198 ;  /* 0x000550c601007387 */ /* 0x000fe20000100a00 */
[----:B--2---:R-:W-:-:S04]  /*2b60*/  IMAD.WIDE R28, R50, 0x4, R54 ;  /* 0x00000004321c7825 */ /* 0x004fc800078e0236 */
[C---:B------:R-:W-:Y:S01]  /*2b70*/  IMAD.WIDE R26, R50.reuse, 0x4, R52 ;  /* 0x00000004321a7825 */ /* 0x040fe200078e0234 */
[----:B------:R-:W1:Y:S02]  /*2b80*/  FENCE.VIEW.ASYNC.S ;  /* 0x00000000000073c6 */ /* 0x000e640000000000 */
[----:B-1----:R-:W1:Y:S02]  /*2b90*/  @!UP1 SYNCS.EXCH.64 URZ, [UR10], UR12 ;  /* 0x0000000c0aff95b2 */ /* 0x002e640008000100 */
[----:B-1----:R-:W-:Y:S01]  /*2ba0*/  BAR.SYNC.DEFER_BLOCKING 0x0 ;  /* 0x0000000000007b1d */ /* 0x002fe20000010000 */
[C---:B------:R-:W-:Y:S02]  /*2bb0*/  IMAD.SHL.U32 R25, R50.reuse, 0x2, RZ ;  /* 0x0000000232197824 */ /* 0x040fe400078e00ff */
[----:B------:R-:W-:Y:S02]  /*2bc0*/  IMAD R251, R50, 0xf, RZ ;  /* 0x0000000f32fb7824 */ /* 0x000fe400078e02ff */
[----:B------:R-:W-:-:S04]  /*2bd0*/  IMAD.WIDE R30, R25, 0x4, R54 ;  /* 0x00000004191e7825 */ /* 0x000fc800078e0236 */
[----:B------:R-:W-:Y:S01]  /*2be0*/  IMAD.WIDE R36, R25, 0x4, R52 ;  /* 0x0000000419247825 */ /* 0x000fe200078e0234 */
[----:B------:R-:W-:-:S03]  /*2bf0*/  SHF.L.U32 R25, R50, 0x2, RZ ;  /* 0x0000000232197819 */ /* 0x000fc600000006ff */
[----:B------:R-:W-:Y:S02]  /*2c00*/  IMAD.SHL.U32 R247, R50, 0x10, RZ ;  /* 0x0000001032f77824 */ /* 0x000fe400078e00ff */
[----:B------:R-:W-:-:S04]  /*2c10*/  IMAD.WIDE R38, R25, 0x4, R54 ;  /* 0x0000000419267825 */ /* 0x000fc800078e0236 */
[C---:B------:R-:W-:Y:S02]  /*2c20*/  IMAD R57, R50.reuse, 0x11, RZ ;  /* 0x0000001132397824 */ /* 0x040fe400078e02ff */
[C---:B------:R-:W-:Y:S01]  /*2c30*/  IMAD.WIDE R248, R247.reuse, 0x4, R54 ;  /* 0x00000004f7f87825 */ /* 0x040fe200078e0236 */
[----:B------:R1:W3:Y:S02]  /*2c40*/  @!UP2 SYNCS.EXCH.64 URZ, [UR7+0x2c008], UR4 ;  /* 0x02c0080407ffa5b2 */ /* 0x0002e40008000100 */
[----:B------:R-:W-:Y:S01]  /*2c50*/  @!PT LDS RZ, [RZ] ;  /* 0x00000000fffff984 */ /* 0x000fe20000000800 */
[----:B------:R-:W-:Y:S01]  /*2c60*/  @!PT LDS RZ, [RZ] ;  /* 0x00000000fffff984 */ /* 0x000fe20000000800 */
[----:B------:R-:W-:Y:S01]  /*2c70*/  @!PT LDS RZ, [RZ] ;  /* 0x00000000fffff984 */ /* 0x000fe20000000800 */
[----:B---3--:R-:W-:Y:S01]  /*2c80*/  LDGSTS.E [R201], desc[UR24][R54.64], !P5 ;  /* 0x0000000036c97fae */ /* 0x008fe2000e9a1018 */
[----:B------:R-:W-:Y:S02]  /*2c90*/  IMAD R61, R50, 0x12, RZ ;  /* 0x00000012323d7824 */ /* 0x000fe400078e02ff */
[----:B------:R-:W-:Y:S01]  /*2ca0*/  IMAD.WIDE R246, R247, 0x4, R52 ;  /* 0x00000004f7f67825 */ /* 0x000fe200078e0234 */
[----:B------:R-:W-:Y:S01]  /*2cb0*/  LDGSTS.E [R201+0x200], desc[UR24][R52.64], !P5 ;  /* 0x0020000034c97fae */ /* 0x000fe2000e9a1018 */
[----:B------:R-:W-:-:S02]  /*2cc0*/  ISETP.GE.U32.AND P5, PT, R0, 0x7fffffbb, PT ;  /* 0x7fffffbb0000780c */ /* 0x000fc40003fa6070 */
[----:B------:R-:W-:Y:S01]  /*2cd0*/  IADD3 R0, PT, PT, R62, -0x8, RZ ;  /* 0xfffffff83e007810 */ /* 0x000fe20007ffe0ff */
[----:B------:R-:W-:Y:S01]  /*2ce0*/  LDGSTS.E [R201+0x400], desc[UR24][R28.64], !P0 ;  /* 0x004000001cc97fae */ /* 0x000fe2000c1a1018 */
[C---:B------:R-:W-:Y:S01]  /*2cf0*/  IMAD.WIDE R244, R57.reuse, 0x4, R54 ;  /* 0x0000000439f47825 */ /* 0x040fe200078e0236 */
[----:B-1----:R-:W1:Y:S02]  /*2d00*/  LDCU UR4, c[0x0][0x3b0] ;  /* 0x00007600ff0477ac */ /* 0x002e640008000800 */
[----:B------:R2:W-:Y:S01]  /*2d10*/  LDGSTS.E [R201+0x600], desc[UR24][R26.64], !P0 ;  /* 0x006000001ac97fae */ /* 0x0005e2000c1a1018 */
[----:B------:R-:W-:Y:S01]  /*2d20*/  ISETP.GE.U32.AND P0, PT, R0, 0x7fffffb9, PT ;  /* 0x7fffffb90000780c */ /* 0x000fe20003f06070 */
[----:B------:R-:W-:Y:S02]  /*2d30*/  VIADD R0, R62, 0xfffffff7 ;  /* 0xfffffff73e007836 */ /* 0x000fe40000000000 */
[----:B------:R-:W-:Y:S01]  /*2d40*/  LDGSTS.E [R201+0x800], desc[UR24][R30.64], !P2 ;  /* 0x008000001ec97fae */ /* 0x000fe2000d1a1018 */
[----:B------:R-:W-:-:S03]  /*2d50*/  IMAD.WIDE R56, R57, 0x4, R52 ;  /* 0x0000000439387825 */ /* 0x000fc600078e0234 */
[----:B------:R3:W-:Y:S01]  /*2d60*/  LDGSTS.E [R201+0xa00], desc[UR24][R36.64], !P2 ;  /* 0x00a0000024c97fae */ /* 0x0007e2000d1a1018 */
[----:B------:R-:W-:Y:S01]  /*2d70*/  ISETP.GE.U32.AND P2, PT, R0, 0x7fffffb8, PT ;  /* 0x7fffffb80000780c */ /* 0x000fe20003f46070 */
[----:B------:R-:W-:Y:S02]  /*2d80*/  VIADD R0, R62, 0xfffffff6 ;  /* 0xfffffff63e007836 */ /* 0x000fe40000000000 */
[----:B--2---:R-:W-:Y:S02]  /*2d90*/  IMAD R27, R50, 0x3, RZ ;  /* 0x00000003321b7824 */ /* 0x004fe400078e02ff */
[----:B------:R-:W-:-:S04]  /*2da0*/  IMAD.WIDE R58, R61, 0x4, R54 ;  /* 0x000000043d3a7825 */ /* 0x000fc800078e0236 */
[----:B------:R-:W-:-:S04]  /*2db0*/  IMAD.WIDE R34, R27, 0x4, R54 ;  /* 0x000000041b227825 */ /* 0x000fc800078e0236 */
[--C-:B------:R-:W-:Y:S01]  /*2dc0*/  IMAD.WIDE R32, R27, 0x4, R52.reuse ;  /* 0x000000041b207825 */ /* 0x100fe200078e0234 */
[----:B------:R2:W-:Y:S03]  /*2dd0*/  LDGSTS.E [R201+0xc00], desc[UR24][R34.64], !P3 ;  /* 0x00c0000022c97fae */ /* 0x0005e6000d9a1018 */
[----:B---3--:R-:W-:Y:S01]  /*2de0*/  IMAD.WIDE R36, R25, 0x4, R52 ;  /* 0x0000000419247825 */ /* 0x008fe200078e0234 */
[----:B------:R3:W-:Y:S01]  /*2df0*/  LDGSTS.E [R201+0xe00], desc[UR24][R32.64], !P3 ;  /* 0x00e0000020c97fae */ /* 0x0007e2000d9a1018 */
[----:B------:R-:W-:Y:S02]  /*2e00*/  ISETP.GE.U32.AND P3, PT, R0, 0x7fffffb7, PT ;  /* 0x7fffffb70000780c */ /* 0x000fe40003f66070 */
[----:B------:R-:W-:Y:S01]  /*2e10*/  IMAD R27, R50, 0x5, RZ ;  /* 0x00000005321b7824 */ /* 0x000fe200078e02ff */
[----:B------:R2:W-:Y:S01]  /*2e20*/  STL.64 [R1+0xc0], R34 ;  /* 0x0000c02201007387 */ /* 0x0005e20000100a00 */
[----:B------:R-:W-:-:S02]  /*2e30*/  VIADD R0, R62, 0xfffffff5 ;  /* 0xfffffff53e007836 */ /* 0x000fc40000000000 */
[----:B------:R-:W-:Y:S01]  /*2e40*/  IMAD R25, R50, 0x6, RZ ;  /* 0x0000000632197824 */ /* 0x000fe200078e02ff */
[----:B------:R4:W-:Y:S01]  /*2e50*/  LDGSTS.E [R201+0x1000], desc[UR24][R38.64], !P4 ;  /* 0x0100000026c97fae */ /* 0x0009e2000e1a1018 */
[----:B------:R-:W-:-:S03]  /*2e60*/  IMAD.WIDE R60, R61, 0x4, R52 ;  /* 0x000000043d3c7825 */ /* 0x000fc600078e0234 */
[----:B------:R3:W-:Y:S01]  /*2e70*/  STL.64 [R1+0xb8], R32 ;  /* 0x0000b82001007387 */ /* 0x0007e20000100a00 */
[C---:B------:R-:W-:Y:S02]  /*2e80*/  IMAD R65, R50.reuse, 0x13, RZ ;  /* 0x0000001332417824 */ /* 0x040fe400078e02ff */
[----:B------:R-:W-:Y:S01]  /*2e90*/  IMAD R69, R50, 0x14, RZ ;  /* 0x0000001432457824 */ /* 0x000fe200078e02ff */
[----:B------:R1:W-:Y:S01]  /*2ea0*/  LDGSTS.E [R201+0x1200], desc[UR24][R36.64], !P4 ;  /* 0x0120000024c97fae */ /* 0x0003e2000e1a1018 */
[--C-:B--2---:R-:W-:Y:S01]  /*2eb0*/  IMAD.WIDE R34, R27, 0x4, R54.reuse ;  /* 0x000000041b227825 */ /* 0x104fe200078e0236 */
[----:B------:R-:W-:Y:S02]  /*2ec0*/  ISETP.GE.U32.AND P4, PT, R0, 0x7fffffb6, PT ;  /* 0x7fffffb60000780c */ /* 0x000fe40003f86070 */
[----:B------:R4:W-:Y:S01]  /*2ed0*/  STL.64 [R1+0xb0], R38 ;  /* 0x0000b02601007387 */ /* 0x0009e20000100a00 */
[----:B------:R-:W-:Y:S02]  /*2ee0*/  VIADD R0, R62, 0xfffffff4 ;  /* 0xfffffff43e007836 */ /* 0x000fe40000000000 */
[----:B------:R-:W-:Y:S01]  /*2ef0*/  IMAD.WIDE R66, R69, 0x4, R54 ;  /* 0x0000000445427825 */ /* 0x000fe200078e0236 */
[----:B------:R2:W-:Y:S03]  /*2f00*/  LDGSTS.E [R201+0x1400], desc[UR24][R34.64], !P5 ;  /* 0x0140000022c97fae */ /* 0x0005e6000e9a1018 */
[----:B---3--:R-:W-:Y:S01]  /*2f10*/  IMAD.WIDE R32, R27, 0x4, R52 ;  /* 0x000000041b207825 */ /* 0x008fe200078e0234 */
[----:B------:R1:W-:Y:S03]  /*2f20*/  STL.64 [R1+0xa8], R36 ;  /* 0x0000a82401007387 */ /* 0x0003e60000100a00 */
[----:B------:R-:W-:Y:S01]  /*2f30*/  IMAD R27, R50, 0x7, RZ ;  /* 0x00000007321b7824 */ /* 0x000fe200078e02ff */
[----:B------:R3:W-:Y:S01]  /*2f40*/  LDGSTS.E [R201+0x1600], desc[UR24][R32.64], !P5 ;  /* 0x0160000020c97fae */ /* 0x0007e2000e9a1018 */
[----:B----4-:R-:W-:Y:S01]  /*2f50*/  IMAD.WIDE R38, R25, 0x4, R54 ;  /* 0x0000000419267825 */ /* 0x010fe200078e0236 */
[----:B------:R-:W-:-:S02]  /*2f60*/  ISETP.GE.U32.AND P5, PT, R0, 0x7fffffb5, PT ;  /* 0x7fffffb50000780c */ /* 0x000fc40003fa6070 */
[----:B------:R2:W-:Y:S01]  /*2f70*/  STL.64 [R1+0xa0], R34 ;  /* 0x0000a02201007387 */ /* 0x0005e20000100a00 */
[----:B------:R-:W-:Y:S02]  /*2f80*/  VIADD R0, R62, 0xfffffff3 ;  /* 0xfffffff33e007836 */ /* 0x000fe40000000000 */
[----:B------:R-:W-:Y:S01]  /*2f90*/  IMAD R73, R50, 0x15, RZ ;  /* 0x0000001532497824 */ /* 0x000fe200078e02ff */
[----:B------:R3:W-:Y:S01]  /*2fa0*/  STL.64 [R1+0x98], R32 ;  /* 0x0000982001007387 */ /* 0x0007e20000100a00 */
[----:B-1----:R-:W-:-:S03]  /*2fb0*/  IMAD.WIDE R36, R25, 0x4, R52 ;  /* 0x0000000419247825 */ /* 0x002fc600078e0234 */
[----:B------:R1:W-:Y:S01]  /*2fc0*/  LDGSTS.E [R201+0x1800], desc[UR24][R38.64], !P6 ;  /* 0x0180000026c97fae */ /* 0x0003e2000f1a1018 */
[----:B------:R-:W-:Y:S02]  /*2fd0*/  IMAD.SHL.U32 R25, R50, 0x8, RZ ;  /* 0x0000000832197824 */ /* 0x000fe400078e00ff */
[----:B------:R-:W-:Y:S01]  /*2fe0*/  IMAD.WIDE R68, R69, 0x4, R52 ;  /* 0x0000000445447825 */ /* 0x000fe200078e0234 */
[----:B------:R4:W-:Y:S01]  /*2ff0*/  LDGSTS.E [R201+0x1a00], desc[UR24][R36.64], !P6 ;  /* 0x01a0000024c97fae */ /* 0x0009e2000f1a1018 */
[----:B------:R-:W-:Y:S02]  /*3000*/  ISETP.GE.U32.AND P6, PT, R0, 0x7fffffb4, PT ;  /* 0x7fffffb40000780c */ /* 0x000fe40003fc6070 */
[C---:B--2---:R-:W-:Y:S01]  /*3010*/  IMAD.WIDE R34, R27.reuse, 0x4, R54 ;  /* 0x000000041b227825 */ /* 0x044fe200078e0236 */
[----:B------:R-:W-:Y:S01]  /*3020*/  IADD3 R0, PT, PT, R62, -0xe, RZ ;  /* 0xfffffff23e007810 */ /* 0x000fe20007ffe0ff */
[----:B------:R1:W-:Y:S02]  /*3030*/  STL.64 [R1+0x90], R38 ;  /* 0x0000902601007387 */ /* 0x0003e40000100a00 */
[----:B---3--:R-:W-:-:S02]  /*3040*/  IMAD.WIDE R32, R27, 0x4, R52 ;  /* 0x000000041b207825 */ /* 0x008fc400078e0234 */
[----:B------:R2:W-:Y:S02]  /*3050*/  LDGSTS.E [R201+0x1c00], desc[UR24][R34.64], !P0 ;  /* 0x01c0000022c97fae */ /* 0x0005e4000c1a1018 */
[----:B------:R-:W-:Y:S02]  /*3060*/  IMAD R27, R50, 0x9, RZ ;  /* 0x00000009321b7824 */ /* 0x000fe400078e02ff */
[----:B------:R4:W-:Y:S01]  /*3070*/  STL.64 [R1+0x88], R36 ;  /* 0x0000882401007387 */ /* 0x0009e20000100a00 */
[----:B------:R-:W-:-:S03]  /*3080*/  IMAD.WIDE R70, R73, 0x4, R54 ;  /* 0x0000000449467825 */ /* 0x000fc600078e0236 */
[----:B------:R3:W-:Y:S01]  /*3090*/  LDGSTS.E [R201+0x1e00], desc[UR24][R32.64], !P0 ;  /* 0x01e0000020c97fae */ /* 0x0007e2000c1a1018 */
[----:B-1----:R-:W-:Y:S01]  /*30a0*/  IMAD.WIDE R38, R25, 0x4, R54 ;  /* 0x0000000419267825 */ /* 0x002fe200078e0236 */
[----:B------:R-:W-:Y:S02]  /*30b0*/  ISETP.GE.U32.AND P0, PT, R0, 0x7fffffb3, PT ;  /* 0x7fffffb30000780c */ /* 0x000fe40003f06070 */
[----:B------:R2:W-:Y:S01]  /*30c0*/  STL.64 [R1+0x80], R34 ;  /* 0x0000802201007387 */ /* 0x0005e20000100a00 */
[----:B------:R-:W-:Y:S02]  /*30d0*/  VIADD R0, R62, 0xfffffff1 ;  /* 0xfffffff13e007836 */ /* 0x000fe40000000000 */
[--C-:B------:R-:W-:Y:S01]  /*30e0*/  IMAD.WIDE R72, R73, 0x4, R52.reuse ;  /* 0x0000000449487825 */ /* 0x100fe200078e0234 */
[----:B------:R1:W-:Y:S03]  /*30f0*/  LDGSTS.E [R201+0x2000], desc[UR24][R38.64], !P2 ;  /* 0x0200000026c97fae */ /* 0x0003e6000d1a1018 */
[----:B----4-:R-:W-:Y:S01]  /*3100*/  IMAD.WIDE R36, R25, 0x4, R52 ;  /* 0x0000000419247825 */ /* 0x010fe200078e0234 */
[----:B------:R3:W-:Y:S03]  /*3110*/  STL.64 [R1+0x78], R32 ;  /* 0x0000782001007387 */ /* 0x0007e60000100a00 */
[----:B------:R-:W-:Y:S01]  /*3120*/  IMAD R25, R50, 0xa, RZ ;  /* 0x0000000a32197824 */ /* 0x000fe200078e02ff */
[----:B------:R4:W-:Y:S01]  /*3130*/  LDGSTS.E [R201+0x2200], desc[UR24][R36.64], !P2 ;  /* 0x0220000024c97fae */ /* 0x0009e2000d1a1018 */
[----:B--2---:R-:W-:Y:S01]  /*3140*/  IMAD.WIDE R34, R27, 0x4, R54 ;  /* 0x000000041b227825 */ /* 0x004fe200078e0236 */
[----:B------:R-:W-:-:S02]  /*3150*/  ISETP.GE.U32.AND P2, PT, R0, 0x7fffffb2, PT ;  /* 0x7fffffb20000780c */ /* 0x000fc40003f46070 */
[----:B------:R1:W-:Y:S01]  /*3160*/  STL.64 [R1+0x70], R38 ;  /* 0x0000702601007387 */ /* 0x0003e20000100a00 */
[----:B------:R-:W-:Y:S02]  /*3170*/  VIADD R0, R62, 0xfffffff0 ;  /* 0xfffffff03e007836 */ /* 0x000fe40000000000 */
[----:B------:R-:W-:Y:S01]  /*3180*/  IMAD R77, R50, 0x16, RZ ;  /* 0x00000016324d7824 */ /* 0x000fe200078e02ff */
[----:B------:R4:W-:Y:S01]  /*3190*/  STL.64 [R1+0x68], R36 ;  /* 0x0000682401007387 */ /* 0x0009e20000100a00 */
[----:B---3--:R-:W-:-:S03]  /*31a0*/  IMAD.WIDE R32, R27, 0x4, R52 ;  /* 0x000000041b207825 */ /* 0x008fc600078e0234 */
[----:B------:R2:W-:Y:S01]  /*31b0*/  LDGSTS.E [R201+0x2400], desc[UR24][R34.64], !P3 ;  /* 0x0240000022c97fae */ /* 0x0005e2000d9a1018 */
[----:B------:R-:W-:Y:S02]  /*31c0*/  IMAD R27, R50, 0xb, RZ ;  /* 0x0000000b321b7824 */ /* 0x000fe400078e02ff */
[--C-:B------:R-:W-:Y:S01]  /*31d0*/  IMAD.WIDE R74, R77, 0x4, R54.reuse ;  /* 0x000000044d4a7825 */ /* 0x100fe200078e0236 */
[----:B------:R3:W-:Y:S01]  /*31e0*/  LDGSTS.E [R201+0x2600], desc[UR24][R32.64], !P3 ;  /* 0x0260000020c97fae */ /* 0x0007e2000d9a1018 */
[----:B------:R-:W-:Y:S02]  /*31f0*/  ISETP.GE.U32.AND P3, PT, R0, 0x7fffffb1, PT ;  /* 0x7fffffb10000780c */ /* 0x000fe40003f66070 */
[C---:B-1----:R-:W-:Y:S01]  /*3200*/  IMAD.WIDE R38, R25.reuse, 0x4, R54 ;  /* 0x0000000419267825 */ /* 0x042fe200078e0236 */
[----:B------:R-:W-:Y:S01]  /*3210*/  IADD3 R0, PT, PT, R62, -0x11, RZ ;  /* 0xffffffef3e007810 */ /* 0x000fe20007ffe0ff */
[----:B------:R2:W-:Y:S02]  /*3220*/  STL.64 [R1+0x60], R34 ;  /* 0x0000602201007387 */ /* 0x0005e40000100a00 */
[----:B----4-:R-:W-:-:S02]  /*3230*/  IMAD.WIDE R36, R25, 0x4, R52 ;  /* 0x0000000419247825 */ /* 0x010fc400078e0234 */
[----:B------:R1:W-:Y:S02]  /*3240*/  LDGSTS.E [R201+0x2800], desc[UR24][R38.64], !P4 ;  /* 0x0280000026c97fae */ /* 0x0003e4000e1a1018 */
[----:B------:R-:W-:Y:S02]  /*3250*/  IMAD R25, R50, 0xc, RZ ;  /* 0x0000000c32197824 */ /* 0x000fe400078e02ff */
[----:B------:R3:W-:Y:S01]  /*3260*/  STL.64 [R1+0x58], R32 ;  /* 0x0000582001007387 */ /* 0x0007e20000100a00 */
[----:B------:R-:W-:-:S03]  /*3270*/  IMAD.WIDE R76, R77, 0x4, R52 ;  /* 0x000000044d4c7825 */ /* 0x000fc600078e0234 */
[----:B------:R4:W-:Y:S01]  /*3280*/  LDGSTS.E [R201+0x2a00], desc[UR24][R36.64], !P4 ;  /* 0x02a0000024c97fae */ /* 0x0009e2000e1a1018 */
[C---:B--2---:R-:W-:Y:S01]  /*3290*/  IMAD.WIDE R34, R27.reuse, 0x4, R54 ;  /* 0x000000041b227825 */ /* 0x044fe200078e0236 */
[----:B------:R-:W-:Y:S02]  /*32a0*/  ISETP.GE.U32.AND P4, PT, R0, 0x7fffffb0, PT ;  /* 0x7fffffb00000780c */ /* 0x000fe40003f86070 */
        /* <DEDUP_REMOVED lines=8> */
[----:B------:R2:W-:Y:S03]  /*3330*/  STL.64 [R1+0x40], R34 ;  /* 0x0000402201007387 */ /* 0x0005e60000100a00 */
[C---:B-1----:R-:W-:Y:S01]  /*3340*/  IMAD.WIDE R38, R25.reuse, 0x4, R54 ;  /* 0x0000000419267825 */ /* 0x042fe200078e0236 */
[----:B------:R1:W-:Y:S01]  /*3350*/  LDGSTS.E [R201+0x2e00], desc[UR24][R32.64], !P5 ;  /* 0x02e0000020c97fae */ /* 0x0003e2000e9a1018 */
[----:B------:R-:W-:Y:S02]  /*3360*/  ISETP.GE.U32.AND P5, PT, R0, 0x7fffffaf, PT ;  /* 0x7fffffaf0000780c */ /* 0x000fe40003fa6070 */
[----:B----4-:R-:W-:Y:S01]  /*3370*/  IMAD.WIDE R36, R25, 0x4, R52 ;  /* 0x0000000419247825 */ /* 0x010fe200078e0234 */
[----:B------:R1:W-:Y:S03]  /*3380*/  STL.64 [R1+0x38], R32 ;  /* 0x0000382001007387 */ /* 0x0003e60000100a00 */
[----:B------:R-:W-:Y:S01]  /*3390*/  VIADD R0, R62, 0xffffffed ;  /* 0xffffffed3e007836 */ /* 0x000fe20000000000 */
[----:B------:R-:W-:Y:S01]  /*33a0*/  STL.64 [R1+0x30], R38 ;  /* 0x0000302601007387 */ /* 0x000fe20000100a00 */
[----:B--2---:R-:W-:-:S03]  /*33b0*/  IMAD.WIDE R34, R27, 0x4, R54 ;  /* 0x000000041b227825 */ /* 0x004fc600078e0236 */
[----:B------:R-:W-:Y:S01]  /*33c0*/  LDGSTS.E [R201+0x3000], desc[UR24][R38.64], !P6 ;  /* 0x0300000026c97fae */ /* 0x000fe2000f1a1018 */
[----:B------:R-:W-:Y:S02]  /*33d0*/  IMAD R25, R50, 0xe, RZ ;  /* 0x0000000e32197824 */ /* 0x000fe400078e02ff */
[--C-:B------:R-:W-:Y:S01]  /*33e0*/  IMAD.WIDE R80, R81, 0x4, R52.reuse ;  /* 0x0000000451507825 */ /* 0x100fe200078e0234 */
[----:B------:R-:W-:Y:S03]  /*33f0*/  STL.64 [R1+0x28], R36 ;  /* 0x0000282401007387 */ /* 0x000fe60000100a00 */
[----:B-1----:R-:W-:Y:S01]  /*3400*/  IMAD.WIDE R32, R27, 0x4, R52 ;  /* 0x000000041b207825 */ /* 0x002fe200078e0234 */
[----:B------:R-:W-:Y:S01]  /*3410*/  LDGSTS.E [R201+0x3200], desc[UR24][R36.64], !P6 ;  /* 0x0320000024c97fae */ /* 0x000fe2000f1a1018 */
[----:B------:R-:W-:Y:S02]  /*3420*/  ISETP.GE.U32.AND P6, PT, R0, 0x7fffffae, PT ;  /* 0x7fffffae0000780c */ /* 0x000fe40003fc6070 */
[C---:B------:R-:W-:Y:S01]  /*3430*/  IMAD.WIDE R26, R251.reuse, 0x4, R54 ;  /* 0x00000004fb1a7825 */ /* 0x040fe200078e0236 */
[----:B------:R1:W-:Y:S03]  /*3440*/  STL.64 [R1+0x20], R34 ;  /* 0x0000202201007387 */ /* 0x0003e60000100a00 */
[----:B------:R-:W-:Y:S01]  /*3450*/  IMAD.WIDE R250, R251, 0x4, R52 ;  /* 0x00000004fbfa7825 */ /* 0x000fe200078e0234 */
[----:B------:R1:W-:Y:S03]  /*3460*/  LDGSTS.E [R201+0x3400], desc[UR24][R34.64], !P0 ;  /* 0x0340000022c97fae */ /* 0x0003e6000c1a1018 */
[----:B------:R-:W-:Y:S01]  /*3470*/  VIADD R0, R62, 0xffffffec ;  /* 0xffffffec3e007836 */ /* 0x000fe20000000000 */
[----:B------:R2:W-:Y:S01]  /*3480*/  STL.64 [R1+0x18], R32 ;  /* 0x0000182001007387 */ /* 0x0005e20000100a00 */
[----:B------:R-:W-:-:S02]  /*3490*/  IMAD R85, R50, 0x18, RZ ;  /* 0x0000001832557824 */ /* 0x000fc400078e02ff */
[----:B------:R-:W-:Y:S01]  /*34a0*/  IMAD R89, R50, 0x19, RZ ;  /* 0x0000001932597824 */ /* 0x000fe200078e02ff */
[----:B------:R2:W-:Y:S01]  /*34b0*/  LDGSTS.E [R201+0x3600], desc[UR24][R32.64], !P0 ;  /* 0x0360000020c97fae */ /* 0x0005e2000c1a1018 */
[----:B------:R-:W-:Y:S01]  /*34c0*/  ISETP.GE.U32.AND P0, PT, R0, 0x7fffffad, PT ;  /* 0x7fffffad0000780c */ /* 0x000fe20003f06070 */
[----:B------:R-:W-:Y:S01]  /*34d0*/  IMAD.WIDE R82, R85, 0x4, R54 ;  /* 0x0000000455527825 */ /* 0x000fe200078e0236 */
[----:B------:R-:W-:-:S03]  /*34e0*/  IADD3 R0, PT, PT, R62, -0x15, RZ ;  /* 0xffffffeb3e007810 */ /* 0x000fc60007ffe0ff */
[----:B-1----:R-:W-:-:S04]  /*34f0*/  IMAD.WIDE R34, R25, 0x4, R54 ;  /* 0x0000000419227825 */ /* 0x002fc800078e0236 */
[--C-:B------:R-:W-:Y:S01]  /*3500*/  IMAD.WIDE R84, R85, 0x4, R52.reuse ;  /* 0x0000000455547825 */ /* 0x100fe200078e0234 */
[----:B------:R-:W-:Y:S03]  /*3510*/  STL.64 [R1+0x10], R34 ;  /* 0x0000102201007387 */ /* 0x000fe60000100a00 */
[----:B--2---:R-:W-:Y:S01]  /*3520*/  IMAD.WIDE R32, R25, 0x4, R52 ;  /* 0x0000000419207825 */ /* 0x004fe200078e0234 */
[----:B------:R-:W-:Y:S03]  /*3530*/  LDGSTS.E [R201+0x3800], desc[UR24][R34.64], !P2 ;  /* 0x0380000022c97fae */ /* 0x000fe6000d1a1018 */
[C---:B------:R-:W-:Y:S01]  /*3540*/  IMAD.WIDE R86, R89.reuse, 0x4, R54 ;  /* 0x0000000459567825 */ /* 0x040fe200078e0236 */
[----:B------:R-:W-:Y:S03]  /*3550*/  STL.64 [R1+0x8], R32 ;  /* 0x0000082001007387 */ /* 0x000fe60000100a00 */
[----:B------:R-:W-:Y:S01]  /*3560*/  IMAD.WIDE R88, R89, 0x4, R52 ;  /* 0x0000000459587825 */ /* 0x000fe200078e0234 */
[----:B------:R-:W-:Y:S01]  /*3570*/  LDGSTS.E [R201+0x3a00], desc[UR24][R32.64], !P2 ;  /* 0x03a0000020c97fae */ /* 0x000fe2000d1a1018 */
[----:B------:R-:W-:-:S02]  /*3580*/  ISETP.GE.U32.AND P2, PT, R0, 0x7fffffac, PT ;  /* 0x7fffffac0000780c */ /* 0x000fc40003f46070 */
[----:B------:R-:W-:Y:S01]  /*3590*/  VIADD R0, R62, 0xffffffea ;  /* 0xffffffea3e007836 */ /* 0x000fe20000000000 */
[----:B------:R-:W-:Y:S01]  /*35a0*/  STL.64 [R1], R26 ;  /* 0x0000001a01007387 */ /* 0x000fe20000100a00 */
[C---:B------:R-:W-:Y:S02]  /*35b0*/  IMAD R93, R50.reuse, 0x1a, RZ ;  /* 0x0000001a325d7824 */ /* 0x040fe400078e02ff */
[----:B------:R-:W-:Y:S01]  /*35c0*/  IMAD R97, R50, 0x1b, RZ ;  /* 0x0000001b32617824 */ /* 0x000fe200078e02ff */
[----:B------:R-:W-:Y:S01]  /*35d0*/  LDGSTS.E [R201+0x3c00], desc[UR24][R26.64], !P3 ;  /* 0x03c000001ac97fae */ /* 0x000fe2000d9a1018 */
[----:B------:R-:W-:-:S03]  /*35e0*/  IMAD.WIDE R90, R93, 0x4, R54 ;  /* 0x000000045d5a7825 */ /* 0x000fc600078e0236 */
[----:B------:R-:W-:Y:S01]  /*35f0*/  LDGSTS.E [R201+0x3e00], desc[UR24][R250.64], !P3 ;  /* 0x03e00000fac97fae */ /* 0x000fe2000d9a1018 */
[----:B------:R-:W-:Y:S01]  /*3600*/  ISETP.GE.U32.AND P3, PT, R0, 0x7fffffab, PT ;  /* 0x7fffffab0000780c */ /* 0x000fe20003f66070 */
[----:B------:R-:W-:Y:S02]  /*3610*/  VIADD R0, R62, 0xffffffe9 ;  /* 0xffffffe93e007836 */ /* 0x000fe40000000000 */
[----:B------:R-:W-:Y:S01]  /*3620*/  STL.64 [R1+0x570], R250 ;  /* 0x000570fa01007387 */ /* 0x000fe20000100a00 */
[----:B------:R-:W-:-:S03]  /*3630*/  IMAD.WIDE R92, R93, 0x4, R52 ;  /* 0x000000045d5c7825 */ /* 0x000fc600078e0234 */
[----:B------:R-:W-:Y:S01]  /*3640*/  LDGSTS.E [R201+0x4000], desc[UR24][R248.64], !P4 ;  /* 0x04000000f8c97fae */ /* 0x000fe2000e1a1018 */
[----:B------:R-:W-:-:S03]  /*3650*/  IMAD.WIDE R94, R97, 0x4, R54 ;  /* 0x00000004615e7825 */ /* 0x000fc600078e0236 */
[----:B------:R-:W-:Y:S01]  /*3660*/  STL.64 [R1+0x568], R248 ;  /* 0x000568f801007387 */ /* 0x000fe20000100a00 */
[----:B------:R-:W-:-:S03]  /*3670*/  IMAD.WIDE R96, R97, 0x4, R52 ;  /* 0x0000000461607825 */ /* 0x000fc600078e0234 */
[----:B------:R1:W-:Y:S01]  /*3680*/  LDGSTS.E [R201+0x4200], desc[UR24][R246.64], !P4 ;  /* 0x04200000f6c97fae */ /* 0x0003e2000e1a1018 */
[----:B------:R-:W-:Y:S01]  /*3690*/  ISETP.GE.U32.AND P4, PT, R0, 0x7fffffaa, PT ;  /* 0x7fffffaa0000780c */ /* 0x000fe20003f86070 */
[----:B------:R-:W-:Y:S01]  /*36a0*/  IMAD R101, R50, 0x1c, RZ ;  /* 0x0000001c32657824 */ /* 0x000fe200078e02ff */
[----:B------:R-:W-:Y:S01]  /*36b0*/  IADD3 R0, PT, PT, R62, -0x18, RZ ;  /* 0xffffffe83e007810 */ /* 0x000fe20007ffe0ff */
[----:B------:R1:W-:Y:S01]  /*36c0*/  STL.64 [R1+0x578], R246 ;  /* 0x000578f601007387 */ /* 0x0003e20000100a00 */
[----:B------:R-:W-:Y:S02]  /*36d0*/  IMAD R105, R50, 0x1d, RZ ;  /* 0x0000001d32697824 */ /* 0x000fe400078e02ff */
[C---:B------:R-:W-:Y:S01]  /*36e0*/  IMAD.WIDE R98, R101.reuse, 0x4, R54 ;  /* 0x0000000465627825 */ /* 0x040fe200078e0236 */
[----:B------:R2:W-:Y:S03]  /*36f0*/  LDGSTS.E [R201+0x4400], desc[UR24][R244.64], !P5 ;  /* 0x04400000f4c97fae */ /* 0x0005e6000e9a1018 */
[----:B------:R-:W-:Y:S01]  /*3700*/  IMAD.WIDE R100, R101, 0x4, R52 ;  /* 0x0000000465647825 */ /* 0x000fe200078e0234 */
[----:B------:R2:W-:Y:S03]  /*3710*/  STL.64 [R1+0x560], R244 ;  /* 0x000560f401007387 */ /* 0x0005e60000100a00 */
[----:B------:R-:W-:Y:S01]  /*3720*/  IMAD.WIDE R102, R105, 0x4, R54 ;  /* 0x0000000469667825 */ /* 0x000fe200078e0236 */
[----:B------:R3:W-:Y:S01]  /*3730*/  LDGSTS.E [R201+0x4600], desc[UR24][R56.64], !P5 ;  /* 0x0460000038c97fae */ /* 0x0007e2000e9a1018 */
[----:B------:R-:W-:-:S02]  /*3740*/  ISETP.GE.U32.AND P5, PT, R0, 0x7fffffa9, PT ;  /* 0x7fffffa90000780c */ /* 0x000fc40003fa6070 */
[----:B------:R-:W-:Y:S01]  /*3750*/  VIADD R0, R62, 0xffffffe7 ;  /* 0xffffffe73e007836 */ /* 0x000fe20000000000 */
[----:B------:R3:W-:Y:S01]  /*3760*/  STL.64 [R1+0x580], R56 ;  /* 0x0005803801007387 */ /* 0x0007e20000100a00 */
[C---:B------:R-:W-:Y:S01]  /*3770*/  IMAD.WIDE R62, R65.reuse, 0x4, R54 ;  /* 0x00000004413e7825 */ /* 0x040fe200078e0236 */
[----:B-1----:R-:W-:Y:S02]  /*3780*/  MOV R247, R31 ;  /* 0x0000001f00f77202 */ /* 0x002fe40000000f00 */
[----:B------:R1:W-:Y:S01]  /*3790*/  LDGSTS.E [R201+0x4800], desc[UR24][R58.64], !P6 ;  /* 0x048000003ac97fae */ /* 0x0003e2000f1a1018 */
[--C-:B------:R-:W-:Y:S01]  /*37a0*/  IMAD.WIDE R64, R65, 0x4, R52.reuse ;  /* 0x0000000441407825 */ /* 0x100fe200078e0234 */
[----:B--2---:R-:W-:Y:S02]  /*37b0*/  SHF.L.U32 R244, R50, 0x1, RZ ;  /* 0x0000000132f47819 */ /* 0x004fe400000006ff */
[----:B------:R1:W-:Y:S01]  /*37c0*/  STL.64 [R1+0x558], R58 ;  /* 0x0005583a01007387 */ /* 0x0003e20000100a00 */
[----:B------:R-:W-:-:S03]  /*37d0*/  IMAD.WIDE R104, R105, 0x4, R52 ;  /* 0x0000000469687825 */ /* 0x000fc600078e0234 */
[----:B------:R2:W-:Y:S01]  /*37e0*/  LDGSTS.E [R201+0x4a00], desc[UR24][R60.64], !P6 ;  /* 0x04a000003cc97fae */ /* 0x0005e2000f1a1018 */
[----:B------:R-:W-:Y:S01]  /*37f0*/  ISETP.GE.U32.AND P6, PT, R0, 0x7fffffa8, PT ;  /* 0x7fffffa80000780c */ /* 0x000fe20003fc6070 */
[----:B------:R-:W-:Y:S01]  /*3800*/  IMAD R109, R50, 0x1e, RZ ;  /* 0x0000001e326d7824 */ /* 0x000fe200078e02ff */
[----:B---3--:R-:W-:Y:S01]  /*3810*/  LOP3.LUT R57, R138, 0x3f, RZ, 0xc0, !PT ;  /* 0x0000003f8a397812 */ /* 0x008fe200078ec0ff */
[----:B------:R-:W-:Y:S01]  /*3820*/  LDGSTS.E [R201+0x4c00], desc[UR24][R62.64], !P0 ;  /* 0x04c000003ec97fae */ /* 0x000fe2000c1a1018 */
[----:B------:R-:W-:Y:S02]  /*3830*/  IMAD R113, R50, 0x1f, RZ ;  /* 0x0000001f32717824 */ /* 0x000fe400078e02ff */
[C---:B------:R-:W-:Y:S01]  /*3840*/  IMAD.WIDE R106, R109.reuse, 0x4, R54 ;  /* 0x000000046d6a7825 */ /* 0x040fe200078e0236 */
[----:B-1----:R-:W1:Y:S01]  /*3850*/  LDC R59, c[0x0][0x3a0] ;  /* 0x0000e800ff3b7b82 */ /* 0x002e620000000800 */
[----:B------:R-:W-:Y:S02]  /*3860*/  LDGSTS.E [R201+0x4e00], desc[UR24][R64.64], !P0 ;  /* 0x04e0000040c97fae */ /* 0x000fe4000c1a1018 */
[----:B------:R-:W-:-:S02]  /*3870*/  IMAD.WIDE R108, R109, 0x4, R52 ;  /* 0x000000046d6c7825 */ /* 0x000fc400078e0234 */
[----:B------:R-:W-:Y:S02]  /*3880*/  LDGSTS.E [R201+0x5000], desc[UR24][R66.64], !P2 ;  /* 0x0500000042c97fae */ /* 0x000fe4000d1a1018 */
[C---:B------:R-:W-:Y:S02]  /*3890*/  IMAD.WIDE R110, R113.reuse, 0x4, R54 ;  /* 0x00000004716e7825 */ /* 0x040fe400078e0236 */
[----:B------:R-:W-:Y:S02]  /*38a0*/  LDGSTS.E [R201+0x5200], desc[UR24][R68.64], !P2 ;  /* 0x0520000044c97fae */ /* 0x000fe4000d1a1018 */
[----:B------:R-:W-:Y:S02]  /*38b0*/  IMAD.SHL.U32 R117, R50, 0x20, RZ ;  /* 0x0000002032757824 */ /* 0x000fe400078e00ff */
[----:B------:R-:W-:Y:S01]  /*38c0*/  LDGSTS.E [R201+0x5400], desc[UR24][R70.64], !P3 ;  /* 0x0540000046c97fae */ /* 0x000fe2000d9a1018 */
[----:B------:R-:W-:-:S03]  /*38d0*/  IMAD.WIDE R112, R113, 0x4, R52 ;  /* 0x0000000471707825 */ /* 0x000fc600078e0234 */
[----:B------:R-:W-:Y:S01]  /*38e0*/  LDGSTS.E [R201+0x5600], desc[UR24][R72.64], !P3 ;  /* 0x0560000048c97fae */ /* 0x000fe2000d9a1018 */
[----:B------:R-:W-:-:S03]  /*38f0*/  IMAD.WIDE R114, R117, 0x4, R54 ;  /* 0x0000000475727825 */ /* 0x000fc600078e0236 */
[----:B------:R-:W-:Y:S01]  /*3900*/  LDGSTS.E [R201+0x5800], desc[UR24][R74.64], !P4 ;  /* 0x058000004ac97fae */ /* 0x000fe2000e1a1018 */
[----:B------:R-:W-:-:S03]  /*3910*/  IMAD.WIDE R116, R117, 0x4, R52 ;  /* 0x0000000475747825 */ /* 0x000fc600078e0234 */
[----:B------:R-:W-:Y:S01]  /*3920*/  LDGSTS.E [R201+0x5a00], desc[UR24][R76.64], !P4 ;  /* 0x05a000004cc97fae */ /* 0x000fe2000e1a1018 */
[C---:B-1----:R-:W-:Y:S02]  /*3930*/  VIADD R0, R59.reuse, 0xffffffe6 ;  /* 0xffffffe63b007836 */ /* 0x042fe40000000000 */
[C---:B------:R-:W-:Y:S01]  /*3940*/  IMAD R121, R50.reuse, 0x21, RZ ;  /* 0x0000002132797824 */ /* 0x040fe200078e02ff */
[----:B------:R-:W-:Y:S01]  /*3950*/  LDGSTS.E [R201+0x5c00], desc[UR24][R78.64], !P5 ;  /* 0x05c000004ec97fae */ /* 0x000fe2000e9a1018 */
[----:B------:R-:W-:Y:S01]  /*3960*/  IMAD R125, R50, 0x22, RZ ;  /* 0x00000022327d7824 */ /* 0x000fe200078e02ff */
[----:B------:R-:W-:Y:S01]  /*3970*/  ISETP.GE.U32.AND P0, PT, R0, 0x7fffffa7, PT ;  /* 0x7fffffa70000780c */ /* 0x000fe20003f06070 */
[----:B------:R-:W-:Y:S01]  /*3980*/  VIADD R0, R59, 0xffffffe5 ;  /* 0xffffffe53b007836 */ /* 0x000fe20000000000 */
[----:B------:R-:W-:Y:S01]  /*3990*/  LDGSTS.E [R201+0x5e00], desc[UR24][R80.64], !P5 ;  /* 0x05e0000050c97fae */ /* 0x000fe2000e9a1018 */
[----:B------:R-:W-:-:S03]  /*39a0*/  IMAD.WIDE R118, R121, 0x4, R54 ;  /* 0x0000000479767825 */ /* 0x000fc600078e0236 */
[----:B------:R-:W-:Y:S01]  /*39b0*/  ISETP.GE.U32.AND P2, PT, R0, 0x7fffffa6, PT ;  /* 0x7fffffa60000780c */ /* 0x000fe20003f46070 */
[----:B------:R-:W-:Y:S01]  /*39c0*/  LDGSTS.E [R201+0x6000], desc[UR24][R82.64], !P6 ;  /* 0x0600000052c97fae */ /* 0x000fe2000f1a1018 */
[----:B------:R-:W-:Y:S01]  /*39d0*/  IADD3 R0, PT, PT, R59, -0x1c, RZ ;  /* 0xffffffe43b007810 */ /* 0x000fe20007ffe0ff */
[----:B------:R-:W-:Y:S02]  /*39e0*/  IMAD.WIDE R120, R121, 0x4, R52 ;  /* 0x0000000479787825 */ /* 0x000fe400078e0234 */
[----:B------:R-:W-:Y:S01]  /*39f0*/  LDGSTS.E [R201+0x6200], desc[UR24][R84.64], !P6 ;  /* 0x0620000054c97fae */ /* 0x000fe2000f1a1018 */
[----:B------:R-:W-:Y:S01]  /*3a00*/  ISETP.GE.U32.AND P3, PT, R0, 0x7fffffa5, PT ;  /* 0x7fffffa50000780c */ /* 0x000fe20003f66070 */
[----:B------:R-:W-:Y:S02]  /*3a10*/  VIADD R0, R59, 0xffffffe3 ;  /* 0xffffffe33b007836 */ /* 0x000fe40000000000 */
[----:B------:R-:W-:Y:S01]  /*3a20*/  LDGSTS.E [R201+0x6400], desc[UR24][R86.64], !P0 ;  /* 0x0640000056c97fae */ /* 0x000fe2000c1a1018 */
[----:B------:R-:W-:-:S02]  /*3a30*/  IMAD.WIDE R122, R125, 0x4, R54 ;  /* 0x000000047d7a7825 */ /* 0x000fc400078e0236 */
[----:B------:R-:W-:Y:S01]  /*3a40*/  ISETP.GE.U32.AND P4, PT, R0, 0x7fffffa4, PT ;  /* 0x7fffffa40000780c */ /* 0x000fe20003f86070 */
[----:B------:R-:W-:Y:S01]  /*3a50*/  LDGSTS.E [R201+0x6600], desc[UR24][R88.64], !P0 ;  /* 0x0660000058c97fae */ /* 0x000fe2000c1a1018 */
[----:B------:R-:W-:Y:S02]  /*3a60*/  VIADD R0, R59, 0xffffffe2 ;  /* 0xffffffe23b007836 */ /* 0x000fe40000000000 */
[----:B------:R-:W-:Y:S01]  /*3a70*/  IMAD.WIDE R124, R125, 0x4, R52 ;  /* 0x000000047d7c7825 */ /* 0x000fe200078e0234 */
[----:B------:R-:W-:Y:S02]  /*3a80*/  LDGSTS.E [R201+0x6800], desc[UR24][R90.64], !P2 ;  /* 0x068000005ac97fae */ /* 0x000fe4000d1a1018 */
[----:B------:R-:W-:Y:S01]  /*3a90*/  ISETP.GE.U32.AND P5, PT, R0, 0x7fffffa3, PT ;  /* 0x7fffffa30000780c */ /* 0x000fe20003fa6070 */
[----:B------:R-:W-:Y:S01]  /*3aa0*/  VIADD R0, R59, 0xffffffe1 ;  /* 0xffffffe13b007836 */ /* 0x000fe20000000000 */
[----:B------:R-:W-:Y:S01]  /*3ab0*/  LDGSTS.E [R201+0x6a00], desc[UR24][R92.64], !P2 ;  /* 0x06a000005cc97fae */ /* 0x000fe2000d1a1018 */
[----:B------:R-:W-:-:S02]  /*3ac0*/  IMAD R129, R50, 0x23, RZ ;  /* 0x0000002332817824 */ /* 0x000fc400078e02ff */
[----:B------:R-:W-:Y:S01]  /*3ad0*/  IMAD R133, R50, 0x24, RZ ;  /* 0x0000002432857824 */ /* 0x000fe200078e02ff */
        /* <DEDUP_REMOVED lines=17> */
[----:B------:R-:W-:-:S03]  /*3bf0*/  IMAD.WIDE R132, R133, 0x4, R52 ;  /* 0x0000000485847825 */ /* 0x000fc600078e0234 */
[----:B------:R-:W-:Y:S01]  /*3c00*/  ISETP.GE.U32.AND P4, PT, R0, 0x7fffff9e, PT ;  /* 0x7fffff9e0000780c */ /* 0x000fe20003f86070 */
[----:B------:R-:W-:Y:S01]  /*3c10*/  LDGSTS.E [R201+0x7800], desc[UR24][R106.64], !P6 ;  /* 0x078000006ac97fae */ /* 0x000fe2000f1a1018 */
[C---:B------:R-:W-:Y:S01]  /*3c20*/  IADD3 R0, PT, PT, R59.reuse, -0x24, RZ ;  /* 0xffffffdc3b007810 */ /* 0x040fe20007ffe0ff */
[----:B------:R-:W-:Y:S02]  /*3c30*/  IMAD R147, R50, 0x25, RZ ;  /* 0x0000002532937824 */ /* 0x000fe400078e02ff */
        /* <DEDUP_REMOVED lines=11> */
[C---:B------:R-:W-:Y:S01]  /*3cf0*/  IMAD R151, R50.reuse, 0x26, RZ ;  /* 0x0000002632977824 */ /* 0x040fe200078e02ff */
[----:B------:R-:W-:Y:S01]  /*3d00*/  IADD3 R0, PT, PT, R59, -0x27, RZ ;  /* 0xffffffd93b007810 */ /* 0x000fe20007ffe0ff */
[----:B------:R-:W-:Y:S01]  /*3d10*/  LDGSTS.E [R201+0x8200], desc[UR24][R116.64], !P2 ;  /* 0x0820000074c97fae */ /* 0x000fe2000d1a1018 */
[----:B------:R-:W-:-:S02]  /*3d20*/  IMAD R155, R50, 0x27, RZ ;  /* 0x00000027329b7824 */ /* 0x000fc400078e02ff */
[----:B------:R-:W-:Y:S01]  /*3d30*/  ISETP.GE.U32.AND P2, PT, R0, 0x7fffff9a, PT ;  /* 0x7fffff9a0000780c */ /* 0x000fe20003f46070 */
[----:B------:R-:W-:Y:S01]  /*3d40*/  VIADD R0, R59, 0xffffffd8 ;  /* 0xffffffd83b007836 */ /* 0x000fe20000000000 */
[----:B------:R-:W-:Y:S01]  /*3d50*/  LDGSTS.E [R201+0x8400], desc[UR24][R118.64], !P3 ;  /* 0x0840000076c97fae */ /* 0x000fe2000d9a1018 */
[----:B------:R-:W-:-:S03]  /*3d60*/  IMAD.WIDE R148, R151, 0x4, R54 ;  /* 0x0000000497947825 */ /* 0x000fc600078e0236 */
[----:B------:R-:W-:Y:S01]  /*3d70*/  LDGSTS.E [R201+0x8600], desc[UR24][R120.64], !P3 ;  /* 0x0860000078c97fae */ /* 0x000fe2000d9a1018 */
[----:B------:R-:W-:Y:S01]  /*3d80*/  ISETP.GE.U32.AND P3, PT, R0, 0x7fffff99, PT ;  /* 0x7fffff990000780c */ /* 0x000fe20003f66070 */
[----:B------:R-:W-:Y:S02]  /*3d90*/  VIADD R0, R59, 0xffffffd7 ;  /* 0xffffffd73b007836 */ /* 0x000fe40000000000 */
        /* <DEDUP_REMOVED lines=9> */
[----:B------:R-:W-:Y:S01]  /*3e30*/  IMAD R159, R50, 0x28, RZ ;  /* 0x00000028329f7824 */ /* 0x000fe200078e02ff */
[----:B------:R-:W-:Y:S01]  /*3e40*/  IADD3 R0, PT, PT, R59, -0x2b, RZ ;  /* 0xffffffd53b007810 */ /* 0x000fe20007ffe0ff */
        /* <DEDUP_REMOVED lines=16> */
[C---:B------:R-:W-:Y:S02]  /*3f50*/  IMAD R163, R50.reuse, 0x29, RZ ;  /* 0x0000002932a37824 */ /* 0x040fe400078e02ff */
[----:B------:R-:W-:Y:S01]  /*3f60*/  IMAD R167, R50, 0x2a, RZ ;  /* 0x0000002a32a77824 */ /* 0x000fe200078e02ff */
[----:B------:R-:W-:Y:S01]  /*3f70*/  LDGSTS.E [R201+0x9e00], desc[UR24][R154.64], !P3 ;  /* 0x09e000009ac97fae */ /* 0x000fe2000d9a1018 */
[----:B------:R-:W-:Y:S01]  /*3f80*/  ISETP.GE.U32.AND P3, PT, R0, 0x7fffff93, PT ;  /* 0x7fffff930000780c */ /* 0x000fe20003f66070 */
[----:B------:R-:W-:Y:S01]  /*3f90*/  IMAD.WIDE R160, R163, 0x4, R54 ;  /* 0x00000004a3a07825 */ /* 0x000fe200078e0236 */
[----:B------:R-:W-:Y:S01]  /*3fa0*/  IADD3 R0, PT, PT, R59, -0x2f, RZ ;  /* 0xffffffd13b007810 */ /* 0x000fe20007ffe0ff */
[----:B------:R-:W-:Y:S02]  /*3fb0*/  LDGSTS.E [R201+0xa000], desc[UR24][R156.64], !P4 ;  /* 0x0a0000009cc97fae */ /* 0x000fe4000e1a1018 */
[----:B------:R-:W-:-:S02]  /*3fc0*/  IMAD.WIDE R162, R163, 0x4, R52 ;  /* 0x00000004a3a27825 */ /* 0x000fc400078e0234 */
[----:B------:R-:W-:Y:S01]  /*3fd0*/  LDGSTS.E [R201+0xa200], desc[UR24][R158.64], !P4 ;  /* 0x0a2000009ec97fae */ /* 0x000fe2000e1a1018 */
[----:B------:R-:W-:Y:S01]  /*3fe0*/  ISETP.GE.U32.AND P4, PT, R0, 0x7fffff92, PT ;  /* 0x7fffff920000780c */ /* 0x000fe20003f86070 */
[----:B------:R-:W-:Y:S02]  /*3ff0*/  VIADD R0, R59, 0xffffffd0 ;  /* 0xffffffd03b007836 */ /* 0x000fe40000000000 */
[----:B------:R-:W-:Y:S01]  /*4000*/  LDGSTS.E [R201+0xa400], desc[UR24][R160.64], !P5 ;  /* 0x0a400000a0c97fae */ /* 0x000fe2000e9a1018 */
[----:B------:R-:W-:-:S03]  /*4010*/  IMAD.WIDE R164, R167, 0x4, R54 ;  /* 0x00000004a7a47825 */ /* 0x000fc600078e0236 */
[----:B------:R-:W-:Y:S01]  /*4020*/  LDGSTS.E [R201+0xa600], desc[UR24][R162.64], !P5 ;  /* 0x0a600000a2c97fae */ /* 0x000fe2000e9a1018 */
[----:B------:R-:W-:Y:S01]  /*4030*/  IMAD.WIDE R166, R167, 0x4, R52 ;  /* 0x00000004a7a67825 */ /* 0x000fe200078e0234 */
[----:B------:R-:W-:Y:S02]  /*4040*/  ISETP.GE.U32.AND P5, PT, R0, 0x7fffff91, PT ;  /* 0x7fffff910000780c */ /* 0x000fe40003fa6070 */
[----:B------:R-:W-:Y:S01]  /*4050*/  LDGSTS.E [R201+0xa800], desc[UR24][R164.64], !P6 ;  /* 0x0a800000a4c97fae */ /* 0x000fe2000f1a1018 */
[----:B------:R-:W-:Y:S02]  /*4060*/  VIADD R0, R59, 0xffffffcf ;  /* 0xffffffcf3b007836 */ /* 0x000fe40000000000 */
[C---:B------:R-:W-:Y:S01]  /*4070*/  IMAD R171, R50.reuse, 0x2b, RZ ;  /* 0x0000002b32ab7824 */ /* 0x040fe200078e02ff */
[----:B------:R-:W-:Y:S01]  /*4080*/  LDGSTS.E [R201+0xaa00], desc[UR24][R166.64], !P6 ;  /* 0x0aa00000a6c97fae */ /* 0x000fe2000f1a1018 */
[----:B------:R-:W-:Y:S01]  /*4090*/  IMAD R175, R50, 0x2c, RZ ;  /* 0x0000002c32af7824 */ /* 0x000fe200078e02ff */
[----:B------:R-:W-:Y:S01]  /*40a0*/  ISETP.GE.U32.AND P6, PT, R0, 0x7fffff90, PT ;  /* 0x7fffff900000780c */ /* 0x000fe20003fc6070 */
[C---:B------:R-:W-:Y:S01]  /*40b0*/  IMAD.WIDE R168, R171.reuse, 0x4, R54 ;  /* 0x00000004aba87825 */ /* 0x040fe200078e0236 */
[----:B------:R2:W-:Y:S03]  /*40c0*/  STL.64 [R1+0x588], R60 ;  /* 0x0005883c01007387 */ /* 0x0005e60000100a00 */
[----:B------:R-:W-:Y:S01]  /*40d0*/  IMAD.WIDE R170, R171, 0x4, R52 ;  /* 0x00000004abaa7825 */ /* 0x000fe200078e0234 */
[----:B------:R-:W-:Y:S03]  /*40e0*/  LDGSTS.E [R201+0xac00], desc[UR24][R168.64], !P0 ;  /* 0x0ac00000a8c97fae */ /* 0x000fe6000c1a1018 */
[----:B------:R-:W-:Y:S01]  /*40f0*/  VIADD R0, R59, 0xffffffce ;  /* 0xffffffce3b007836 */ /* 0x000fe20000000000 */
[----:B------:R-:W-:Y:S01]  /*4100*/  LDGSTS.E [R201+0xae00], desc[UR24][R170.64], !P0 ;  /* 0x0ae00000aac97fae */ /* 0x000fe2000c1a1018 */
[----:B------:R-:W-:-:S03]  /*4110*/  IMAD.WIDE R172, R175, 0x4, R54 ;  /* 0x00000004afac7825 */ /* 0x000fc600078e0236 */
[----:B------:R-:W-:Y:S01]  /*4120*/  ISETP.GE.U32.AND P0, PT, R0, 0x7fffff8f, PT ;  /* 0x7fffff8f0000780c */ /* 0x000fe20003f06070 */
[----:B------:R-:W-:Y:S01]  /*4130*/  IMAD.WIDE R174, R175, 0x4, R52 ;  /* 0x00000004afae7825 */ /* 0x000fe200078e0234 */
[C---:B------:R-:W-:Y:S01]  /*4140*/  IADD3 R0, PT, PT, R59.reuse, -0x33, RZ ;  /* 0xffffffcd3b007810 */ /* 0x040fe20007ffe0ff */
[----:B------:R-:W-:Y:S01]  /*4150*/  LDGSTS.E [R201+0xb000], desc[UR24][R172.64], !P2 ;  /* 0x0b000000acc97fae */ /* 0x000fe2000d1a1018 */
[----:B--2---:R-:W-:Y:S01]  /*4160*/  IADD3 R60, PT, PT, R59, -0x42, RZ ;  /* 0xffffffbe3b3c7810 */ /* 0x004fe20007ffe0ff */
[----:B------:R-:W-:Y:S02]  /*4170*/  IMAD R179, R50, 0x2d, RZ ;  /* 0x0000002d32b37824 */ /* 0x000fe400078e02ff */
[----:B------:R-:W-:Y:S01]  /*4180*/  LDGSTS.E [R201+0xb200], desc[UR24][R174.64], !P2 ;  /* 0x0b200000aec97fae */ /* 0x000fe2000d1a1018 */
[----:B------:R-:W-:Y:S01]  /*4190*/  ISETP.GE.U32.AND P2, PT, R0, 0x7fffff8e, PT ;  /* 0x7fffff8e0000780c */ /* 0x000fe20003f46070 */
[C---:B------:R-:W-:Y:S02]  /*41a0*/  IMAD.WIDE R176, R179.reuse, 0x4, R54 ;  /* 0x00000004b3b07825 */ /* 0x040fe400078e0236 */
[----:B------:R-:W-:Y:S02]  /*41b0*/  STL.64 [R1+0x590], R62 ;  /* 0x0005903e01007387 */ /* 0x000fe40000100a00 */
[----:B------:R-:W-:-:S02]  /*41c0*/  IMAD.WIDE R178, R179, 0x4, R52 ;  /* 0x00000004b3b27825 */ /* 0x000fc400078e0234 */
[----:B------:R-:W-:Y:S02]  /*41d0*/  LDGSTS.E [R201+0xb400], desc[UR24][R176.64], !P3 ;  /* 0x0b400000b0c97fae */ /* 0x000fe4000d9a1018 */
[----:B------:R-:W-:Y:S02]  /*41e0*/  IMAD R183, R50, 0x2e, RZ ;  /* 0x0000002e32b77824 */ /* 0x000fe400078e02ff */
[----:B------:R-:W-:Y:S01]  /*41f0*/  VIADD R0, R59, 0xffffffcc ;  /* 0xffffffcc3b007836 */ /* 0x000fe20000000000 */
[----:B------:R-:W-:Y:S01]  /*4200*/  LDGSTS.E [R201+0xb600], desc[UR24][R178.64], !P3 ;  /* 0x0b600000b2c97fae */ /* 0x000fe2000d9a1018 */
[----:B------:R-:W-:-:S03]  /*4210*/  IMAD.WIDE R180, R183, 0x4, R54 ;  /* 0x00000004b7b47825 */ /* 0x000fc600078e0236 */
[----:B------:R-:W-:Y:S01]  /*4220*/  ISETP.GE.U32.AND P3, PT, R0, 0x7fffff8d, PT ;  /* 0x7fffff8d0000780c */ /* 0x000fe20003f66070 */
[----:B------:R-:W-:Y:S01]  /*4230*/  IMAD.WIDE R182, R183, 0x4, R52 ;  /* 0x00000004b7b67825 */ /* 0x000fe200078e0234 */
[----:B------:R-:W-:Y:S03]  /*4240*/  LDGSTS.E [R201+0xb800], desc[UR24][R180.64], !P4 ;  /* 0x0b800000b4c97fae */ /* 0x000fe6000e1a1018 */
[----:B------:R-:W-:Y:S01]  /*4250*/  VIADD R0, R59, 0xffffffcb ;  /* 0xffffffcb3b007836 */ /* 0x000fe20000000000 */
[----:B------:R-:W-:Y:S01]  /*4260*/  LDGSTS.E [R201+0xba00], desc[UR24][R182.64], !P4 ;  /* 0x0ba00000b6c97fae */ /* 0x000fe2000e1a1018 */
[C---:B------:R-:W-:Y:S02]  /*4270*/  IMAD R187, R50.reuse, 0x2f, RZ ;  /* 0x0000002f32bb7824 */ /* 0x040fe400078e02ff */
[----:B------:R-:W-:Y:S01]  /*4280*/  IMAD R191, R50, 0x30, RZ ;  /* 0x0000003032bf7824 */ /* 0x000fe200078e02ff */
[----:B------:R-:W-:Y:S01]  /*4290*/  ISETP.GE.U32.AND P4, PT, R0, 0x7fffff8c, PT ;  /* 0x7fffff8c0000780c */ /* 0x000fe20003f86070 */
[C---:B------:R-:W-:Y:S01]  /*42a0*/  IMAD.WIDE R184, R187.reuse, 0x4, R54 ;  /* 0x00000004bbb87825 */ /* 0x040fe200078e0236 */
[----:B------:R-:W-:Y:S03]  /*42b0*/  STL.64 [R1+0x598], R64 ;  /* 0x0005984001007387 */ /* 0x000fe60000100a00 */
[----:B------:R-:W-:Y:S01]  /*42c0*/  IMAD.WIDE R186, R187, 0x4, R52 ;  /* 0x00000004bbba7825 */ /* 0x000fe200078e0234 */
[----:B------:R-:W-:Y:S03]  /*42d0*/  LDGSTS.E [R201+0xbc00], desc[UR24][R184.64], !P5 ;  /* 0x0bc00000b8c97fae */ /* 0x000fe6000e9a1018 */
[----:B------:R-:W-:Y:S01]  /*42e0*/  VIADD R0, R59, 0xffffffca ;  /* 0xffffffca3b007836 */ /* 0x000fe20000000000 */
[----:B------:R-:W-:Y:S01]  /*42f0*/  LDGSTS.E [R201+0xbe00], desc[UR24][R186.64], !P5 ;  /* 0x0be00000bac97fae */ /* 0x000fe2000e9a1018 */
[----:B------:R-:W-:-:S03]  /*4300*/  IMAD.WIDE R188, R191, 0x4, R54 ;  /* 0x00000004bfbc7825 */ /* 0x000fc600078e0236 */
[----:B------:R-:W-:Y:S01]  /*4310*/  ISETP.GE.U32.AND P5, PT, R0, 0x7fffff8b, PT ;  /* 0x7fffff8b0000780c */ /* 0x000fe20003fa6070 */
[----:B------:R-:W-:Y:S01]  /*4320*/  IMAD.WIDE R190, R191, 0x4, R52 ;  /* 0x00000004bfbe7825 */ /* 0x000fe200078e0234 */
[----:B------:R-:W-:Y:S01]  /*4330*/  IADD3 R0, PT, PT, R59, -0x37, RZ ;  /* 0xffffffc93b007810 */ /* 0x000fe20007ffe0ff */
[----:B------:R-:W-:Y:S02]  /*4340*/  LDGSTS.E [R201+0xc000], desc[UR24][R188.64], !P6 ;  /* 0x0c000000bcc97fae */ /* 0x000fe4000f1a1018 */
        /* <DEDUP_REMOVED lines=33> */
[----:B------:R-:W-:-:S04]  /*4560*/  IMAD.WIDE R224, R226, 0x4, R54 ;  /* 0x00000004e2e07825 */ /* 0x000fc800078e0236 */
[----:B------:R-:W-:Y:S01]  /*4570*/  IMAD.WIDE R226, R226, 0x4, R52 ;  /* 0x00000004e2e27825 */ /* 0x000fe200078e0234 */
[----:B------:R-:W-:Y:S03]  /*4580*/  LDGSTS.E [R201+0xd400], desc[UR24][R224.64], !P5 ;  /* 0x0d400000e0c97fae */ /* 0x000fe6000e9a1018 */
[C---:B------:R-:W-:Y:S01]  /*4590*/  IMAD R230, R50.reuse, 0x36, RZ ;  /* 0x0000003632e67824 */ /* 0x040fe200078e02ff */
[----:B------:R-:W-:Y:S01]  /*45a0*/  LDGSTS.E [R201+0xd600], desc[UR24][R226.64], !P5 ;  /* 0x0d600000e2c97fae */ /* 0x000fe2000e9a1018 */
[----:B------:R-:W-:Y:S02]  /*45b0*/  VIADD R0, R59, 0xffffffc4 ;  /* 0xffffffc43b007836 */ /* 0x000fe40000000000 */
[----:B------:R-:W-:Y:S02]  /*45c0*/  IMAD R234, R50, 0x37, RZ ;  /* 0x0000003732ea7824 */ /* 0x000fe400078e02ff */
[----:B------:R-:W-:Y:S01]  /*45d0*/  IMAD.WIDE R228, R230, 0x4, R54 ;  /* 0x00000004e6e47825 */ /* 0x000fe200078e0236 */
[----:B------:R-:W-:-:S03]  /*45e0*/  ISETP.GE.U32.AND P5, PT, R0, 0x7fffff85, PT ;  /* 0x7fffff850000780c */ /* 0x000fc60003fa6070 */
[----:B------:R-:W-:Y:S01]  /*45f0*/  IMAD.WIDE R230, R230, 0x4, R52 ;  /* 0x00000004e6e67825 */ /* 0x000fe200078e0234 */
[----:B------:R-:W-:Y:S03]  /*4600*/  LDGSTS.E [R201+0xd800], desc[UR24][R228.64], !P6 ;  /* 0x0d800000e4c97fae */ /* 0x000fe6000f1a1018 */
[----:B------:R-:W-:Y:S01]  /*4610*/  IMAD R238, R50, 0x38, RZ ;  /* 0x0000003832ee7824 */ /* 0x000fe200078e02ff */
[----:B------:R-:W-:Y:S01]  /*4620*/  LDGSTS.E [R201+0xda00], desc[UR24][R230.64], !P6 ;  /* 0x0da00000e6c97fae */ /* 0x000fe2000f1a1018 */
[----:B------:R-:W-:Y:S02]  /*4630*/  VIADD R0, R59, 0xffffffc3 ;  /* 0xffffffc33b007836 */ /* 0x000fe40000000000 */
[----:B------:R-:W-:-:S03]  /*4640*/  IMAD.WIDE R232, R234, 0x4, R54 ;  /* 0x00000004eae87825 */ /* 0x000fc600078e0236 */
[----:B------:R-:W-:Y:S01]  /*4650*/  ISETP.GE.U32.AND P6, PT, R0, 0x7fffff84, PT ;  /* 0x7fffff840000780c */ /* 0x000fe20003fc6070 */
[----:B------:R-:W-:Y:S01]  /*4660*/  IMAD.WIDE R234, R234, 0x4, R52 ;  /* 0x00000004eaea7825 */ /* 0x000fe200078e0234 */
[----:B------:R-:W-:Y:S01]  /*4670*/  IADD3 R0, PT, PT, R59, -0x3f, RZ ;  /* 0xffffffc13b007810 */ /* 0x000fe20007ffe0ff */
[----:B------:R-:W-:Y:S02]  /*4680*/  LDGSTS.E [R201+0xdc00], desc[UR24][R232.64], !P0 ;  /* 0x0dc00000e8c97fae */ /* 0x000fe4000c1a1018 */
[C---:B------:R-:W-:Y:S02]  /*4690*/  IMAD.WIDE R236, R238.reuse, 0x4, R54 ;  /* 0x00000004eeec7825 */ /* 0x040fe400078e0236 */
[----:B------:R-:W-:Y:S02]  /*46a0*/  LDGSTS.E [R201+0xde00], desc[UR24][R234.64], !P0 ;  /* 0x0de00000eac97fae */ /* 0x000fe4000c1a1018 */
[----:B------:R-:W-:Y:S02]  /*46b0*/  IMAD.WIDE R238, R238, 0x4, R52 ;  /* 0x00000004eeee7825 */ /* 0x000fe400078e0234 */
[----:B------:R-:W-:Y:S02]  /*46c0*/  LDGSTS.E [R201+0xe000], desc[UR24][R236.64], !P2 ;  /* 0x0e000000ecc97fae */ /* 0x000fe4000d1a1018 */
[----:B------:R-:W-:-:S02]  /*46d0*/  IMAD R242, R50, 0x39, RZ ;  /* 0x0000003932f27824 */ /* 0x000fc400078e02ff */
[----:B------:R-:W-:Y:S01]  /*46e0*/  LDGSTS.E [R201+0xe200], desc[UR24][R238.64], !P2 ;  /* 0x0e200000eec97fae */ /* 0x000fe2000d1a1018 */
[----:B------:R-:W-:Y:S01]  /*46f0*/  ISETP.GE.U32.AND P2, PT, R0, 0x7fffff82, PT ;  /* 0x7fffff820000780c */ /* 0x000fe20003f46070 */
[----:B------:R-:W-:Y:S02]  /*4700*/  IMAD R0, R50, 0x3a, RZ ;  /* 0x0000003a32007824 */ /* 0x000fe400078e02ff */
[----:B------:R-:W-:-:S04]  /*4710*/  IMAD.WIDE R240, R242, 0x4, R54 ;  /* 0x00000004f2f07825 */ /* 0x000fc800078e0236 */
[----:B------:R-:W-:Y:S01]  /*4720*/  VIADD R22, R59, 0xffffffc2 ;  /* 0xffffffc23b167836 */ /* 0x000fe20000000000 */
[----:B------:R-:W-:Y:S01]  /*4730*/  LDGSTS.E [R201+0xe400], desc[UR24][R240.64], !P3 ;  /* 0x0e400000f0c97fae */ /* 0x000fe2000d9a1018 */
[----:B------:R-:W-:-:S03]  /*4740*/  IMAD.WIDE R242, R242, 0x4, R52 ;  /* 0x00000004f2f27825 */ /* 0x000fc600078e0234 */
[----:B------:R-:W-:Y:S01]  /*4750*/  ISETP.GE.U32.AND P0, PT, R22, 0x7fffff83, PT ;  /* 0x7fffff831600780c */ /* 0x000fe20003f06070 */
[----:B------:R-:W-:Y:S01]  /*4760*/  IMAD R24, R50, 0x3b, RZ ;  /* 0x0000003b32187824 */ /* 0x000fe200078e02ff */
[----:B------:R-:W-:Y:S01]  /*4770*/  LDGSTS.E [R201+0xe600], desc[UR24][R242.64], !P3 ;  /* 0x0e600000f2c97fae */ /* 0x000fe2000d9a1018 */
[----:B------:R-:W-:Y:S02]  /*4780*/  IMAD R25, R57, R51, RZ ;  /* 0x0000003339197224 */ /* 0x000fe400078e02ff */
[----:B------:R-:W-:-:S03]  /*4790*/  IMAD.WIDE R38, R0, 0x4, R54 ;  /* 0x0000000400267825 */ /* 0x000fc600078e0236 */
[C---:B------:R-:W-:Y:S01]  /*47a0*/  LEA R22, P3, R25.reuse, UR14, 0x2 ;  /* 0x0000000e19167c11 */ /* 0x040fe2000f8610ff */
[----:B------:R-:W-:Y:S01]  /*47b0*/  IMAD.WIDE R36, R0, 0x4, R52 ;  /* 0x0000000400247825 */ /* 0x000fe200078e0234 */
[----:B------:R1:W-:Y:S02]  /*47c0*/  LDGSTS.E [R201+0xe800], desc[UR24][R38.64], !P4 ;  /* 0x0e80000026c97fae */ /* 0x0003e4000e1a1018 */
[----:B------:R-:W-:Y:S01]  /*47d0*/  LEA.HI.X.SX32 R0, R25, UR15, 0x2, P3 ;  /* 0x0000000f19007c11 */ /* 0x000fe200098f16ff */
[C---:B------:R-:W-:Y:S01]  /*47e0*/  IMAD.WIDE R34, R24.reuse, 0x4, R54 ;  /* 0x0000000418227825 */ /* 0x040fe200078e0236 */
[----:B------:R2:W-:Y:S03]  /*47f0*/  LDGSTS.E [R201+0xea00], desc[UR24][R36.64], !P4 ;  /* 0x0ea0000024c97fae */ /* 0x0005e6000e1a1018 */
[----:B------:R-:W-:Y:S01]  /*4800*/  IMAD.WIDE R32, R24, 0x4, R52 ;  /* 0x0000000418207825 */ /* 0x000fe200078e0234 */
[----:B------:R3:W-:Y:S03]  /*4810*/  LDGSTS.E [R201+0xec00], desc[UR24][R34.64], !P5 ;  /* 0x0ec0000022c97fae */ /* 0x0007e6000e9a1018 */
[----:B------:R-:W-:Y:S01]  /*4820*/  VIADD R26, R59, 0xffffffc0 ;  /* 0xffffffc03b1a7836 */ /* 0x000fe20000000000 */
[----:B------:R4:W-:Y:S01]  /*4830*/  LDGSTS.E [R201+0xee00], desc[UR24][R32.64], !P5 ;  /* 0x0ee0000020c97fae */ /* 0x0009e2000e9a1018 */
[----:B------:R-:W-:-:S02]  /*4840*/  IMAD R3, R3, UR4, RZ ;  /* 0x0000000403037c24 */ /* 0x000fc4000f8e02ff */
[----:B------:R-:W-:Y:S01]  /*4850*/  IMAD R25, R50, 0x3c, RZ ;  /* 0x0000003c32197824 */ /* 0x000fe200078e02ff */
[----:B------:R-:W-:Y:S01]  /*4860*/  ISETP.GE.AND P4, PT, R57, R26, PT ;  /* 0x0000001a3900720c */ /* 0x000fe20003f86270 */
[----:B------:R1:W-:Y:S01]  /*4870*/  STL.64 [R1+0x100], R38 ;  /* 0x0001002601007387 */ /* 0x0003e20000100a00 */
[----:B------:R-:W-:Y:S01]  /*4880*/  ISETP.GE.U32.AND P5, PT, R26, 0x7fffff81, PT ;  /* 0x7fffff811a00780c */ /* 0x000fe20003fa6070 */
[----:B------:R-:W-:Y:S01]  /*4890*/  IMAD R26, R50, 0x3d, RZ ;  /* 0x0000003d321a7824 */ /* 0x000fe200078e02ff */
[----:B------:R-:W-:Y:S01]  /*48a0*/  LEA R24, P3, R3, R22, 0x2 ;  /* 0x0000001603187211 */ /* 0x000fe200078610ff */
[----:B------:R2:W-:Y:S01]  /*48b0*/  STL.64 [R1+0xf8], R36 ;  /* 0x0000f82401007387 */ /* 0x0005e20000100a00 */
[----:B------:R-:W-:Y:S01]  /*48c0*/  IMAD R5, R5, UR4, RZ ;  /* 0x0000000405057c24 */ /* 0x000fe2000f8e02ff */
[----:B------:R-:W-:Y:S01]  /*48d0*/  SEL R58, RZ, 0x4, P4 ;  /* 0x00000004ff3a7807 */ /* 0x000fe20002000000 */
[----:B------:R-:W-:Y:S01]  /*48e0*/  VIADD R27, R59, 0xffffffbf ;  /* 0xffffffbf3b1b7836 */ /* 0x000fe20000000000 */
[----:B------:R3:W-:Y:S01]  /*48f0*/  STL.64 [R1+0xf0], R34 ;  /* 0x0000f02201007387 */ /* 0x0007e20000100a00 */
[----:B------:R-:W-:-:S02]  /*4900*/  IMAD R6, R6, UR4, RZ ;  /* 0x0000000406067c24 */ /* 0x000fc4000f8e02ff */
[----:B------:R-:W-:Y:S01]  /*4910*/  IMAD R7, R7, UR4, RZ ;  /* 0x0000000407077c24 */ /* 0x000fe2000f8e02ff */
[----:B------:R4:W-:Y:S01]  /*4920*/  STL.64 [R1+0xe8], R32 ;  /* 0x0000e82001007387 */ /* 0x0009e20000100a00 */
[----:B-1----:R-:W-:Y:S01]  /*4930*/  IMAD.WIDE R38, R25, 0x4, R54 ;  /* 0x0000000419267825 */ /* 0x002fe200078e0236 */
[----:B------:R-:W-:-:S03]  /*4940*/  ISETP.GE.U32.AND P4, PT, R27, 0x7fffff80, PT ;  /* 0x7fffff801b00780c */ /* 0x000fc60003f86070 */
[----:B--2---:R-:W-:Y:S01]  /*4950*/  IMAD.WIDE R36, R25, 0x4, R52 ;  /* 0x0000000419247825 */ /* 0x004fe200078e0234 */
[----:B------:R-:W-:Y:S01]  /*4960*/  LEA.HI.X.SX32 R25, R3, R0, 0x2, P3 ;  /* 0x0000000003197211 */ /* 0x000fe200018f16ff */
[----:B------:R1:W-:Y:S02]  /*4970*/  LDGSTS.E [R201+0xf000], desc[UR24][R38.64], !P6 ;  /* 0x0f00000026c97fae */ /* 0x0003e4000f1a1018 */
[----:B---3--:R-:W-:Y:S02]  /*4980*/  IMAD.WIDE R34, R26, 0x4, R54 ;  /* 0x000000041a227825 */ /* 0x008fe400078e0236 */
[----:B------:R-:W-:Y:S01]  /*4990*/  LDGSTS.E [R201+0xf200], desc[UR24][R36.64], !P6 ;  /* 0x0f20000024c97fae */ /* 0x000fe2000f1a1018 */
[-C--:B------:R-:W-:Y:S01]  /*49a0*/  LEA R216, P6, R6, R22.reuse, 0x2 ;  /* 0x0000001606d87211 */ /* 0x080fe200078c10ff */
[----:B----4-:R-:W-:Y:S01]  /*49b0*/  IMAD.WIDE R32, R26, 0x4, R52 ;  /* 0x000000041a207825 */ /* 0x010fe200078e0234 */
[C---:B------:R-:W-:Y:S01]  /*49c0*/  LEA R26, P3, R5.reuse, R22, 0x2 ;  /* 0x00000016051a7211 */ /* 0x040fe200078610ff */
[----:B------:R2:W-:Y:S01]  /*49d0*/  LDGSTS.E [R201+0xf400], desc[UR24][R34.64], !P0 ;  /* 0x0f40000022c97fae */ /* 0x0005e2000c1a1018 */
[-C--:B------:R-:W-:Y:S01]  /*49e0*/  LEA.HI.X.SX32 R217, R6, R0.reuse, 0x2, P6 ;  /* 0x0000000006d97211 */ /* 0x080fe200030f16ff */
[----:B------:R-:W-:Y:S01]  /*49f0*/  IMAD R8, R8, UR4, RZ ;  /* 0x0000000408087c24 */ /* 0x000fe2000f8e02ff */
[----:B------:R-:W-:Y:S01]  /*4a00*/  LEA.HI.X.SX32 R27, R5, R0, 0x2, P3 ;  /* 0x00000000051b7211 */ /* 0x000fe200018f16ff */
[----:B------:R-:W-:Y:S01]  /*4a10*/  IMAD R61, R4, UR4, RZ ;  /* 0x00000004043d7c24 */ /* 0x000fe2000f8e02ff */
[----:B------:R3:W-:Y:S01]  /*4a20*/  LDGSTS.E [R201+0xf600], desc[UR24][R32.64], !P0 ;  /* 0x0f60000020c97fae */ /* 0x0007e2000c1a1018 */
[----:B------:R-:W-:Y:S01]  /*4a30*/  IMAD R9, R9, UR4, RZ ;  /* 0x0000000409097c24 */ /* 0x000fe2000f8e02ff */
[-C--:B------:R-:W-:Y:S01]  /*4a40*/  LEA R4, P0, R7, R22.reuse, 0x2 ;  /* 0x0000001607047211 */ /* 0x080fe200078010ff */
[----:B------:R-:W-:Y:S01]  /*4a50*/  IMAD R10, R10, UR4, RZ ;  /* 0x000000040a0a7c24 */ /* 0x000fe2000f8e02ff */
[----:B------:R1:W-:Y:S01]  /*4a60*/  STL.64 [R1+0x108], R38 ;  /* 0x0001082601007387 */ /* 0x0003e20000100a00 */
[----:B------:R-:W-:Y:S01]  /*4a70*/  IMAD.MOV.U32 R250, RZ, RZ, R28 ;  /* 0x000000fffffa7224 */ /* 0x000fe200078e001c */
[----:B------:R-:W-:Y:S01]  /*4a80*/  LEA R28, P3, R8, R22, 0x2 ;  /* 0x00000016081c7211 */ /* 0x000fe200078610ff */
[----:B------:R-:W-:Y:S01]  /*4a90*/  IMAD R11, R11, UR4, RZ ;  /* 0x000000040b0b7c24 */ /* 0x000fe2000f8e02ff */
[----:B------:R-:W-:Y:S01]  /*4aa0*/  LEA.HI.X.SX32 R5, R7, R0, 0x2, P0 ;  /* 0x0000000007057211 */ /* 0x000fe200000f16ff */
[----:B------:R-:W-:Y:S01]  /*4ab0*/  IMAD.MOV.U32 R246, RZ, RZ, R30 ;  /* 0x000000fffff67224 */ /* 0x000fe200078e001e */
[-C--:B------:R-:W-:Y:S01]  /*4ac0*/  LEA R30, P6, R9, R22.reuse, 0x2 ;  /* 0x00000016091e7211 */ /* 0x080fe200078c10ff */
[----:B------:R-:W-:Y:S01]  /*4ad0*/  IMAD.MOV.U32 R251, RZ, RZ, R29 ;  /* 0x000000fffffb7224 */ /* 0x000fe200078e001d */
[----:B------:R-:W-:Y:S01]  /*4ae0*/  LEA R202, P0, R10, R22, 0x2 ;  /* 0x000000160aca7211 */ /* 0x000fe200078010ff */
[----:B------:R-:W-:Y:S01]  /*4af0*/  IMAD R12, R12, UR4, RZ ;  /* 0x000000040c0c7c24 */ /* 0x000fe2000f8e02ff */
[----:B------:R-:W-:Y:S01]  /*4b00*/  LEA.HI.X.SX32 R29, R8, R0, 0x2, P3 ;  /* 0x00000000081d7211 */ /* 0x000fe200018f16ff */
[----:B------:R-:W-:Y:S01]  /*4b10*/  IMAD R13, R13, UR4, RZ ;  /* 0x000000040d0d7c24 */ /* 0x000fe2000f8e02ff */
[----:B------:R-:W-:Y:S01]  /*4b20*/  LEA R6, P3, R11, R22, 0x2 ;  /* 0x000000160b067211 */ /* 0x000fe200078610ff */
[----:B------:R-:W-:Y:S01]  /*4b30*/  IMAD R14, R14, UR4, RZ ;  /* 0x000000040e0e7c24 */ /* 0x000fe2000f8e02ff */
[----:B------:R-:W-:Y:S01]  /*4b40*/  STL.64 [R1+0x140], R36 ;  /* 0x0001402401007387 */ /* 0x000fe20000100a00 */
[-C--:B------:R-:W-:Y:S01]  /*4b50*/  LEA.HI.X.SX32 R31, R9, R0.reuse, 0x2, P6 ;  /* 0x00000000091f7211 */ /* 0x080fe200030f16ff */
[----:B------:R-:W-:Y:S01]  /*4b60*/  IMAD R15, R15, UR4, RZ ;  /* 0x000000040f0f7c24 */ /* 0x000fe2000f8e02ff */
[-C--:B------:R-:W-:Y:S01]  /*4b70*/  LEA.HI.X.SX32 R203, R10, R0.reuse, 0x2, P0 ;  /* 0x000000000acb7211 */ /* 0x080fe200000f16ff */
[----:B------:R2:W-:Y:S01]  /*4b80*/  STL.64 [R1+0x110], R34 ;  /* 0x0001102201007387 */ /* 0x0005e20000100a00 */
[----:B------:R-:W-:Y:S01]  /*4b90*/  IMAD R16, R16, UR4, RZ ;  /* 0x0000000410107c24 */ /* 0x000fe2000f8e02ff */
[----:B------:R-:W-:Y:S01]  /*4ba0*/  LEA.HI.X.SX32 R7, R11, R0, 0x2, P3 ;  /* 0x000000000b077211 */ /* 0x000fe200018f16ff */
[----:B------:R-:W-:Y:S01]  /*4bb0*/  IMAD R17, R17, UR4, RZ ;  /* 0x0000000411117c24 */ /* 0x000fe2000f8e02ff */
[----:B------:R3:W-:Y:S01]  /*4bc0*/  STL.64 [R1+0x138], R32 ;  /* 0x0001382001007387 */ /* 0x0007e20000100a00 */
[----:B------:R-:W-:Y:S01]  /*4bd0*/  LEA R196, P3, R14, R22, 0x2 ;  /* 0x000000160ec47211 */ /* 0x000fe200078610ff */
[----:B------:R-:W-:-:S02]  /*4be0*/  IMAD R18, R18, UR4, RZ ;  /* 0x0000000412127c24 */ /* 0x000fc4000f8e02ff */
[----:B------:R-:W-:Y:S01]  /*4bf0*/  IMAD R19, R19, UR4, RZ ;  /* 0x0000000413137c24 */ /* 0x000fe2000f8e02ff */
[----:B------:R-:W-:Y:S01]  /*4c00*/  LEA.HI.X.SX32 R197, R14, R0, 0x2, P3 ;  /* 0x000000000ec57211 */ /* 0x000fe200018f16ff */
[----:B------:R-:W-:Y:S01]  /*4c10*/  IMAD R20, R20, UR4, RZ ;  /* 0x0000000414147c24 */ /* 0x000fe2000f8e02ff */
[-C--:B-1----:R-:W-:Y:S01]  /*4c20*/  LEA R38, P3, R17, R22.reuse, 0x2 ;  /* 0x0000001611267211 */ /* 0x082fe200078610ff */
[----:B------:R-:W-:Y:S01]  /*4c30*/  IMAD R21, R21, UR4, RZ ;  /* 0x0000000415157c24 */ /* 0x000fe2000f8e02ff */
[----:B--2---:R-:W-:Y:S01]  /*4c40*/  LEA R34, P0, R13, R22, 0x2 ;  /* 0x000000160d227211 */ /* 0x004fe200078010ff */
[----:B------:R-:W-:Y:S01]  /*4c50*/  IMAD R23, R23, UR4, RZ ;  /* 0x0000000417177c24 */ /* 0x000fe2000f8e02ff */
[----:B------:R-:W-:Y:S01]  /*4c60*/  LEA.HI.X.SX32 R39, R17, R0, 0x2, P3 ;  /* 0x0000000011277211 */ /* 0x000fe200018f16ff */
[----:B------:R-:W-:Y:S01]  /*4c70*/  IMAD R45, R45, UR4, RZ ;  /* 0x000000042d2d7c24 */ /* 0x000fe2000f8e02ff */
[----:B---3--:R-:W-:Y:S01]  /*4c80*/  LEA R32, P6, R12, R22, 0x2 ;  /* 0x000000160c207211 */ /* 0x008fe200078c10ff */
[----:B------:R-:W-:Y:S01]  /*4c90*/  IMAD.MOV.U32 R199, RZ, RZ, R42 ;  /* 0x000000ffffc77224 */ /* 0x000fe200078e002a */
[-C--:B------:R-:W-:Y:S01]  /*4ca0*/  LEA.HI.X.SX32 R35, R13, R0.reuse, 0x2, P0 ;  /* 0x000000000d237211 */ /* 0x080fe200000f16ff */
[----:B------:R-:W-:Y:S01]  /*4cb0*/  IMAD R46, R46, UR4, RZ ;  /* 0x000000042e2e7c24 */ /* 0x000fe2000f8e02ff */
[----:B------:R-:W-:Y:S01]  /*4cc0*/  LEA.HI.X.SX32 R33, R12, R0, 0x2, P6 ;  /* 0x000000000c217211 */ /* 0x000fe200030f16ff */
[----:B------:R-:W-:Y:S01]  /*4cd0*/  IMAD R47, R47, UR4, RZ ;  /* 0x000000042f2f7c24 */ /* 0x000fe2000f8e02ff */
[CC--:B------:R-:W-:Y:S01]  /*4ce0*/  LEA R8, P6, R15.reuse, R22.reuse, 0x2 ;  /* 0x000000160f087211 */ /* 0x0c0fe200078c10ff */
[----:B------:R-:W-:Y:S01]  /*4cf0*/  IMAD R48, R48, UR4, RZ ;  /* 0x0000000430307c24 */ /* 0x000fe2000f8e02ff */
[C---:B------:R-:W-:Y:S01]  /*4d00*/  LEA R36, P0, R16.reuse, R22, 0x2 ;  /* 0x0000001610247211 */ /* 0x040fe200078010ff */
[----:B------:R-:W-:Y:S01]  /*4d10*/  IMAD.MOV.U32 R249, RZ, RZ, R44 ;  /* 0x000000fffff97224 */ /* 0x000fe200078e002c */
[-C--:B------:R-:W-:Y:S01]  /*4d20*/  LEA.HI.X.SX32 R9, R15, R0.reuse, 0x2, P6 ;  /* 0x000000000f097211 */ /* 0x080fe200030f16ff */
[----:B------:R-:W-:Y:S01]  /*4d30*/  IMAD R49, R49, UR4, RZ ;  /* 0x0000000431317c24 */ /* 0x000fe2000f8e02ff */
[----:B------:R-:W-:Y:S01]  /*4d40*/  LEA.HI.X.SX32 R37, R16, R0, 0x2, P0 ;  /* 0x0000000010257211 */ /* 0x000fe200000f16ff */
[----:B------:R-:W-:Y:S01]  /*4d50*/  IMAD R134, R134, UR4, RZ ;  /* 0x0000000486867c24 */ /* 0x000fe2000f8e02ff */
[-C--:B------:R-:W-:Y:S01]  /*4d60*/  LEA R222, P6, R18, R22.reuse, 0x2 ;  /* 0x0000001612de7211 */ /* 0x080fe200078c10ff */
[----:B------:R-:W-:Y:S01]  /*4d70*/  IMAD R135, R135, UR4, RZ ;  /* 0x0000000487877c24 */ /* 0x000fe2000f8e02ff */
[-C--:B------:R-:W-:Y:S01]  /*4d80*/  LEA R10, P0, R19, R22.reuse, 0x2 ;  /* 0x00000016130a7211 */ /* 0x080fe200078010ff */
[----:B------:R-:W-:Y:S01]  /*4d90*/  IMAD R136, R136, UR4, RZ ;  /* 0x0000000488887c24 */ /* 0x000fe2000f8e02ff */
[----:B------:R-:W-:Y:S01]  /*4da0*/  LEA R40, P3, R20, R22, 0x2 ;  /* 0x0000001614287211 */ /* 0x000fe200078610ff */
[----:B------:R-:W-:Y:S01]  /*4db0*/  IMAD R137, R137, UR4, RZ ;  /* 0x0000000489897c24 */ /* 0x000fe2000f8e02ff */
[-C--:B------:R-:W-:Y:S01]  /*4dc0*/  LEA.HI.X.SX32 R223, R18, R0.reuse, 0x2, P6 ;  /* 0x0000000012df7211 */ /* 0x080fe200030f16ff */
[----:B------:R-:W-:Y:S01]  /*4dd0*/  IMAD R139, R139, UR4, RZ ;  /* 0x000000048b8b7c24 */ /* 0x000fe2000f8e02ff */
[----:B------:R-:W-:Y:S01]  /*4de0*/  LEA.HI.X.SX32 R11, R19, R0, 0x2, P0 ;  /* 0x00000000130b7211 */ /* 0x000fe200000f16ff */
[----:B------:R-:W-:Y:S01]  /*4df0*/  IMAD R252, R252, UR4, RZ ;  /* 0x00000004fcfc7c24 */ /* 0x000fe2000f8e02ff */
[-C--:B------:R-:W-:Y:S01]  /*4e00*/  LEA R42, P6, R21, R22.reuse, 0x2 ;  /* 0x00000016152a7211 */ /* 0x080fe200078c10ff */
[----:B------:R-:W-:Y:S01]  /*4e10*/  VIADD R56, R59, 0x3f ;  /* 0x0000003f3b387836 */ /* 0x000fe20000000000 */
[----:B------:R-:W-:Y:S01]  /*4e20*/  LEA R220, P0, R23, R22, 0x2 ;  /* 0x0000001617dc7211 */ /* 0x000fe200078010ff */
[----:B------:R-:W-:Y:S01]  /*4e30*/  IMAD R3, R50, 0x3e, RZ ;  /* 0x0000003e32037824 */ /* 0x000fe200078e02ff */
[----:B------:R-:W-:Y:S01]  /*4e40*/  LEA.HI.X.SX32 R41, R20, R0, 0x2, P3 ;  /* 0x0000000014297211 */ /* 0x000fe200018f16ff */
[----:B------:R-:W-:Y:S01]  /*4e50*/  IMAD.WIDE R244, R244, 0x4, R52 ;  /* 0x00000004f4f47825 */ /* 0x000fe200078e0234 */
[----:B------:R-:W-:-:S02]  /*4e60*/  LEA R12, P3, R45, R22, 0x2 ;  /* 0x000000162d0c7211 */ /* 0x000fc400078610ff */
[-C--:B------:R-:W-:Y:S01]  /*4e70*/  LEA.HI.X.SX32 R43, R21, R0.reuse, 0x2, P6 ;  /* 0x00000000152b7211 */ /* 0x080fe200030f16ff */
[----:B------:R-:W-:Y:S01]  /*4e80*/  IMAD.WIDE R64, R3, 0x4, R54 ;  /* 0x0000000403407825 */ /* 0x000fe200078e0236 */
[----:B------:R-:W-:Y:S02]  /*4e90*/  LEA.HI.X.SX32 R221, R23, R0, 0x2, P0 ;  /* 0x0000000017dd7211 */ /* 0x000fe400000f16ff */
[-C--:B------:R-:W-:Y:S01]  /*4ea0*/  LEA R44, P6, R46, R22.reuse, 0x2 ;  /* 0x000000162e2c7211 */ /* 0x080fe200078c10ff */
[----:B------:R-:W-:Y:S01]  /*4eb0*/  IMAD.WIDE R62, R3, 0x4, R52 ;  /* 0x00000004033e7825 */ /* 0x000fe200078e0234 */
[----:B------:R-:W-:Y:S01]  /*4ec0*/  LEA R142, P0, R47, R22, 0x2 ;  /* 0x000000162f8e7211 */ /* 0x000fe200078010ff */
[----:B------:R-:W-:Y:S01]  /*4ed0*/  LDGSTS.E [R201+0xf800], desc[UR24][R64.64], !P2 ;  /* 0x0f80000040c97fae */ /* 0x000fe2000d1a1018 */
[----:B------:R-:W-:Y:S01]  /*4ee0*/  LEA.HI.X.SX32 R13, R45, R0, 0x2, P3 ;  /* 0x000000002d0d7211 */ /* 0x000fe200018f16ff */
[----:B------:R-:W-:Y:S01]  /*4ef0*/  IMAD R3, R199, UR4, RZ ;  /* 0x00000004c7037c24 */ /* 0x000fe2000f8e02ff */
[----:B------:R-:W-:Y:S01]  /*4f00*/  LEA R218, P3, R48, R22, 0x2 ;  /* 0x0000001630da7211 */ /* 0x000fe200078610ff */
[----:B------:R-:W-:Y:S01]  /*4f10*/  LDGSTS.E [R201+0xfa00], desc[UR24][R62.64], !P2 ;  /* 0x0fa000003ec97fae */ /* 0x000fe2000d1a1018 */
[----:B------:R-:W-:-:S02]  /*4f20*/  LEA.HI.X.SX32 R45, R46, R0, 0x2, P6 ;  /* 0x000000002e2d7211 */ /* 0x000fc400030f16ff */
[----:B------:R-:W-:Y:S01]  /*4f30*/  LEA.HI.X.SX32 R143, R47, R0, 0x2, P0 ;  /* 0x000000002f8f7211 */ /* 0x000fe200000f16ff */
[----:B------:R-:W-:Y:S01]  /*4f40*/  STL.64 [R1+0x118], R64 ;  /* 0x0001184001007387 */ /* 0x000fe20000100a00 */
[-C--:B------:R-:W-:Y:S02]  /*4f50*/  LEA R14, P6, R49, R22.reuse, 0x2 ;  /* 0x00000016310e7211 */ /* 0x080fe400078c10ff */
[----:B------:R-:W-:Y:S01]  /*4f60*/  LEA R46, P0, R134, R22, 0x2 ;  /* 0x00000016862e7211 */ /* 0x000fe200078010ff */
[----:B------:R-:W-:Y:S01]  /*4f70*/  STL.64 [R1+0x130], R62 ;  /* 0x0001303e01007387 */ /* 0x000fe20000100a00 */
[----:B------:R-:W-:Y:S02]  /*4f80*/  LEA.HI.X.SX32 R219, R48, R0, 0x2, P3 ;  /* 0x0000000030db7211 */ /* 0x000fe400018f16ff */
[----:B------:R-:W-:Y:S02]  /*4f90*/  LEA R140, P3, R135, R22, 0x2 ;  /* 0x00000016878c7211 */ /* 0x000fe400078610ff */
[----:B------:R-:W-:-:S02]  /*4fa0*/  LEA.HI.X.SX32 R15, R49, R0, 0x2, P6 ;  /* 0x00000000310f7211 */ /* 0x000fc400030f16ff */
[----:B------:R-:W-:Y:S01]  /*4fb0*/  LEA.HI.X.SX32 R47, R134, R0, 0x2, P0 ;  /* 0x00000000862f7211 */ /* 0x000fe200000f16ff */
[----:B------:R-:W-:Y:S01]  /*4fc0*/  IMAD R134, R50, 0x3f, RZ ;  /* 0x0000003f32867824 */ /* 0x000fe200078e02ff */
[-C--:B------:R-:W-:Y:S02]  /*4fd0*/  LEA R16, P6, R136, R22.reuse, 0x2 ;  /* 0x0000001688107211 */ /* 0x080fe400078c10ff */
[----:B------:R-:W-:Y:S01]  /*4fe0*/  LEA R18, P0, R137, R22, 0x2 ;  /* 0x0000001689127211 */ /* 0x000fe200078010ff */
[----:B------:R-:W-:Y:S01]  /*4ff0*/  IMAD.WIDE R198, R134, 0x4, R52 ;  /* 0x0000000486c67825 */ /* 0x000fe200078e0234 */
[----:B------:R-:W-:Y:S02]  /*5000*/  LEA.HI.X.SX32 R141, R135, R0, 0x2, P3 ;  /* 0x00000000878d7211 */ /* 0x000fe400018f16ff */
[----:B------:R-:W-:Y:S01]  /*5010*/  LEA R48, P3, R61, R22, 0x2 ;  /* 0x000000163d307211 */ /* 0x000fe200078610ff */
[----:B------:R-:W-:Y:S01]  /*5020*/  VIADD R135, R59, 0xffffffbd ;  /* 0xffffffbd3b877836 */ /* 0x000fe20000000000 */
[----:B------:R-:W-:-:S02]  /*5030*/  LEA.HI.X.SX32 R17, R136, R0, 0x2, P6 ;  /* 0x0000000088117211 */ /* 0x000fc400030f16ff */
[----:B------:R-:W-:Y:S02]  /*5040*/  LEA.HI.X.SX32 R19, R137, R0, 0x2, P0 ;  /* 0x0000000089137211 */ /* 0x000fe400000f16ff */
[-C--:B------:R-:W-:Y:S02]  /*5050*/  LEA R138, P6, R139, R22.reuse, 0x2 ;  /* 0x000000168b8a7211 */ /* 0x080fe400078c10ff */
[----:B------:R-:W-:Y:S02]  /*5060*/  LEA R20, P0, R252, R22, 0x2 ;  /* 0x00000016fc147211 */ /* 0x000fe400078010ff */
[-C--:B------:R-:W-:Y:S02]  /*5070*/  LEA.HI.X.SX32 R49, R61, R0.reuse, 0x2, P3 ;  /* 0x000000003d317211 */ /* 0x080fe400018f16ff */
[----:B------:R-:W-:Y:S02]  /*5080*/  ISETP.GT.AND P3, PT, R56, 0x3f, PT ;  /* 0x0000003f3800780c */ /* 0x000fe40003f64270 */
[----:B------:R-:W-:-:S02]  /*5090*/  LEA.HI.X.SX32 R139, R139, R0, 0x2, P6 ;  /* 0x000000008b8b7211 */ /* 0x000fc400030f16ff */
[----:B------:R-:W-:Y:S01]  /*50a0*/  LEA.HI.X.SX32 R21, R252, R0, 0x2, P0 ;  /* 0x00000000fc157211 */ /* 0x000fe200000f16ff */
[----:B------:R-:W-:Y:S01]  /*50b0*/  VIADD R252, R249, UR7 ;  /* 0x00000007f9fc7c36 */ /* 0x000fe20008000000 */
[----:B------:R-:W-:Y:S01]  /*50c0*/  ISETP.GE.U32.AND P6, PT, R60, 0x7fffff7f, PT ;  /* 0x7fffff7f3c00780c */ /* 0x000fe20003fc6070 */
[----:B------:R-:W-:Y:S01]  /*50d0*/  IMAD.WIDE R60, R134, 0x4, R54 ;  /* 0x00000004863c7825 */ /* 0x000fe200078e0236 */
[----:B------:R-:W-:Y:S02]  /*50e0*/  ISETP.GE.AND P0, PT, R57, R59, PT ;  /* 0x0000003b3900720c */ /* 0x000fe40003f06270 */
[----:B------:R-:W-:Y:S02]  /*50f0*/  SEL R23, RZ, 0x4, !P3 ;  /* 0x00000004ff177807 */ /* 0x000fe40005800000 */
[----:B------:R1:W-:Y:S01]  /*5100*/  LDGSTS.E [R201+0xfc00], desc[UR24][R60.64], !P5 ;  /* 0x0fc000003cc97fae */ /* 0x0003e2000e9a1018 */
[----:B------:R-:W-:Y:S02]  /*5110*/  LOP3.LUT R57, R249, 0x40, RZ, 0x3c, !PT ;  /* 0x00000040f9397812 */ /* 0x000fe400078e3cff */
[----:B------:R-:W-:Y:S01]  /*5120*/  SEL R23, R23, RZ, !P0 ;  /* 0x000000ff17177207 */ /* 0x000fe20004000000 */
[----:B------:R-:W-:Y:S01]  /*5130*/  LDGSTS.E [R201+0xfe00], desc[UR24][R198.64], !P5 ;  /* 0x0fe00000c6c97fae */ /* 0x000fe2000e9a1018 */
[----:B------:R-:W-:Y:S01]  /*5140*/  LEA R22, P0, R3, R22, 0x2 ;  /* 0x0000001603167211 */ /* 0x000fe200078010ff */
[----:B------:R-:W-:Y:S01]  /*5150*/  VIADD R136, R57, UR7 ;  /* 0x0000000739887c36 */ /* 0x000fe20008000000 */
[----:B------:R-:W-:Y:S01]  /*5160*/  ISETP.NE.U32.AND P5, PT, R23, RZ, PT ;  /* 0x000000ff1700720c */ /* 0x000fe20003fa5070 */
[----:B------:R1:W-:Y:S01]  /*5170*/  STL.64 [R1+0x120], R60 ;  /* 0x0001203c01007387 */ /* 0x0003e20000100a00 */
[----:B------:R-:W-:Y:S01]  /*5180*/  LEA.HI.X.SX32 R23, R3, R0, 0x2, P0 ;  /* 0x0000000003177211 */ /* 0x000fe200000f16ff */
[----:B------:R-:W-:Y:S01]  /*5190*/  VIADD R3, R59, 0xffffffbb ;  /* 0xffffffbb3b037836 */ /* 0x000fe20000000000 */
[----:B------:R-:W-:Y:S01]  /*51a0*/  ISETP.GT.AND P0, PT, R56, 0x7f, PT ;  /* 0x0000007f3800780c */ /* 0x000fe20003f04270 */
[----:B------:R-:W0:Y:S01]  /*51b0*/  LDGDEPBAR ;  /* 0x00000000000079af */ /* 0x000e220000000000 */
[----:B------:R-:W-:-:S02]  /*51c0*/  LOP3.LUT R56, R249, 0x60, RZ, 0x3c, !PT ;  /* 0x00000060f9387812 */ /* 0x000fc400078e3cff */
[----:B------:R-:W-:Y:S02]  /*51d0*/  ISETP.GE.U32.AND P2, PT, R135, 0x7fffff7e, PT ;  /* 0x7fffff7e8700780c */ /* 0x000fe40003f46070 */
[----:B------:R-:W-:Y:S01]  /*51e0*/  IADD3 R0, PT, PT, R59, -0x44, RZ ;  /* 0xffffffbc3b007810 */ /* 0x000fe20007ffe0ff */
[----:B------:R-:W-:Y:S01]  /*51f0*/  VIADD R135, R56, UR7 ;  /* 0x0000000738877c36 */ /* 0x000fe20008000000 */
[----:B-1----:R-:W-:Y:S01]  /*5200*/  LOP3.LUT R60, R249, 0x20, RZ, 0x3c, !PT ;  /* 0x00000020f93c7812 */ /* 0x002fe200078e3cff */
[----:B------:R-:W-:Y:S01]  /*5210*/  LDGSTS.E [R252+0x20000], desc[UR24][R24.64], P5 ;  /* 0x2000000018fc7fae */ /* 0x000fe2000a9a1018 */
[----:B------:R-:W-:-:S03]  /*5220*/  IMAD.WIDE R248, R50, 0x4, R52 ;  /* 0x0000000432f87825 */ /* 0x000fc600078e0234 */
[----:B------:R-:W-:Y:S01]  /*5230*/  LDGSTS.E [R252+0x20400], desc[UR24][R28.64], P5 ;  /* 0x204000001cfc7fae */ /* 0x000fe2000a9a1018 */
[----:B------:R-:W-:-:S03]  /*5240*/  VIADD R137, R60, UR7 ;  /* 0x000000073c897c36 */ /* 0x000fc60008000000 */
[----:B------:R-:W-:Y:S04]  /*5250*/  LDGSTS.E [R252+0x20800], desc[UR24][R32.64], P5 ;  /* 0x2080000020fc7fae */ /* 0x000fe8000a9a1018 */
        /* <DEDUP_REMOVED lines=20> */
[----:B------:R-:W-:Y:S04]  /*53a0*/  STL [R1+0x54c], R60 ;  /* 0x00054c3c01007387 */ /* 0x000fe80000100800 */
[----:B------:R-:W-:Y:S04]  /*53b0*/  LDGSTS.E [R136+0x21e00], desc[UR24][R20.64], P5 ;  /* 0x21e0000014887fae */ /* 0x000fe8000a9a1018 */
[----:B------:R1:W-:Y:S04]  /*53c0*/  STL [R1+0x548], R57 ;  /* 0x0005483901007387 */ /* 0x0003e80000100800 */
[----:B------:R-:W-:Y:S04]  /*53d0*/  LDGSTS.E [R135+0x20300], desc[UR24][R4.64], P5 ;  /* 0x2030000004877fae */ /* 0x000fe8000a9a1018 */
[----:B------:R2:W-:Y:S01]  /*53e0*/  STL [R1+0x544], R56 ;  /* 0x0005443801007387 */ /* 0x0005e20000100800 */
[----:B-1----:R-:W-:Y:S01]  /*53f0*/  MOV R57, R245 ;  /* 0x000000f500397202 */ /* 0x002fe20000000f00 */
[----:B------:R-:W-:-:S02]  /*5400*/  IMAD.MOV.U32 R245, RZ, RZ, R249 ;  /* 0x000000fffff57224 */ /* 0x000fc400078e00f9 */
[----:B------:R-:W-:Y:S04]  /*5410*/  LDGSTS.E [R135+0x20700], desc[UR24][R6.64], P5 ;  /* 0x2070000006877fae */ /* 0x000fe8000a9a1018 */
[----:B------:R-:W-:Y:S01]  /*5420*/  LDGSTS.E [R135+0x20b00], desc[UR24][R8.64], P5 ;  /* 0x20b0000008877fae */ /* 0x000fe2000a9a1018 */
[----:B--2---:R-:W-:Y:S02]  /*5430*/  IMAD.MOV.U32 R56, RZ, RZ, R244 ;  /* 0x000000ffff387224 */ /* 0x004fe400078e00f4 */
[----:B------:R-:W-:Y:S01]  /*5440*/  IMAD.MOV.U32 R244, RZ, RZ, R248 ;  /* 0x000000fffff47224 */ /* 0x000fe200078e00f8 */
[----:B------:R-:W2:Y:S01]  /*5450*/  LDL.LU.64 R62, [R1+0xc0] ;  /* 0x0000c000013e7983 */ /* 0x000ea20000300a00 */
[----:B------:R-:W-:-:S03]  /*5460*/  IMAD.SHL.U32 R134, R50, 0x40, RZ ;  /* 0x0000004032867824 */ /* 0x000fc600078e00ff */
[----:B------:R-:W-:Y:S04]  /*5470*/  LDGSTS.E [R135+0x20f00], desc[UR24][R10.64], P5 ;  /* 0x20f000000a877fae */ /* 0x000fe8000a9a1018 */
[----:B------:R-:W-:Y:S04]  /*5480*/  LDGSTS.E [R135+0x21300], desc[UR24][R12.64], P5 ;  /* 0x213000000c877fae */ /* 0x000fe8000a9a1018 */
[----:B------:R-:W3:Y:S04]  /*5490*/  LDL.LU.64 R248, [R1+0xb8] ;  /* 0x0000b80001f87983 */ /* 0x000ee80000300a00 */
[----:B------:R-:W-:Y:S04]  /*54a0*/  LDGSTS.E [R135+0x21700], desc[UR24][R14.64], P5 ;  /* 0x217000000e877fae */ /* 0x000fe8000a9a1018 */
[----:B------:R-:W-:Y:S04]  /*54b0*/  LDGSTS.E [R135+0x21b00], desc[UR24][R18.64], P5 ;  /* 0x21b0000012877fae */ /* 0x000fe8000a9a1018 */
[----:B------:R-:W-:Y:S01]  /*54c0*/  LDGSTS.E [R135+0x21f00], desc[UR24][R22.64], P5 ;  /* 0x21f0000016877fae */ /* 0x000fe2000a9a1018 */
[----:B------:R-:W-:-:S02]  /*54d0*/  ISETP.GE.U32.AND P5, PT, R0, 0x7fffff7d, PT ;  /* 0x7fffff7d0000780c */ /* 0x000fc40003fa6070 */
[----:B------:R-:W-:Y:S01]  /*54e0*/  SEL R0, R58, RZ, P0 ;  /* 0x000000ff3a007207 */ /* 0x000fe20000000000 */
[C---:B------:R-:W-:Y:S01]  /*54f0*/  IMAD.WIDE R64, R134.reuse, 0x4, R250 ;  /* 0x0000000486407825 */ /* 0x040fe200078e02fa */
[----:B------:R-:W-:Y:S01]  /*5500*/  ISETP.GE.U32.AND P0, PT, R3, 0x7fffff7c, PT ;  /* 0x7fffff7c0300780c */ /* 0x000fe20003f06070 */
[----:B------:R-:W0:Y:S01]  /*5510*/  LDGDEPBAR ;  /* 0x00000000000079af */ /* 0x000e220000000000 */
[C---:B------:R-:W-:Y:S01]  /*5520*/  IADD3 R50, PT, PT, R59.reuse, -0x46, RZ ;  /* 0xffffffba3b327810 */ /* 0x040fe20007ffe0ff */
[----:B------:R-:W-:Y:S02]  /*5530*/  VIADD R3, R59, 0xffffffb9 ;  /* 0xffffffb93b037836 */ /* 0x000fe40000000000 */
[----:B------:R-:W4:Y:S04]  /*5540*/  LDL.LU.64 R58, [R1+0xb0] ;  /* 0x0000b000013a7983 */ /* 0x000f280000300a00 */
[----:B------:R-:W4:Y:S01]  /*5550*/  LDL.LU.64 R250, [R1+0xa8] ;  /* 0x0000a80001fa7983 */ /* 0x000f220000300a00 */
[C---:B------:R-:W-:Y:S01]  /*5560*/  IMAD.WIDE R54, R134.reuse, 0x4, R54 ;  /* 0x0000000486367825 */ /* 0x040fe200078e0236 */
[----:B------:R-:W-:Y:S03]  /*5570*/  BAR.SYNC.DEFER_BLOCKING 0x0 ;  /* 0x0000000000007b1d */ /* 0x000fe60000010000 */
[----:B------:R-:W-:-:S04]  /*5580*/  IMAD.WIDE R52, R134, 0x4, R52 ;  /* 0x0000000486347825 */ /* 0x000fc800078e0234 */
[C---:B------:R-:W-:Y:S01]  /*5590*/  IMAD.WIDE R60, R134.reuse, 0x4, R244 ;  /* 0x00000004863c7825 */ /* 0x040fe200078e02f4 */
[----:B------:R1:W-:Y:S04]  /*55a0*/  STL.64 [R1+0x2a8], R54 ;  /* 0x0002a83601007387 */ /* 0x0003e80000100a00 */
[----:B------:R1:W-:Y:S04]  /*55b0*/  STL.64 [R1+0x2c0], R64 ;  /* 0x0002c04001007387 */ /* 0x0003e80000100a00 */
[----:B------:R-:W4:Y:S04]  /*55c0*/  LDL.LU.64 R244, [R1+0xa0] ;  /* 0x0000a00001f47983 */ /* 0x000f280000300a00 */
[----:B------:R-:W-:Y:S01]  /*55d0*/  STL.64 [R1+0x2a0], R52 ;  /* 0x0002a03401007387 */ /* 0x000fe20000100a00 */
[----:B------:R-:W-:-:S03]  /*55e0*/  IMAD.WIDE R68, R134, 0x4, R246 ;  /* 0x0000000486447825 */ /* 0x000fc600078e02f6 */
[----:B------:R1:W-:Y:S04]  /*55f0*/  STL.64 [R1+0x538], R60 ;  /* 0x0005383c01007387 */ /* 0x0003e80000100a00 */
[----:B------:R-:W-:Y:S01]  /*5600*/  @!PT LDS RZ, [RZ] ;  /* 0x00000000fffff984 */ /* 0x000fe20000000800 */
[----:B------:R-:W-:Y:S01]  /*5610*/  @!PT LDS RZ, [RZ] ;  /* 0x00000000fffff984 */ /* 0x000fe20000000800 */
[----:B------:R-:W-:Y:S01]  /*5620*/  @!PT LDS RZ, [RZ] ;  /* 0x00000000fffff984 */ /* 0x000fe20000000800 */
[----:B------:R1:W-:Y:S04]  /*5630*/  LDGSTS.E [R201+0x10000], desc[UR24][R54.64], !P4 ;  /* 0x1000000036c97fae */ /* 0x0003e8000e1a1018 */
[----:B------:R-:W-:Y:S04]  /*5640*/  LDGSTS.E [R201+0x10200], desc[UR24][R52.64], !P4 ;  /* 0x1020000034c97fae */ /* 0x000fe8000e1a1018 */
[----:B------:R-:W4:Y:S04]  /*5650*/  LDL.LU.64 R66, [R1+0x98] ;  /* 0x0000980001427983 */ /* 0x000f280000300a00 */
[----:B------:R1:W-:Y:S02]  /*5660*/  LDGSTS.E [R201+0x10400], desc[UR24][R64.64], !P6 ;  /* 0x1040000040c97fae */ /* 0x0003e4000f1a1018 */
[----:B-1----:R-:W1:Y:S02]  /*5670*/  LDC R55, c[0x0][0x3a0] ;  /* 0x0000e800ff377b82 */ /* 0x002e640000000800 */
[----:B------:R-:W-:Y:S04]  /*5680*/  LDGSTS.E [R201+0x10600], desc[UR24][R60.64], !P6 ;  /* 0x106000003cc97fae */ /* 0x000fe8000f1a1018 */
[----:B------:R-:W-:Y:S01]  /*5690*/  LDGSTS.E [R201+0x10800], desc[UR24][R68.64], !P2 ;  /* 0x1080000044c97fae */ /* 0x000fe2000d1a1018 */
[----:B------:R-:W-:-:S03]  /*56a0*/  IMAD.WIDE R64, R134, 0x4, R56 ;  /* 0x0000000486407825 */ /* 0x000fc600078e0238 */
[----:B------:R-:W4:Y:S04]  /*56b0*/  LDL.LU.64 R60, [R1+0x90] ;  /* 0x00009000013c7983 */ /* 0x000f280000300a00 */
[----:B------:R-:W4:Y:S04]  /*56c0*/  LDL.LU.64 R246, [R1+0x88] ;  /* 0x0000880001f67983 */ /* 0x000f280000300a00 */
[----:B------:R-:W-:Y:S04]  /*56d0*/  STL.64 [R1+0x298], R68 ;  /* 0x0002984401007387 */ /* 0x000fe80000100a00 */
[----:B------:R-:W4:Y:S04]  /*56e0*/  LDL.LU.64 R56, [R1+0x80] ;  /* 0x0000800001387983 */ /* 0x000f280000300a00 */
[----:B------:R4:W-:Y:S04]  /*56f0*/  STL.64 [R1+0x530], R64 ;  /* 0x0005304001007387 */ /* 0x0009e80000100a00 */
[----:B------:R4:W-:Y:S01]  /*5700*/  LDGSTS.E [R201+0x10a00], desc[UR24][R64.64], !P2 ;  /* 0x10a0000040c97fae */ /* 0x0009e2000d1a1018 */
[----:B--2---:R-:W-:-:S04]  /*5710*/  IMAD.WIDE R62, R134, 0x4, R62 ;  /* 0x00000004863e7825 */ /* 0x004fc800078e023e */
[----:B---3--:R-:W-:Y:S01]  /*5720*/  IMAD.WIDE R52, R134, 0x4, R248 ;  /* 0x0000000486347825 */ /* 0x008fe200078e02f8 */
[----:B------:R-:W-:Y:S01]  /*5730*/  ISETP.GE.U32.AND P4, PT, R50, 0x7fffff7b, PT ;  /* 0x7fffff7b3200780c */ /* 0x000fe20003f86070 */
[----:B------:R-:W2:Y:S04]  /*5740*/  LDL.LU.64 R248, [R1+0x78] ;  /* 0x0000780001f87983 */ /* 0x000ea80000300a00 */
[----:B------:R3:W-:Y:S04]  /*5750*/  STL.64 [R1+0x248], R62 ;  /* 0x0002483e01007387 */ /* 0x0007e80000100a00 */
[----:B------:R-:W-:Y:S01]  /*5760*/  STL.64 [R1+0x528], R52 ;  /* 0x0005283401007387 */ /* 0x000fe20000100a00 */
[----:B----4-:R-:W-:-:S03]  /*5770*/  IMAD.WIDE R64, R134, 0x4, R58 ;  /* 0x0000000486407825 */ /* 0x010fc600078e023a */
[----:B------:R3:W-:Y:S01]  /*5780*/  LDGSTS.E [R201+0x10c00], desc[UR24][R62.64], !P5 ;  /* 0x10c000003ec97fae */ /* 0x0007e2000e9a1018 */
[----:B------:R-:W-:-:S03]  /*5790*/  IMAD.WIDE R58, R134, 0x4, R250 ;  /* 0x00000004863a7825 */ /* 0x000fc600078e02fa */
[----:B------:R4:W-:Y:S04]  /*57a0*/  LDGSTS.E [R201+0x10e00], desc[UR24][R52.64], !P5 ;  /* 0x10e0000034c97fae */ /* 0x0009e8000e9a1018 */
[----:B------:R-:W2:Y:S01]  /*57b0*/  LDL.LU.64 R250, [R1+0x70] ;  /* 0x0000700001fa7983 */ /* 0x000ea20000300a00 */
[----:B-1----:R-:W-:Y:S01]  /*57c0*/  VIADD R50, R55, 0xffffffb8 ;  /* 0xffffffb837327836 */ /* 0x002fe20000000000 */
[----:B------:R-:W-:Y:S02]  /*57d0*/  ISETP.GE.U32.AND P6, PT, R3, 0x7fffff7a, PT ;  /* 0x7fffff7a0300780c */ /* 0x000fe40003fc6070 */
[----:B------:R-:W-:Y:S04]  /*57e0*/  STL.64 [R1+0x240], R64 ;  /* 0x0002404001007387 */ /* 0x000fe80000100a00 */
[----:B------:R1:W-:Y:S01]  /*57f0*/  STL.64 [R1+0x520], R58 ;  /* 0x0005203a01007387 */ /* 0x0003e20000100a00 */
[----:B------:R-:W-:-:S03]  /*5800*/  ISETP.GE.U32.AND P2, PT, R50, 0x7fffff79, PT ;  /* 0x7fffff793200780c */ /* 0x000fc60003f46070 */
[----:B------:R-:W-:Y:S01]  /*5810*/  LDGSTS.E [R201+0x11000], desc[UR24][R64.64], !P0 ;  /* 0x1100000040c97fae */ /* 0x000fe2000c1a1018 */
[----:B---3--:R-:W-:-:S03]  /*5820*/  IMAD.WIDE R62, R134, 0x4, R244 ;  /* 0x00000004863e7825 */ /* 0x008fc600078e02f4 */
[----:B------:R-:W-:Y:S04]  /*5830*/  LDGSTS.E [R201+0x11200], desc[UR24][R58.64], !P0 ;  /* 0x112000003ac97fae */ /* 0x000fe8000c1a1018 */
[----:B------:R-:W3:Y:S04]  /*5840*/  LDL.LU.64 R244, [R1+0x68] ;  /* 0x0000680001f47983 */ /* 0x000ee80000300a00 */
[----:B------:R4:W-:Y:S04]  /*5850*/  STL.64 [R1+0x238], R62 ;  /* 0x0002383e01007387 */ /* 0x0009e80000100a00 */
[----:B-1----:R-:W3:Y:S04]  /*5860*/  LDL.LU.64 R58, [R1+0x60] ;  /* 0x00006000013a7983 */ /* 0x002ee80000300a00 */
[----:B------:R-:W-:Y:S01]  /*5870*/  LDGSTS.E [R201+0x11400], desc[UR24][R62.64], !P4 ;  /* 0x114000003ec97fae */ /* 0x000fe2000e1a1018 */
[----:B----4-:R-:W-:-:S05]  /*5880*/  IMAD.WIDE R52, R134, 0x4, R66 ;  /* 0x0000000486347825 */ /* 0x010fca00078e0242 */
[----:B------:R-:W-:Y:S04]  /*5890*/  STL.64 [R1+0x518], R52 ;  /* 0x0005183401007387 */ /* 0x000fe80000100a00 */
[----:B------:R-:W4:Y:S04]  /*58a0*/  LDL.LU.64 R68, [R1+0x58] ;  /* 0x0000580001447983 */ /* 0x000f280000300a00 */
[----:B------:R2:W-:Y:S01]  /*58b0*/  LDGSTS.E [R201+0x11600], desc[UR24][R52.64], !P4 ;  /* 0x1160000034c97fae */ /* 0x0005e2000e1a1018 */
[----:B------:R-:W-:-:S04]  /*58c0*/  IMAD.WIDE R60, R134, 0x4, R60 ;  /* 0x00000004863c7825 */ /* 0x000fc800078e023c */
[C---:B------:R-:W-:Y:S01]  /*58d0*/  IMAD.WIDE R246, R134.reuse, 0x4, R246 ;  /* 0x0000000486f67825 */ /* 0x040fe200078e02f6 */
[----:B------:R1:W-:Y:S04]  /*58e0*/  STL.64 [R1+0x230], R60 ;  /* 0x0002303c01007387 */ /* 0x0003e80000100a00 */
[----:B------:R-:W4:Y:S01]  /*58f0*/  LDL.LU.64 R66, [R1+0x50] ;  /* 0x0000500001427983 */ /* 0x000f220000300a00 */
[----:B------:R-:W-:-:S03]  /*5900*/  IMAD.WIDE R56, R134, 0x4, R56 ;  /* 0x0000000486387825 */ /* 0x000fc600078e0238 */
[----:B------:R-:W-:Y:S04]  /*5910*/  STL.64 [R1+0x510], R246 ;  /* 0x000510f601007387 */ /* 0x000fe80000100a00 */
[----:B------:R-:W4:Y:S04]  /*5920*/  LDL.LU.64 R64, [R1+0x48] ;  /* 0x0000480001407983 */ /* 0x000f280000300a00 */
[----:B------:R1:W-:Y:S04]  /*5930*/  STL.64 [R1+0x228], R56 ;  /* 0x0002283801007387 */ /* 0x0003e80000100a00 */
[----:B------:R-:W4:Y:S04]  /*5940*/  LDL.LU.64 R62, [R1+0x40] ;  /* 0x00004000013e7983 */ /* 0x000f280000300a00 */
[----:B------:R1:W-:Y:S04]  /*5950*/  LDGSTS.E [R201+0x11800], desc[UR24][R60.64], !P6 ;  /* 0x118000003cc97fae */ /* 0x0003e8000f1a1018 */
[----:B------:R-:W-:Y:S04]  /*5960*/  LDGSTS.E [R201+0x11a00], desc[UR24][R246.64], !P6 ;  /* 0x11a00000f6c97fae */ /* 0x000fe8000f1a1018 */
[----:B------:R2:W-:Y:S04]  /*5970*/  LDGSTS.E [R201+0x11c00], desc[UR24][R56.64], !P2 ;  /* 0x11c0000038c97fae */ /* 0x0005e8000d1a1018 */
[----:B-1----:R-:W4:Y:S01]  /*5980*/  LDL.LU.64 R60, [R1+0x38] ;  /* 0x00003800013c7983 */ /* 0x002f220000300a00 */
[----:B--2---:R-:W-:-:S05]  /*5990*/  IMAD.WIDE R52, R134, 0x4, R248 ;  /* 0x0000000486347825 */ /* 0x004fca00078e02f8 */
[----:B------:R1:W-:Y:S04]  /*59a0*/  STL.64 [R1+0x508], R52 ;  /* 0x0005083401007387 */ /* 0x0003e80000100a00 */
[----:B------:R-:W2:Y:S04]  /*59b0*/  LDL.LU.64 R56, [R1+0x30] ;  /* 0x0000300001387983 */ /* 0x000ea80000300a00 */
[----:B------:R-:W2:Y:S04]  /*59c0*/  LDL.LU.64 R246, [R1+0x28] ;  /* 0x0000280001f67983 */ /* 0x000ea80000300a00 */
[----:B------:R1:W-:Y:S01]  /*59d0*/  LDGSTS.E [R201+0x11e00], desc[UR24][R52.64], !P2 ;  /* 0x11e0000034c97fae */ /* 0x0003e2000d1a1018 */
[----:B------:R-:W-:-:S03]  /*59e0*/  IMAD.WIDE R248, R134, 0x4, R250 ;  /* 0x0000000486f87825 */ /* 0x000fc600078e02fa */
[----:B------:R-:W2:Y:S04]  /*59f0*/  LDL.LU.64 R250, [R1+0x20] ;  /* 0x0000200001fa7983 */ /* 0x000ea80000300a00 */
[----:B-1----:R-:W2:Y:S01]  /*5a00*/  LDL.LU.64 R52, [R1+0x18] ;  /* 0x0000180001347983 */ /* 0x002ea20000300a00 */
[C---:B------:R-:W-:Y:S01]  /*5a10*/  VIADD R3, R55.reuse, 0xffffffb7 ;  /* 0xffffffb737037836 */ /* 0x040fe20000000000 */
[----:B------:R-:W-:-:S04]  /*5a20*/  IADD3 R50, PT, PT, R55, -0x4a, RZ ;  /* 0xffffffb637327810 */ /* 0x000fc80007ffe0ff */
[----:B------:R-:W-:Y:S01]  /*5a30*/  ISETP.GE.U32.AND P5, PT, R3, 0x7fffff78, PT ;  /* 0x7fffff780300780c */ /* 0x000fe20003fa6070 */
[C---:B------:R-:W-:Y:S01]  /*5a40*/  VIADD R3, R55.reuse, 0xffffffb5 ;  /* 0xffffffb537037836 */ /* 0x040fe20000000000 */
[----:B------:R-:W-:Y:S01]  /*5a50*/  ISETP.GE.U32.AND P0, PT, R50, 0x7fffff77, PT ;  /* 0x7fffff773200780c */ /* 0x000fe20003f06070 */
[----:B------:R-:W-:-:S03]  /*5a60*/  VIADD R50, R55, 0xffffffb4 ;  /* 0xffffffb437327836 */ /* 0x000fc60000000000 */
[----:B------:R-:W-:Y:S01]  /*5a70*/  ISETP.GE.U32.AND P4, PT, R3, 0x7fffff76, PT ;  /* 0x7fffff760300780c */ /* 0x000fe20003f86070 */
[----:B---3--:R-:W-:Y:S01]  /*5a80*/  IMAD.WIDE R244, R134, 0x4, R244 ;  /* 0x0000000486f47825 */ /* 0x008fe200078e02f4 */
[----:B------:R-:W-:Y:S01]  /*5a90*/  ISETP.GE.U32.AND P6, PT, R50, 0x7fffff75, PT ;  /* 0x7fffff753200780c */ /* 0x000fe20003fc6070 */
[----:B------:R1:W-:Y:S02]  /*5aa0*/  STL.64 [R1+0x220], R248 ;  /* 0x000220f801007387 */ /* 0x0003e40000100a00 */
[----:B------:R-:W-:Y:S02]  /*5ab0*/  VIADD R3, R55, 0xffffffb3 ;  /* 0xffffffb337037836 */ /* 0x000fe40000000000 */
[----:B------:R-:W-:Y:S01]  /*5ac0*/  IMAD.WIDE R58, R134, 0x4, R58 ;  /* 0x00000004863a7825 */ /* 0x000fe200078e023a */
[----:B------:R3:W-:Y:S02]  /*5ad0*/  STL.64 [R1+0x500], R244 ;  /* 0x000500f401007387 */ /* 0x0007e40000100a00 */
[----:B------:R-:W-:-:S02]  /*5ae0*/  ISETP.GE.U32.AND P2, PT, R3, 0x7fffff74, PT ;  /* 0x7fffff740300780c */ /* 0x000fc40003f46070 */
[----:B------:R1:W-:Y:S01]  /*5af0*/  LDGSTS.E [R201+0x12000], desc[UR24][R248.64], !P5 ;  /* 0x12000000f8c97fae */ /* 0x0003e2000e9a1018 */
[----:B------:R-:W-:-:S03]  /*5b00*/  IADD3 R50, PT, PT, R55, -0x4e, RZ ;  /* 0xffffffb237327810 */ /* 0x000fc60007ffe0ff */
[----:B------:R3:W-:Y:S04]  /*5b10*/  STL.64 [R1+0x218], R58 ;  /* 0x0002183a01007387 */ /* 0x0007e80000100a00 */
[----:B------:R2:W-:Y:S01]  /*5b20*/  LDGSTS.E [R201+0x12200], desc[UR24][R244.64], !P5 ;  /* 0x12200000f4c97fae */ /* 0x0005e2000e9a1018 */
[----:B----4-:R-:W-:-:S03]  /*5b30*/  IMAD.WIDE R68, R134, 0x4, R68 ;  /* 0x0000000486447825 */ /* 0x010fc600078e0244 */
[----:B-1----:R-:W4:Y:S04]  /*5b40*/  LDL.LU.64 R248, [R1+0x10] ;  /* 0x0000100001f87983 */ /* 0x002f280000300a00 */
[----:B------:R1:W-:Y:S01]  /*5b50*/  STL.64 [R1+0x4f8], R68 ;  /* 0x0004f84401007387 */ /* 0x0003e20000100a00 */
[----:B------:R-:W-:-:S03]  /*5b60*/  ISETP.GE.U32.AND P5, PT, R50, 0x7fffff73, PT ;  /* 0x7fffff733200780c */ /* 0x000fc60003fa6070 */
[----:B---3--:R-:W3:Y:S04]  /*5b70*/  LDL.LU.64 R244, [R1+0x8] ;  /* 0x0000080001f47983 */ /* 0x008ee80000300a00 */
[----:B------:R1:W-:Y:S04]  /*5b80*/  LDGSTS.E [R201+0x12400], desc[UR24][R58.64], !P0 ;  /* 0x124000003ac97fae */ /* 0x0003e8000c1a1018 */
[----:B------:R-:W-:Y:S01]  /*5b90*/  LDGSTS.E [R201+0x12600], desc[UR24][R68.64], !P0 ;  /* 0x1260000044c97fae */ /* 0x000fe2000c1a1018 */
[----:B------:R-:W-:-:S03]  /*5ba0*/  IMAD.WIDE R66, R134, 0x4, R66 ;  /* 0x0000000486427825 */ /* 0x000fc600078e0242 */
[----:B------:R-:W3:Y:S01]  /*5bb0*/  LDL.LU.64 R58, [R1] ;  /* 0x00000000013a7983 */ /* 0x000ee20000300a00 */
[----:B------:R-:W-:-:S03]  /*5bc0*/  IMAD.WIDE R64, R134, 0x4, R64 ;  /* 0x0000000486407825 */ /* 0x000fc600078e0240 */
[----:B-1----:R-:W3:Y:S04]  /*5bd0*/  LDL.LU.64 R68, [R1+0x5a8] ;  /* 0x0005a80001447983 */ /* 0x002ee80000300a00 */
[----:B------:R1:W-:Y:S01]  /*5be0*/  STL.64 [R1+0x210], R66 ;  /* 0x0002104201007387 */ /* 0x0003e20000100a00 */
[----:B------:R-:W-:-:S03]  /*5bf0*/  IMAD.WIDE R62, R134, 0x4, R62 ;  /* 0x00000004863e7825 */ /* 0x000fc600078e023e */
[----:B------:R1:W-:Y:S04]  /*5c00*/  STL.64 [R1+0x4f0], R64 ;  /* 0x0004f04001007387 */ /* 0x0003e80000100a00 */
[----:B------:R-:W-:Y:S04]  /*5c10*/  LDGSTS.E [R201+0x12800], desc[UR24][R66.64], !P4 ;  /* 0x1280000042c97fae */ /* 0x000fe8000e1a1018 */
[----:B------:R-:W-:Y:S04]  /*5c20*/  LDGSTS.E [R201+0x12a00], desc[UR24][R64.64], !P4 ;  /* 0x12a0000040c97fae */ /* 0x000fe8000e1a1018 */
[----:B------:R-:W-:Y:S01]  /*5c30*/  LDGSTS.E [R201+0x12c00], desc[UR24][R62.64], !P6 ;  /* 0x12c000003ec97fae */ /* 0x000fe2000f1a1018 */
[----:B------:R-:W-:-:S03]  /*5c40*/  IMAD.WIDE R60, R134, 0x4, R60 ;  /* 0x00000004863c7825 */ /* 0x000fc600078e023c */
[----:B-1----:R-:W3:Y:S04]  /*5c50*/  LDL.LU.64 R66, [R1+0x5a0] ;  /* 0x0005a00001427983 */ /* 0x002ee80000300a00 */
[----:B------:R-:W3:Y:S04]  /*5c60*/  LDL.LU.64 R64, [R1+0x598] ;  /* 0x0005980001407983 */ /* 0x000ee80000300a00 */
[----:B------:R1:W-:Y:S04]  /*5c70*/  STL.64 [R1+0x200], R62 ;  /* 0x0002003e01007387 */ /* 0x0003e80000100a00 */
[----:B------:R1:W-:Y:S04]  /*5c80*/  STL.64 [R1+0x4e8], R60 ;  /* 0x0004e83c01007387 */ /* 0x0003e80000100a00 */
[----:B------:R-:W-:Y:S04]  /*5c90*/  LDGSTS.E [R201+0x12e00], desc[UR24][R60.64], !P6 ;  /* 0x12e000003cc97fae */ /* 0x000fe8000f1a1018 */
[----:B-1----:R-:W3:Y:S04]  /*5ca0*/  LDL.LU.64 R62, [R1+0x590] ;  /* 0x00059000013e7983 */ /* 0x002ee80000300a00 */
[----:B------:R-:W3:Y:S01]  /*5cb0*/  LDL.LU.64 R60, [R1+0x588] ;  /* 0x00058800013c7983 */ /* 0x000ee20000300a00 */
[----:B--2---:R-:W-:-:S04]  /*5cc0*/  IMAD.WIDE R56, R134, 0x4, R56 ;  /* 0x0000000486387825 */ /* 0x004fc800078e0238 */
[C---:B------:R-:W-:Y:S01]  /*5cd0*/  IMAD.WIDE R246, R134.reuse, 0x4, R246 ;  /* 0x0000000486f67825 */ /* 0x040fe200078e02f6 */
[----:B------:R1:W-:Y:S04]  /*5ce0*/  STL.64 [R1+0x1f8], R56 ;  /* 0x0001f83801007387 */ /* 0x0003e80000100a00 */
[----:B------:R2:W-:Y:S04]  /*5cf0*/  STL.64 [R1+0x4e0], R246 ;  /* 0x0004e0f601007387 */ /* 0x0005e80000100a00 */
[----:B------:R-:W-:Y:S04]  /*5d00*/  LDGSTS.E [R201+0x13000], desc[UR24][R56.64], !P2 ;  /* 0x1300000038c97fae */ /* 0x000fe8000d1a1018 */
[----:B------:R-:W-:Y:S01]  /*5d10*/  LDGSTS.E [R201+0x13200], desc[UR24][R246.64], !P2 ;  /* 0x13200000f6c97fae */ /* 0x000fe2000d1a1018 */
[----:B------:R-:W-:-:S03]  /*5d20*/  IMAD.WIDE R250, R134, 0x4, R250 ;  /* 0x0000000486fa7825 */ /* 0x000fc600078e02fa */
[----:B-1----:R-:W3:Y:S01]  /*5d30*/  LDL.LU.64 R56, [R1+0x580] ;  /* 0x0005800001387983 */ /* 0x002ee20000300a00 */
[----:B------:R-:W-:-:S03]  /*5d40*/  IMAD.WIDE R52, R134, 0x4, R52 ;  /* 0x0000000486347825 */ /* 0x000fc600078e0234 */
[----:B--2---:R-:W2:Y:S04]  /*5d50*/  LDL.LU.64 R246, [R1+0x578] ;  /* 0x0005780001f67983 */ /* 0x004ea80000300a00 */
[----:B------:R1:W-:Y:S04]  /*5d60*/  STL.64 [R1+0x1f0], R250 ;  /* 0x0001f0fa01007387 */ /* 0x0003e80000100a00 */
[----:B------:R-:W-:Y:S04]  /*5d70*/  STL.64 [R1+0x4d8], R52 ;  /* 0x0004d83401007387 */ /* 0x000fe80000100a00 */
[----:B------:R-:W-:Y:S01]  /*5d80*/  LDGSTS.E [R201+0x13400], desc[UR24][R250.64], !P5 ;  /* 0x13400000fac97fae */ /* 0x000fe2000e9a1018 */
[----:B------:R-:W-:-:S02]  /*5d90*/  VIADD R3, R55, 0xffffffb1 ;  /* 0xffffffb137037836 */ /* 0x000fc40000000000 */
[----:B------:R-:W-:Y:S01]  /*5da0*/  VIADD R50, R55, 0xffffffb0 ;  /* 0xffffffb037327836 */ /* 0x000fe20000000000 */
[----:B------:R2:W-:Y:S04]  /*5db0*/  LDGSTS.E [R201+0x13600], desc[UR24][R52.64], !P5 ;  /* 0x1360000034c97fae */ /* 0x0005e8000e9a1018 */
[----:B-1----:R-:W2:Y:S01]  /*5dc0*/  LDL.LU.64 R250, [R1+0x570] ;  /* 0x0005700001fa7983 */ /* 0x002ea20000300a00 */
[----:B------:R-:W-:Y:S02]  /*5dd0*/  ISETP.GE.U32.AND P0, PT, R3, 0x7fffff72, PT ;  /* 0x7fffff720300780c */ /* 0x000fe40003f06070 */
[----:B------:R-:W-:Y:S01]  /*5de0*/  ISETP.GE.U32.AND P4, PT, R50, 0x7fffff71, PT ;  /* 0x7fffff713200780c */ /* 0x000fe20003f86070 */
[----:B----4-:R-:W-:-:S04]  /*5df0*/  IMAD.WIDE R248, R134, 0x4, R248 ;  /* 0x0000000486f87825 */ /* 0x010fc800078e02f8 */
[C---:B---3--:R-:W-:Y:S01]  /*5e00*/  IMAD.WIDE R244, R134.reuse, 0x4, R244 ;  /* 0x0000000486f47825 */ /* 0x048fe200078e02f4 */
[----:B------:R1:W-:Y:S04]  /*5e10*/  STL.64 [R1+0x1e8], R248 ;  /* 0x0001e8f801007387 */ /* 0x0003e80000100a00 */
[----:B------:R3:W-:Y:S04]  /*5e20*/  STL.64 [R1+0x4d0], R244 ;  /* 0x0004d0f401007387 */ /* 0x0007e80000100a00 */
[----:B------:R-:W-:Y:S04]  /*5e30*/  LDGSTS.E [R201+0x13800], desc[UR24][R248.64], !P0 ;  /* 0x13800000f8c97fae */ /* 0x000fe8000c1a1018 */
[----:B------:R-:W-:Y:S01]  /*5e40*/  LDGSTS.E [R201+0x13a00], desc[UR24][R244.64], !P0 ;  /* 0x13a00000f4c97fae */ /* 0x000fe2000c1a1018 */
[----:B------:R-:W-:-:S03]  /*5e50*/  IMAD.WIDE R58, R134, 0x4, R58 ;  /* 0x00000004863a7825 */ /* 0x000fc600078e023a */
[----:B-1----:R-:W4:Y:S04]  /*5e60*/  LDL.LU.64 R248, [R1+0x568] ;  /* 0x0005680001f87983 */ /* 0x002f280000300a00 */
[----:B---3--:R-:W3:Y:S04]  /*5e70*/  LDL.LU.64 R244, [R1+0x560] ;  /* 0x0005600001f47983 */ /* 0x008ee80000300a00 */
[----:B------:R1:W-:Y:S04]  /*5e80*/  STL.64 [R1+0x1e0], R58 ;  /* 0x0001e03a01007387 */ /* 0x0003e80000100a00 */
[----:B------:R-:W-:Y:S01]  /*5e90*/  LDGSTS.E [R201+0x13c00], desc[UR24][R58.64], !P4 ;  /* 0x13c000003ac97fae */ /* 0x000fe2000e1a1018 */
[----:B--2---:R-:W-:-:S05]  /*5ea0*/  IMAD.WIDE R52, R134, 0x4, R250 ;  /* 0x0000000486347825 */ /* 0x004fca00078e02fa */
[----:B------:R2:W-:Y:S04]  /*5eb0*/  STL.64 [R1+0x4c8], R52 ;  /* 0x0004c83401007387 */ /* 0x0005e80000100a00 */
[----:B-1----:R-:W3:Y:S01]  /*5ec0*/  LDL.LU.64 R58, [R1+0x558] ;  /* 0x00055800013a7983 */ /* 0x002ee20000300a00 */
[C---:B------:R-:W-:Y:S01]  /*5ed0*/  VIADD R3, R55.reuse, 0xffffffaf ;  /* 0xffffffaf37037836 */ /* 0x040fe20000000000 */
[----:B------:R-:W-:Y:S01]  /*5ee0*/  IADD3 R50, PT, PT, R55, -0x52, RZ ;  /* 0xffffffae37327810 */ /* 0x000fe20007ffe0ff */
[----:B------:R-:W-:Y:S01]  /*5ef0*/  IMAD.WIDE R246, R134, 0x4, R246 ;  /* 0x0000000486f67825 */ /* 0x000fe200078e02f6 */
[----:B------:R2:W-:Y:S02]  /*5f00*/  LDGSTS.E [R201+0x13e00], desc[UR24][R52.64], !P4 ;  /* 0x13e0000034c97fae */ /* 0x0005e4000e1a1018 */
[----:B------:R-:W-:Y:S01]  /*5f10*/  ISETP.GE.U32.AND P6, PT, R3, 0x7fffff70, PT ;  /* 0x7fffff700300780c */ /* 0x000fe20003fc6070 */
[C---:B------:R-:W-:Y:S01]  /*5f20*/  VIADD R3, R55.reuse, 0xffffffad ;  /* 0xffffffad37037836 */ /* 0x040fe20000000000 */
[----:B------:R-:W-:Y:S01]  /*5f30*/  ISETP.GE.U32.AND P2, PT, R50, 0x7fffff6f, PT ;  /* 0x7fffff6f3200780c */ /* 0x000fe20003f46070 */
[----:B------:R-:W-:-:S03]  /*5f40*/  VIADD R50, R55, 0xffffffac ;  /* 0xffffffac37327836 */ /* 0x000fc60000000000 */
[----:B------:R-:W-:Y:S01]  /*5f50*/  ISETP.GE.U32.AND P5, PT, R3, 0x7fffff6e, PT ;  /* 0x7fffff6e0300780c */ /* 0x000fe20003fa6070 */
[C---:B------:R-:W-:Y:S01]  /*5f60*/  VIADD R3, R55.reuse, 0xffffffab ;  /* 0xffffffab37037836 */ /* 0x040fe20000000000 */
[----:B------:R-:W-:Y:S02]  /*5f70*/  ISETP.GE.U32.AND P0, PT, R50, 0x7fffff6d, PT ;  /* 0x7fffff6d3200780c */ /* 0x000fe40003f06070 */
[----:B------:R-:W-:Y:S01]  /*5f80*/  IADD3 R50, PT, PT, R55, -0x56, RZ ;  /* 0xffffffaa37327810 */ /* 0x000fe20007ffe0ff */
[----:B--2---:R-:W-:Y:S01]  /*5f90*/  IMAD.WIDE R52, R134, 0x4, R56 ;  /* 0x0000000486347825 */ /* 0x004fe200078e0238 */
[----:B------:R-:W-:-:S03]  /*5fa0*/  ISETP.GE.U32.AND P4, PT, R3, 0x7fffff6c, PT ;  /* 0x7fffff6c0300780c */ /* 0x000fc60003f86070 */
[----:B------:R-:W-:Y:S02]  /*5fb0*/  VIADD R3, R55, 0xffffffa9 ;  /* 0xffffffa937037836 */ /* 0x000fe40000000000 */
[----:B------:R-:W-:-:S04]  /*5fc0*/  IMAD.WIDE R60, R134, 0x4, R60 ;  /* 0x00000004863c7825 */ /* 0x000fc800078e023c */
[----:B----4-:R-:W-:-:S04]  /*5fd0*/  IMAD.WIDE R248, R134, 0x4, R248 ;  /* 0x0000000486f87825 */ /* 0x010fc800078e02f8 */
[C---:B---3--:R-:W-:Y:S01]  /*5fe0*/  IMAD.WIDE R244, R134.reuse, 0x4, R244 ;  /* 0x0000000486f47825 */ /* 0x048fe200078e02f4 */
[----:B------:R-:W-:Y:S04]  /*5ff0*/  LDGSTS.E [R201+0x14000], desc[UR24][R248.64], !P6 ;  /* 0x14000000f8c97fae */ /* 0x000fe8000f1a1018 */
[----:B------:R-:W-:Y:S01]  /*6000*/  STL.64 [R1+0x1d8], R248 ;  /* 0x0001d8f801007387 */ /* 0x000fe20000100a00 */
[----:B------:R-:W-:-:S03]  /*6010*/  IMAD.WIDE R56, R134, 0x4, R62 ;  /* 0x0000000486387825 */ /* 0x000fc600078e023e */
[----:B------:R-:W-:Y:S01]  /*6020*/  LDGSTS.E [R201+0x14200], desc[UR24][R246.64], !P6 ;  /* 0x14200000f6c97fae */ /* 0x000fe2000f1a1018 */
[----:B------:R-:W-:Y:S01]  /*6030*/  ISETP.GE.U32.AND P6, PT, R50, 0x7fffff6b, PT ;  /* 0x7fffff6b3200780c */ /* 0x000fe20003fc6070 */
[----:B------:R-:W-:Y:S02]  /*6040*/  VIADD R50, R55, 0xffffffa8 ;  /* 0xffffffa837327836 */ /* 0x000fe40000000000 */
[----:B------:R-:W-:Y:S04]  /*6050*/  STL.64 [R1+0x4c0], R246 ;  /* 0x0004c0f601007387 */ /* 0x000fe80000100a00 */
[----:B------:R-:W-:Y:S04]  /*6060*/  STL.64 [R1+0x1d0], R244 ;  /* 0x0001d0f401007387 */ /* 0x000fe80000100a00 */
[----:B------:R-:W-:Y:S04]  /*6070*/  LDGSTS.E [R201+0x14400], desc[UR24][R244.64], !P2 ;  /* 0x14400000f4c97fae */ /* 0x000fe8000d1a1018 */
[----:B------:R1:W-:Y:S04]  /*6080*/  STL.64 [R1+0x4b8], R52 ;  /* 0x0004b83401007387 */ /* 0x0003e80000100a00 */
[----:B------:R1:W-:Y:S01]  /*6090*/  LDGSTS.E [R201+0x14600], desc[UR24][R52.64], !P2 ;  /* 0x1460000034c97fae */ /* 0x0003e2000d1a1018 */
[----:B------:R-:W-:Y:S01]  /*60a0*/  ISETP.GE.U32.AND P2, PT, R3, 0x7fffff6a, PT ;  /* 0x7fffff6a0300780c */ /* 0x000fe20003f46070 */
[----:B------:R-:W-:-:S02]  /*60b0*/  VIADD R3, R55, 0xffffffa7 ;  /* 0xffffffa737037836 */ /* 0x000fc40000000000 */
[----:B-1----:R-:W-:-:S04]  /*60c0*/  IMAD.WIDE R52, R134, 0x4, R64 ;  /* 0x0000000486347825 */ /* 0x002fc800078e0240 */
[----:B------:R-:W-:-:S05]  /*60d0*/  IMAD.WIDE R58, R134, 0x4, R58 ;  /* 0x00000004863a7825 */ /* 0x000fca00078e023a */
[----:B------:R1:W-:Y:S04]  /*60e0*/  STL.64 [R1+0x1c8], R58 ;  /* 0x0001c83a01007387 */ /* 0x0003e80000100a00 */
[----:B------:R1:W-:Y:S04]  /*60f0*/  LDGSTS.E [R201+0x14800], desc[UR24][R58.64], !P5 ;  /* 0x148000003ac97fae */ /* 0x0003e8000e9a1018 */
[----:B------:R2:W-:Y:S04]  /*6100*/  STL.64 [R1+0x4b0], R60 ;  /* 0x0004b03c01007387 */ /* 0x0005e80000100a00 */
[----:B------:R2:W-:Y:S01]  /*6110*/  LDGSTS.E [R201+0x14a00], desc[UR24][R60.64], !P5 ;  /* 0x14a000003cc97fae */ /* 0x0005e2000e9a1018 */
[----:B------:R-:W-:Y:S01]  /*6120*/  ISETP.GE.U32.AND P5, PT, R50, 0x7fffff69, PT ;  /* 0x7fffff693200780c */ /* 0x000fe20003fa6070 */
[----:B-1----:R-:W-:-:S02]  /*6130*/  IMAD.WIDE R58, R134, 0x4, R68 ;  /* 0x00000004863a7825 */ /* 0x002fc400078e0244 */
[----:B------:R1:W-:Y:S01]  /*6140*/  STL.64 [R1+0x1c0], R56 ;  /* 0x0001c03801007387 */ /* 0x0003e20000100a00 */
[----:B------:R-:W-:-:S03]  /*6150*/  IADD3 R50, PT, PT, R55, -0x5a, RZ ;  /* 0xffffffa637327810 */ /* 0x000fc60007ffe0ff */
[----:B------:R1:W-:Y:S01]  /*6160*/  LDGSTS.E [R201+0x14c00], desc[UR24][R56.64], !P0 ;  /* 0x14c0000038c97fae */ /* 0x0003e2000c1a1018 */
[----:B--2---:R-:W-:-:S03]  /*6170*/  IMAD.WIDE R60, R134, 0x4, R66 ;  /* 0x00000004863c7825 */ /* 0x004fc600078e0242 */
[----:B------:R2:W-:Y:S04]  /*6180*/  STL.64 [R1+0x4a8], R52 ;  /* 0x0004a83401007387 */ /* 0x0005e80000100a00 */
[----:B------:R2:W-:Y:S01]  /*6190*/  LDGSTS.E [R201+0x14e00], desc[UR24][R52.64], !P0 ;  /* 0x14e0000034c97fae */ /* 0x0005e2000c1a1018 */
[----:B------:R-:W-:Y:S01]  /*61a0*/  ISETP.GE.U32.AND P0, PT, R3, 0x7fffff68, PT ;  /* 0x7fffff680300780c */ /* 0x000fe20003f06070 */
[----:B------:R-:W-:Y:S02]  /*61b0*/  VIADD R3, R55, 0xffffffa5 ;  /* 0xffffffa537037836 */ /* 0x000fe40000000000 */
[C---:B-1----:R-:W-:Y:S01]  /*61c0*/  IMAD.WIDE R56, R134.reuse, 0x4, R70 ;  /* 0x0000000486387825 */ /* 0x042fe200078e0246 */
[----:B------:R1:W-:Y:S04]  /*61d0*/  STL.64 [R1+0x1b8], R60 ;  /* 0x0001b83c01007387 */ /* 0x0003e80000100a00 */
        /* <DEDUP_REMOVED lines=21> */
[----:B-1----:R-:W-:Y:S02]  /*6330*/  IMAD.WIDE R60, R134, 0x4, R82 ;  /* 0x00000004863c7825 */ /* 0x002fe400078e0252 */
        /* <DEDUP_REMOVED lines=20> */
[----:B------:R2:W-:Y:S01]  /*6480*/  LDGSTS.E [R201+0x16600], desc[UR24][R52.64], !P4 ;  /* 0x1660000034c97fae */ /* 0x0005e2000e1a1018 */
[----:B------:R-:W-:-:S03]  /*6490*/  ISETP.GE.U32.AND P4, PT, R3, 0x7fffff62, PT ;  /* 0x7fffff620300780c */ /* 0x000fc60003f86070 */
[----:B------:R2:W-:Y:S01]  /*64a0*/  STL.64 [R1+0x478], R52 ;  /* 0x0004783401007387 */ /* 0x0005e20000100a00 */
        /* <DEDUP_REMOVED lines=16> */
[----:B-1----:R-:W-:Y:S02]  /*65b0*/  IMAD.WIDE R56, R134, 0x4, R102 ;  /* 0x0000000486387825 */ /* 0x002fe400078e0266 */
[----:B------:R1:W-:Y:S02]  /*65c0*/  STL.64 [R1+0x178], R60 ;  /* 0x0001783c01007387 */ /* 0x0003e40000100a00 */
[----:B------:R-:W-:-:S02]  /*65d0*/  VIADD R3, R55, 0xffffff9d ;  /* 0xffffff9d37037836 */ /* 0x000fc40000000000 */
        /* <DEDUP_REMOVED lines=13> */
[----:B-1----:R-:W-:-:S03]  /*66b0*/  IMAD.WIDE R56, R134, 0x4, R110 ;  /* 0x0000000486387825 */ /* 0x002fc600078e026e */
[----:B------:R1:W-:Y:S04]  /*66c0*/  LDGSTS.E [R201+0x17800], desc[UR24][R60.64], !P4 ;  /* 0x178000003cc97fae */ /* 0x0003e8000e1a1018 */
[----:B------:R1:W-:Y:S01]  /*66d0*/  STL.64 [R1+0x168], R60 ;  /* 0x0001683c01007387 */ /* 0x0003e20000100a00 */
[----:B--2---:R-:W-:-:S03]  /*66e0*/  IMAD.WIDE R52, R134, 0x4, R112 ;  /* 0x0000000486347825 */ /* 0x004fc600078e0270 */
[----:B------:R2:W-:Y:S01]  /*66f0*/  LDGSTS.E [R201+0x17a00], desc[UR24][R58.64], !P4 ;  /* 0x17a000003ac97fae */ /* 0x0005e2000e1a1018 */
[----:B------:R-:W-:-:S03]  /*6700*/  ISETP.GE.U32.AND P4, PT, R50, 0x7fffff5d, PT ;  /* 0x7fffff5d3200780c */ /* 0x000fc60003f86070 */
[----:B------:R2:W-:Y:S01]  /*6710*/  STL.64 [R1+0x448], R58 ;  /* 0x0004483a01007387 */ /* 0x0005e20000100a00 */
[----:B-1----:R-:W-:-:S03]  /*6720*/  IMAD.WIDE R60, R134, 0x4, R114 ;  /* 0x00000004863c7825 */ /* 0x002fc600078e0272 */
[----:B------:R1:W-:Y:S04]  /*6730*/  STL.64 [R1+0x160], R56 ;  /* 0x0001603801007387 */ /* 0x0003e80000100a00 */
[----:B------:R1:W-:Y:S01]  /*6740*/  LDGSTS.E [R201+0x17c00], desc[UR24][R56.64], !P6 ;  /* 0x17c0000038c97fae */ /* 0x0003e2000f1a1018 */
[----:B--2---:R-:W-:-:S03]  /*6750*/  IMAD.WIDE R58, R134, 0x4, R116 ;  /* 0x00000004863a7825 */ /* 0x004fc600078e0274 */
[----:B------:R2:W-:Y:S04]  /*6760*/  STL.64 [R1+0x440], R52 ;  /* 0x0004403401007387 */ /* 0x0005e80000100a00 */
[----:B------:R2:W-:Y:S01]  /*6770*/  LDGSTS.E [R201+0x17e00], desc[UR24][R52.64], !P6 ;  /* 0x17e0000034c97fae */ /* 0x0005e2000f1a1018 */
        /* <DEDUP_REMOVED lines=10> */
[----:B------:R-:W-:Y:S04]  /*6820*/  STL.64 [R1+0x430], R52 ;  /* 0x0004303401007387 */ /* 0x000fe80000100a00 */
[----:B------:R-:W-:Y:S01]  /*6830*/  LDGSTS.E [R201+0x18600], desc[UR24][R52.64], !P5 ;  /* 0x1860000034c97fae */ /* 0x000fe2000e9a1018 */
[----:B-1----:R-:W-:-:S03]  /*6840*/  IMAD.WIDE R56, R134, 0x4, R126 ;  /* 0x0000000486387825 */ /* 0x002fc600078e027e */
[----:B------:R-:W-:Y:S04]  /*6850*/  STL.64 [R1+0x148], R60 ;  /* 0x0001483c01007387 */ /* 0x000fe80000100a00 */
[----:B------:R-:W-:Y:S04]  /*6860*/  LDGSTS.E [R201+0x18800], desc[UR24][R60.64], !P0 ;  /* 0x188000003cc97fae */ /* 0x000fe8000c1a1018 */
[----:B------:R-:W-:Y:S04]  /*6870*/  STL.64 [R1+0x418], R58 ;  /* 0x0004183a01007387 */ /* 0x000fe80000100a00 */
[----:B------:R-:W-:Y:S04]  /*6880*/  LDGSTS.E [R201+0x18a00], desc[UR24][R58.64], !P0 ;  /* 0x18a000003ac97fae */ /* 0x000fe8000c1a1018 */
[----:B------:R1:W-:Y:S04]  /*6890*/  STL.64 [R1+0xd8], R56 ;  /* 0x0000d83801007387 */ /* 0x0003e80000100a00 */
[----:B------:R1:W-:Y:S01]  /*68a0*/  LDGSTS.E [R201+0x18c00], desc[UR24][R56.64], !P4 ;  /* 0x18c0000038c97fae */ /* 0x0003e2000e1a1018 */
[----:B------:R-:W-:-:S02]  /*68b0*/  VIADD R3, R55, 0xffffff9b ;  /* 0xffffff9b37037836 */ /* 0x000fc40000000000 */
[----:B-1----:R-:W-:Y:S02]  /*68c0*/  IMAD.WIDE R56, R134, 0x4, R132 ;  /* 0x0000000486387825 */ /* 0x002fe400078e0284 */
[----:B------:R-:W1:Y:S01]  /*68d0*/  LDC R133, c[0x0][0x3a0] ;  /* 0x0000e800ff857b82 */ /* 0x000e620000000800 */
[----:B------:R-:W-:Y:S02]  /*68e0*/  IADD3 R50, PT, PT, R55, -0x66, RZ ;  /* 0xffffff9a37327810 */ /* 0x000fe40007ffe0ff */
[----:B------:R-:W-:Y:S01]  /*68f0*/  ISETP.GE.U32.AND P6, PT, R3, 0x7fffff5c, PT ;  /* 0x7fffff5c0300780c */ /* 0x000fe20003fc6070 */
[C---:B------:R-:W-:Y:S01]  /*6900*/  VIADD R3, R55.reuse, 0xffffff99 ;  /* 0xffffff9937037836 */ /* 0x040fe20000000000 */
[----:B------:R-:W-:Y:S01]  /*6910*/  ISETP.GE.U32.AND P2, PT, R50, 0x7fffff5b, PT ;  /* 0x7fffff5b3200780c */ /* 0x000fe20003f46070 */
[----:B------:R-:W-:Y:S02]  /*6920*/  VIADD R50, R55, 0xffffff98 ;  /* 0xffffff9837327836 */ /* 0x000fe40000000000 */
[----:B------:R-:W-:Y:S01]  /*6930*/  IMAD.WIDE R52, R134, 0x4, R128 ;  /* 0x0000000486347825 */ /* 0x000fe200078e0280 */
[----:B------:R-:W-:-:S03]  /*6940*/  ISETP.GE.U32.AND P5, PT, R3, 0x7fffff5a, PT ;  /* 0x7fffff5a0300780c */ /* 0x000fc60003fa6070 */
[C---:B------:R-:W-:Y:S01]  /*6950*/  VIADD R3, R55.reuse, 0xffffff97 ;  /* 0xffffff9737037836 */ /* 0x040fe20000000000 */
[----:B------:R-:W-:Y:S01]  /*6960*/  ISETP.GE.U32.AND P0, PT, R50, 0x7fffff59, PT ;  /* 0x7fffff593200780c */ /* 0x000fe20003f06070 */
[C---:B------:R-:W-:Y:S01]  /*6970*/  IMAD.WIDE R58, R134.reuse, 0x4, R130 ;  /* 0x00000004863a7825 */ /* 0x040fe200078e0282 */
[----:B------:R-:W-:Y:S01]  /*6980*/  IADD3 R50, PT, PT, R55, -0x6a, RZ ;  /* 0xffffff9637327810 */ /* 0x000fe20007ffe0ff */
[----:B------:R2:W-:Y:S02]  /*6990*/  STL.64 [R1+0x410], R52 ;  /* 0x0004103401007387 */ /* 0x0005e40000100a00 */
[----:B------:R-:W-:Y:S02]  /*69a0*/  IMAD.WIDE R54, R134, 0x4, R144 ;  /* 0x0000000486367825 */ /* 0x000fe400078e0290 */
[----:B------:R2:W-:Y:S01]  /*69b0*/  LDGSTS.E [R201+0x18e00], desc[UR24][R52.64], !P4 ;  /* 0x18e0000034c97fae */ /* 0x0005e2000e1a1018 */
[----:B------:R-:W-:Y:S01]  /*69c0*/  ISETP.GE.U32.AND P4, PT, R3, 0x7fffff58, PT ;  /* 0x7fffff580300780c */ /* 0x000fe20003f86070 */
[----:B-1----:R-:W-:-:S02]  /*69d0*/  VIADD R3, R133, 0xffffff95 ;  /* 0xffffff9585037836 */ /* 0x002fc40000000000 */
        /* <DEDUP_REMOVED lines=78> */
[C---:B-1----:R-:W-:Y:S02]  /*6ec0*/  IMAD.WIDE R54, R134.reuse, 0x4, R184 ;  /* 0x0000000486367825 */ /* 0x042fe400078e02b8 */
[----:B------:R1:W-:Y:S04]  /*6ed0*/  LDGSTS.E [R201+0x1b800], desc[UR24][R58.64], !P6 ;  /* 0x1b8000003ac97fae */ /* 0x0003e8000f1a1018 */
[----:B------:R1:W-:Y:S01]  /*6ee0*/  STL.64 [R1+0x80], R58 ;  /* 0x0000803a01007387 */ /* 0x0003e20000100a00 */
[----:B--2---:R-:W-:-:S03]  /*6ef0*/  IMAD.WIDE R52, R134, 0x4, R186 ;  /* 0x0000000486347825 */ /* 0x004fc600078e02ba */
[----:B------:R2:W-:Y:S01]  /*6f00*/  LDGSTS.E [R201+0x1ba00], desc[UR24][R56.64], !P6 ;  /* 0x1ba0000038c97fae */ /* 0x0005e2000f1a1018 */
[----:B------:R-:W-:Y:S01]  /*6f10*/  ISETP.GE.U32.AND P6, PT, R50, 0x7fffff4d, PT ;  /* 0x7fffff4d3200780c */ /* 0x000fe20003fc6070 */
[----:B------:R-:W-:Y:S02]  /*6f20*/  VIADD R3, R133, 0xffffff8b ;  /* 0xffffff8b85037836 */ /* 0x000fe40000000000 */
[----:B------:R2:W-:Y:S01]  /*6f30*/  STL.64 [R1+0x398], R56 ;  /* 0x0003983801007387 */ /* 0x0005e20000100a00 */
[----:B-1----:R-:W-:-:S03]  /*6f40*/  IMAD.WIDE R58, R134, 0x4, R188 ;  /* 0x00000004863a7825 */ /* 0x002fc600078e02bc */
[----:B------:R1:W-:Y:S01]  /*6f50*/  STL.64 [R1+0x78], R54 ;  /* 0x0000783601007387 */ /* 0x0003e20000100a00 */
[----:B------:R-:W-:-:S03]  /*6f60*/  IADD3 R50, PT, PT, R133, -0x76, RZ ;  /* 0xffffff8a85327810 */ /* 0x000fc60007ffe0ff */
[----:B------:R1:W-:Y:S01]  /*6f70*/  LDGSTS.E [R201+0x1bc00], desc[UR24][R54.64], !P2 ;  /* 0x1bc0000036c97fae */ /* 0x0003e2000d1a1018 */
[----:B--2---:R-:W-:-:S03]  /*6f80*/  IMAD.WIDE R56, R134, 0x4, R190 ;  /* 0x0000000486387825 */ /* 0x004fc600078e02be */
[----:B------:R2:W-:Y:S04]  /*6f90*/  STL.64 [R1+0x378], R52 ;  /* 0x0003783401007387 */ /* 0x0005e80000100a00 */
[----:B------:R2:W-:Y:S01]  /*6fa0*/  LDGSTS.E [R201+0x1be00], desc[UR24][R52.64], !P2 ;  /* 0x1be0000034c97fae */ /* 0x0005e2000d1a1018 */
[----:B-1----:R-:W-:-:S03]  /*6fb0*/  IMAD.WIDE R54, R134, 0x4, R192 ;  /* 0x0000000486367825 */ /* 0x002fc600078e02c0 */
[----:B------:R1:W-:Y:S01]  /*6fc0*/  STL.64 [R1+0x70], R58 ;  /* 0x0000703a01007387 */ /* 0x0003e20000100a00 */
[----:B------:R-:W-:-:S03]  /*6fd0*/  ISETP.GE.U32.AND P2, PT, R3, 0x7fffff4c, PT ;  /* 0x7fffff4c0300780c */ /* 0x000fc60003f46070 */
[----:B------:R1:W-:Y:S01]  /*6fe0*/  LDGSTS.E [R201+0x1c000], desc[UR24][R58.64], !P5 ;  /* 0x1c0000003ac97fae */ /* 0x0003e2000e9a1018 */
[----:B--2---:R-:W-:-:S03]  /*6ff0*/  IMAD.WIDE R52, R134, 0x4, R194 ;  /* 0x0000000486347825 */ /* 0x004fc600078e02c2 */
[----:B------:R2:W-:Y:S04]  /*7000*/  STL.64 [R1+0x370], R56 ;  /* 0x0003703801007387 */ /* 0x0005e80000100a00 */
[----:B------:R2:W-:Y:S01]  /*7010*/  LDGSTS.E [R201+0x1c200], desc[UR24][R56.64], !P5 ;  /* 0x1c20000038c97fae */ /* 0x0005e2000e9a1018 */
[----:B------:R-:W-:Y:S01]  /*7020*/  ISETP.GE.U32.AND P5, PT, R50, 0x7fffff4b, PT ;  /* 0x7fffff4b3200780c */ /* 0x000fe20003fa6070 */
[C---:B-1----:R-:W-:Y:S02]  /*7030*/  IMAD.WIDE R58, R134.reuse, 0x4, R204 ;  /* 0x00000004863a7825 */ /* 0x042fe400078e02cc */
        /* <DEDUP_REMOVED lines=18> */
[----:B------:R-:W-:Y:S04]  /*7160*/  STL.64 [R1+0x50], R58 ;  /* 0x0000503a01007387 */ /* 0x000fe80000100a00 */
[----:B------:R-:W-:Y:S01]  /*7170*/  STL.64 [R1+0x328], R56 ;  /* 0x0003283801007387 */ /* 0x000fe20000100a00 */
[----:B--2---:R-:W-:-:S03]  /*7180*/  IMAD.WIDE R52, R134, 0x4, R226 ;  /* 0x0000000486347825 */ /* 0x004fc600078e02e2 */
[----:B------:R1:W-:Y:S04]  /*7190*/  LDGSTS.E [R201+0x1d000], desc[UR24][R58.64], !P2 ;  /* 0x1d0000003ac97fae */ /* 0x0003e8000d1a1018 */
[----:B------:R2:W-:Y:S04]  /*71a0*/  STL.64 [R1+0x48], R54 ;  /* 0x0000483601007387 */ /* 0x0005e80000100a00 */
[----:B------:R3:W-:Y:S04]  /*71b0*/  LDGSTS.E [R201+0x1d200], desc[UR24][R56.64], !P2 ;  /* 0x1d20000038c97fae */ /* 0x0007e8000d1a1018 */
[----:B------:R4:W-:Y:S04]  /*71c0*/  STL.64 [R1+0x320], R52 ;  /* 0x0003203401007387 */ /* 0x0009e80000100a00 */
[----:B------:R-:W-:Y:S04]  /*71d0*/  LDGSTS.E [R201+0x1d400], desc[UR24][R54.64], !P5 ;  /* 0x1d40000036c97fae */ /* 0x000fe8000e9a1018 */
[----:B------:R-:W3:Y:S04]  /*71e0*/  LDL.LU.64 R248, [R1+0x100] ;  /* 0x0001000001f87983 */ /* 0x000ee80000300a00 */
[----:B------:R-:W-:Y:S04]  /*71f0*/  LDGSTS.E [R201+0x1d600], desc[UR24][R52.64], !P5 ;  /* 0x1d60000034c97fae */ /* 0x000fe8000e9a1018 */
[----:B--2---:R-:W2:Y:S04]  /*7200*/  LDL.LU.64 R54, [R1+0xf8] ;  /* 0x0000f80001367983 */ /* 0x004ea80000300a00 */
[----:B----4-:R-:W4:Y:S04]  /*7210*/  LDL.LU.64 R52, [R1+0xf0] ;  /* 0x0000f00001347983 */ /* 0x010f280000300a00 */
[----:B------:R-:W4:Y:S01]  /*7220*/  LDL.LU.64 R250, [R1+0xe8] ;  /* 0x0000e80001fa7983 */ /* 0x000f220000300a00 */
[----:B------:R-:W-:-:S02]  /*7230*/  VIADD R3, R133, 0xffffff89 ;  /* 0xffffff8985037836 */ /* 0x000fc40000000000 */
[----:B------:R-:W-:-:S03]  /*7240*/  VIADD R50, R133, 0xffffff88 ;  /* 0xffffff8885327836 */ /* 0x000fc60000000000 */
[----:B------:R-:W-:Y:S01]  /*7250*/  ISETP.GE.U32.AND P0, PT, R3, 0x7fffff4a, PT ;  /* 0x7fffff4a0300780c */ /* 0x000fe20003f06070 */
[C---:B------:R-:W-:Y:S01]  /*7260*/  VIADD R3, R133.reuse, 0xffffff87 ;  /* 0xffffff8785037836 */ /* 0x040fe20000000000 */
[----:B------:R-:W-:Y:S02]  /*7270*/  ISETP.GE.U32.AND P4, PT, R50, 0x7fffff49, PT ;  /* 0x7fffff493200780c */ /* 0x000fe40003f86070 */
[----:B------:R-:W-:Y:S02]  /*7280*/  IADD3 R50, PT, PT, R133, -0x7a, RZ ;  /* 0xffffff8685327810 */ /* 0x000fe40007ffe0ff */
[----:B------:R-:W-:Y:S01]  /*7290*/  ISETP.GE.U32.AND P6, PT, R3, 0x7fffff48, PT ;  /* 0x7fffff480300780c */ /* 0x000fe20003fc6070 */
[----:B------:R-:W-:Y:S01]  /*72a0*/  IMAD.WIDE R62, R134, 0x4, R228 ;  /* 0x00000004863e7825 */ /* 0x000fe200078e02e4 */
[----:B------:R-:W-:-:S03]  /*72b0*/  ISETP.GE.U32.AND P2, PT, R50, 0x7fffff47, PT ;  /* 0x7fffff473200780c */ /* 0x000fc60003f46070 */
[C---:B------:R-:W-:Y:S01]  /*72c0*/  IMAD.WIDE R60, R134.reuse, 0x4, R230 ;  /* 0x00000004863c7825 */ /* 0x040fe200078e02e6 */
[----:B------:R3:W-:Y:S03]  /*72d0*/  STL.64 [R1+0x40], R62 ;  /* 0x0000403e01007387 */ /* 0x0007e60000100a00 */
[C---:B-1----:R-:W-:Y:S01]  /*72e0*/  IMAD.WIDE R58, R134.reuse, 0x4, R232 ;  /* 0x00000004863a7825 */ /* 0x042fe200078e02e8 */
[----:B------:R1:W-:Y:S03]  /*72f0*/  LDGSTS.E [R201+0x1d800], desc[UR24][R62.64], !P0 ;  /* 0x1d8000003ec97fae */ /* 0x0003e6000c1a1018 */
[----:B---3--:R-:W-:Y:S01]  /*7300*/  IMAD.WIDE R56, R134, 0x4, R234 ;  /* 0x0000000486387825 */ /* 0x008fe200078e02ea */
[----:B------:R3:W-:Y:S03]  /*7310*/  STL.64 [R1+0x318], R60 ;  /* 0x0003183c01007387 */ /* 0x0007e60000100a00 */
[C---:B------:R-:W-:Y:S01]  /*7320*/  VIADD R50, R133.reuse, 0xffffff84 ;  /* 0xffffff8485327836 */ /* 0x040fe20000000000 */
[----:B------:R3:W-:Y:S01]  /*7330*/  LDGSTS.E [R201+0x1da00], desc[UR24][R60.64], !P0 ;  /* 0x1da000003cc97fae */ /* 0x0007e2000c1a1018 */
[----:B------:R-:W-:-:S02]  /*7340*/  VIADD R3, R133, 0xffffff85 ;  /* 0xffffff8585037836 */ /* 0x000fc40000000000 */
[C---:B-1----:R-:W-:Y:S01]  /*7350*/  IMAD.WIDE R62, R134.reuse, 0x4, R236 ;  /* 0x00000004863e7825 */ /* 0x042fe200078e02ec */
[----:B------:R1:W-:Y:S04]  /*7360*/  STL.64 [R1+0x38], R58 ;  /* 0x0000383a01007387 */ /* 0x0003e80000100a00 */
[----:B------:R1:W-:Y:S01]  /*7370*/  LDGSTS.E [R201+0x1dc00], desc[UR24][R58.64], !P4 ;  /* 0x1dc000003ac97fae */ /* 0x0003e2000e1a1018 */
[----:B---3--:R-:W-:-:S03]  /*7380*/  IMAD.WIDE R60, R134, 0x4, R238 ;  /* 0x00000004863c7825 */ /* 0x008fc600078e02ee */
[----:B------:R3:W-:Y:S04]  /*7390*/  STL.64 [R1+0x308], R56 ;  /* 0x0003083801007387 */ /* 0x0007e80000100a00 */
[----:B------:R3:W-:Y:S01]  /*73a0*/  LDGSTS.E [R201+0x1de00], desc[UR24][R56.64], !P4 ;  /* 0x1de0000038c97fae */ /* 0x0007e2000e1a1018 */
[----:B-1----:R-:W-:-:S03]  /*73b0*/  IMAD.WIDE R58, R134, 0x4, R240 ;  /* 0x00000004863a7825 */ /* 0x002fc600078e02f0 */
[----:B------:R-:W-:Y:S01]  /*73c0*/  STL.64 [R1+0x30], R62 ;  /* 0x0000303e01007387 */ /* 0x000fe20000100a00 */
[----:B------:R-:W-:-:S03]  /*73d0*/  ISETP.GE.U32.AND P0, PT, R50, 0x7fffff45, PT ;  /* 0x7fffff453200780c */ /* 0x000fc60003f06070 */
[----:B------:R-:W-:Y:S01]  /*73e0*/  LDGSTS.E [R201+0x1e000], desc[UR24][R62.64], !P6 ;  /* 0x1e0000003ec97fae */ /* 0x000fe2000f1a1018 */
[----:B---3--:R-:W-:-:S03]  /*73f0*/  IMAD.WIDE R56, R134, 0x4, R242 ;  /* 0x0000000486387825 */ /* 0x008fc600078e02f2 */
[----:B------:R-:W-:Y:S01]  /*7400*/  STL.64 [R1+0x2f8], R60 ;  /* 0x0002f83c01007387 */ /* 0x000fe20000100a00 */
[----:B------:R-:W-:-:S03]  /*7410*/  IADD3 R50, PT, PT, R133, -0x7e, RZ ;  /* 0xffffff8285327810 */ /* 0x000fc60007ffe0ff */
[----:B------:R-:W-:Y:S01]  /*7420*/  LDGSTS.E [R201+0x1e200], desc[UR24][R60.64], !P6 ;  /* 0x1e2000003cc97fae */ /* 0x000fe2000f1a1018 */
[----:B------:R-:W-:-:S03]  /*7430*/  ISETP.GE.U32.AND P5, PT, R3, 0x7fffff46, PT ;  /* 0x7fffff460300780c */ /* 0x000fc60003fa6070 */
[----:B------:R-:W-:Y:S04]  /*7440*/  STL.64 [R1+0x28], R58 ;  /* 0x0000283a01007387 */ /* 0x000fe80000100a00 */
[----:B------:R-:W-:Y:S01]  /*7450*/  LDGSTS.E [R201+0x1e400], desc[UR24][R58.64], !P2 ;  /* 0x1e4000003ac97fae */ /* 0x000fe2000d1a1018 */
[----:B------:R-:W-:-:S03]  /*7460*/  ISETP.GE.U32.AND P6, PT, R50, 0x7fffff43, PT ;  /* 0x7fffff433200780c */ /* 0x000fc60003fc6070 */
[----:B------:R1:W-:Y:S01]  /*7470*/  STL.64 [R1+0x2f0], R56 ;  /* 0x0002f03801007387 */ /* 0x0003e20000100a00 */
[----:B------:R-:W-:-:S03]  /*7480*/  IMAD.SHL.U32 R132, R51, 0x40, RZ ;  /* 0x0000004033847824 */ /* 0x000fc600078e00ff */
[----:B------:R1:W-:Y:S02]  /*7490*/  LDGSTS.E [R201+0x1e600], desc[UR24][R56.64], !P2 ;  /* 0x1e60000038c97fae */ /* 0x0003e4000d1a1018 */
[----:B-1----:R-:W-:-:S04]  /*74a0*/  IMAD.WIDE R56, R134, 0x4, R248 ;  /* 0x0000000486387825 */ /* 0x002fc800078e02f8 */
[C---:B--2---:R-:W-:Y:S01]  /*74b0*/  IMAD.WIDE R54, R134.reuse, 0x4, R54 ;  /* 0x0000000486367825 */ /* 0x044fe200078e0236 */
[----:B------:R1:W-:Y:S03]  /*74c0*/  STL.64 [R1+0x20], R56 ;  /* 0x0000203801007387 */ /* 0x0003e60000100a00 */
[C---:B----4-:R-:W-:Y:S01]  /*74d0*/  IMAD.WIDE R52, R134.reuse, 0x4, R52 ;  /* 0x0000000486347825 */ /* 0x050fe200078e0234 */
[----:B------:R-:W-:Y:S03]  /*74e0*/  STL.64 [R1+0x2e8], R54 ;  /* 0x0002e83601007387 */ /* 0x000fe60000100a00 */
[----:B------:R-:W-:Y:S01]  /*74f0*/  IMAD.WIDE R50, R134, 0x4, R250 ;  /* 0x0000000486327825 */ /* 0x000fe200078e02fa */
[----:B------:R2:W-:Y:S04]  /*7500*/  STL.64 [R1+0x18], R52 ;  /* 0x0000183401007387 */ /* 0x0005e80000100a00 */
[----:B------:R3:W-:Y:S04]  /*7510*/  STL.64 [R1+0x2c8], R50 ;  /* 0x0002c83201007387 */ /* 0x0007e80000100a00 */
[----:B------:R-:W3:Y:S04]  /*7520*/  LDL.LU.64 R62, [R1+0x108] ;  /* 0x00010800013e7983 */ /* 0x000ee80000300a00 */
[----:B------:R-:W4:Y:S04]  /*7530*/  LDL.LU.64 R60, [R1+0x110] ;  /* 0x00011000013c7983 */ /* 0x000f280000300a00 */
[----:B------:R-:W4:Y:S04]  /*7540*/  LDL.LU.64 R58, [R1+0x118] ;  /* 0x00011800013a7983 */ /* 0x000f280000300a00 */
[----:B------:R-:W-:Y:S04]  /*7550*/  LDGSTS.E [R201+0x1e800], desc[UR24][R56.64], !P5 ;  /* 0x1e80000038c97fae */ /* 0x000fe8000e9a1018 */
[----:B------:R-:W4:Y:S04]  /*7560*/  LDL.LU.64 R250, [R1+0x120] ;  /* 0x0001200001fa7983 */ /* 0x000f280000300a00 */
[----:B------:R-:W-:Y:S04]  /*7570*/  LDGSTS.E [R201+0x1ea00], desc[UR24][R54.64], !P5 ;  /* 0x1ea0000036c97fae */ /* 0x000fe8000e9a1018 */
[----:B-1----:R-:W4:Y:S04]  /*7580*/  LDL.LU.64 R56, [R1+0x140] ;  /* 0x0001400001387983 */ /* 0x002f280000300a00 */
[----:B------:R-:W-:Y:S01]  /*7590*/  LDGSTS.E [R201+0x1ec00], desc[UR24][R52.64], !P0 ;  /* 0x1ec0000034c97fae */ /* 0x000fe2000c1a1018 */
[----:B------:R-:W-:-:S03]  /*75a0*/  VIADD R3, R133, 0xffffff83 ;  /* 0xffffff8385037836 */ /* 0x000fc60000000000 */
[----:B------:R3:W-:Y:S04]  /*75b0*/  LDGSTS.E [R201+0x1ee00], desc[UR24][R50.64], !P0 ;  /* 0x1ee0000032c97fae */ /* 0x0007e8000c1a1018 */
[----:B--2---:R-:W2:Y:S04]  /*75c0*/  LDL.LU.64 R52, [R1+0x138] ;  /* 0x0001380001347983 */ /* 0x004ea80000300a00 */
[----:B------:R-:W2:Y:S01]  /*75d0*/  LDL.LU.64 R54, [R1+0x130] ;  /* 0x0001300001367983 */ /* 0x000ea20000300a00 */
[----:B------:R-:W-:Y:S01]  /*75e0*/  ISETP.GE.U32.AND P4, PT, R3, 0x7fffff44, PT ;  /* 0x7fffff440300780c */ /* 0x000fe20003f86070 */
[----:B------:R-:W-:-:S05]  /*75f0*/  VIADD R3, R133, 0xffffff81 ;  /* 0xffffff8185037836 */ /* 0x000fca0000000000 */
[----:B------:R-:W-:Y:S01]  /*7600*/  ISETP.GE.U32.AND P2, PT, R3, 0x7fffff42, PT ;  /* 0x7fffff420300780c */ /* 0x000fe20003f46070 */
[----:B------:R-:W-:Y:S01]  /*7610*/  VIADD R3, R133, 0xffffff80 ;  /* 0xffffff8085037836 */ /* 0x000fe20000000000 */
[----:B------:R-:W-:Y:S01]  /*7620*/  ISETP.NE.U32.AND P5, PT, R0, RZ, PT ;  /* 0x000000ff0000720c */ /* 0x000fe20003fa5070 */
[----:B------:R-:W-:-:S03]  /*7630*/  IMAD.WIDE R228, R132, 0x4, R34 ;  /* 0x0000000484e47825 */ /* 0x000fc600078e0222 */
[----:B------:R-:W-:Y:S01]  /*7640*/  ISETP.GE.U32.AND P0, PT, R3, 0x7fffff41, PT ;  /* 0x7fffff410300780c */ /* 0x000fe20003f06070 */
[----:B------:R-:W-:-:S04]  /*7650*/  IMAD.WIDE R244, R132, 0x4, R32 ;  /* 0x0000000484f47825 */ /* 0x000fc800078e0220 */
        /* <DEDUP_REMOVED lines=30> */
[----:B------:R-:W-:Y:S01]  /*7840*/  IMAD.WIDE R22, R132, 0x4, R22 ;  /* 0x0000000484167825 */ /* 0x000fe200078e0216 */
[----:B------:R1:W-:Y:S04]  /*7850*/  STL.64 [R1+0x100], R16 ;  /* 0x0001001001007387 */ /* 0x0003e80000100a00 */
[----:B------:R1:W-:Y:S04]  /*7860*/  STL.64 [R1+0x208], R20 ;  /* 0x0002081401007387 */ /* 0x0003e80000100a00 */
[----:B------:R1:W-:Y:S04]  /*7870*/  STL.64 [R1+0x268], R4 ;  /* 0x0002680401007387 */ /* 0x0003e80000100a00 */
[----:B------:R1:W-:Y:S04]  /*7880*/  STL.64 [R1+0x288], R6 ;  /* 0x0002880601007387 */ /* 0x0003e80000100a00 */
[----:B------:R1:W-:Y:S04]  /*7890*/  STL.64 [R1+0x280], R8 ;  /* 0x0002800801007387 */ /* 0x0003e80000100a00 */
[----:B------:R1:W-:Y:S04]  /*78a0*/  STL.64 [R1+0x278], R10 ;  /* 0x0002780a01007387 */ /* 0x0003e80000100a00 */
[----:B------:R1:W-:Y:S04]  /*78b0*/  STL.64 [R1+0x270], R12 ;  /* 0x0002700c01007387 */ /* 0x0003e80000100a00 */
[----:B------:R1:W-:Y:S04]  /*78c0*/  STL.64 [R1+0x260], R14 ;  /* 0x0002600e01007387 */ /* 0x0003e80000100a00 */
[----:B------:R1:W-:Y:S01]  /*78d0*/  STL.64 [R1+0x258], R18 ;  /* 0x0002581201007387 */ /* 0x0003e20000100a00 */
[----:B---3--:R-:W-:-:S04]  /*78e0*/  IMAD.WIDE R50, R134, 0x4, R62 ;  /* 0x0000000486327825 */ /* 0x008fc800078e023e */
[C---:B----4-:R-:W-:Y:S01]  /*78f0*/  IMAD.WIDE R32, R134.reuse, 0x4, R60 ;  /* 0x0000000486207825 */ /* 0x050fe200078e023c */
[----:B------:R1:W-:Y:S03]  /*7900*/  LDGSTS.E [R201+0x1f000], desc[UR24][R50.64], !P4 ;  /* 0x1f00000032c97fae */ /* 0x0003e6000e1a1018 */
[----:B------:R-:W-:-:S04]  /*7910*/  IMAD.WIDE R28, R134, 0x4, R58 ;  /* 0x00000004861c7825 */ /* 0x000fc800078e023a */
[----:B------:R-:W-:-:S04]  /*7920*/  IMAD.WIDE R250, R134, 0x4, R250 ;  /* 0x0000000486fa7825 */ /* 0x000fc800078e02fa */
[----:B------:R-:W-:-:S05]  /*7930*/  IMAD.WIDE R34, R134, 0x4, R56 ;  /* 0x0000000486227825 */ /* 0x000fca00078e0238 */
[----:B------:R1:W-:Y:S04]  /*7940*/  LDGSTS.E [R201+0x1f200], desc[UR24][R34.64], !P4 ;  /* 0x1f20000022c97fae */ /* 0x0003e8000e1a1018 */
[----:B------:R1:W-:Y:S01]  /*7950*/  LDGSTS.E [R201+0x1f400], desc[UR24][R32.64], !P6 ;  /* 0x1f40000020c97fae */ /* 0x0003e2000f1a1018 */
[----:B--2---:R-:W-:-:S04]  /*7960*/  IMAD.WIDE R30, R134, 0x4, R52 ;  /* 0x00000004861e7825 */ /* 0x004fc800078e0234 */
[----:B------:R-:W-:Y:S01]  /*7970*/  IMAD.WIDE R26, R134, 0x4, R54 ;  /* 0x00000004861a7825 */ /* 0x000fe200078e0236 */
[----:B------:R1:W-:Y:S04]  /*7980*/  LDGSTS.E [R201+0x1f600], desc[UR24][R30.64], !P6 ;  /* 0x1f6000001ec97fae */ /* 0x0003e8000f1a1018 */
[----:B------:R1:W-:Y:S04]  /*7990*/  LDGSTS.E [R201+0x1f800], desc[UR24][R28.64], !P2 ;  /* 0x1f8000001cc97fae */ /* 0x0003e8000d1a1018 */
[----:B------:R1:W-:Y:S04]  /*79a0*/  LDGSTS.E [R201+0x1fa00], desc[UR24][R26.64], !P2 ;  /* 0x1fa000001ac97fae */ /* 0x0003e8000d1a1018 */
[----:B------:R1:W-:Y:S04]  /*79b0*/  LDGSTS.E [R201+0x1fc00], desc[UR24][R250.64], !P0 ;  /* 0x1fc00000fac97fae */ /* 0x0003e8000c1a1018 */
[----:B------:R1:W-:Y:S04]  /*79c0*/  LDGSTS.E [R201+0x1fe00], desc[UR24][R24.64], !P0 ;  /* 0x1fe0000018c97fae */ /* 0x0003e8000c1a1018 */
[----:B------:R-:W0:Y:S04]  /*79d0*/  LDGDEPBAR ;  /* 0x00000000000079af */ /* 0x000e280000000000 */
[----:B------:R1:W-:Y:S04]  /*79e0*/  LDGSTS.E [R252+0x24000], desc[UR24][R248.64], P5 ;  /* 0x24000000f8fc7fae */ /* 0x0003e8000a9a1018 */
        /* <DEDUP_REMOVED lines=29> */
[----:B------:R1:W-:Y:S01]  /*7bc0*/  LDGSTS.E [R135+0x25b00], desc[UR24][R18.64], P5 ;  /* 0x25b0000012877fae */ /* 0x0003e2000a9a1018 */
[----:B------:R-:W2:Y:S03]  /*7bd0*/  S2R R54, SR_TID.X ;  /* 0x0000000000367919 */ /* 0x000ea60000002100 */
[----:B------:R1:W-:Y:S04]  /*7be0*/  LDGSTS.E [R135+0x25f00], desc[UR24][R22.64], P5 ;  /* 0x25f0000016877fae */ /* 0x0003e8000a9a1018 */
[----:B------:R-:W0:Y:S04]  /*7bf0*/  LDGDEPBAR ;  /* 0x00000000000079af */ /* 0x000e280000000000 */
[----:B------:R1:W-:Y:S04]  /*7c00*/  STL.64 [R1+0x10], R50 ;  /* 0x0000103201007387 */ /* 0x0003e80000100a00 */
[----:B------:R1:W-:Y:S04]  /*7c10*/  STL.64 [R1+0x250], R22 ;  /* 0x0002501601007387 */ /* 0x0003e80000100a00 */
[----:B------:R1:W-:Y:S04]  /*7c20*/  STL.64 [R1+0x8], R32 ;  /* 0x0000082001007387 */ /* 0x0003e80000100a00 */
[----:B------:R1:W-:Y:S04]  /*7c30*/  STL.64 [R1], R28 ;  /* 0x0000001c01007387 */ /* 0x0003e80000100a00 */
[----:B------:R1:W-:Y:S01]  /*7c40*/  STL.64 [R1+0xf8], R34 ;  /* 0x0000f82201007387 */ /* 0x0003e20000100a00 */
[----:B------:R-:W-:-:S04]  /*7c50*/  DEPBAR.LE SB0, 0x2 ;  /* 0x000080800000791a */ /* 0x000fc80000000000 */
[----:B------:R1:W5:Y:S01]  /*7c60*/  LDL.LU.64 R198, [R1+0x550] ;  /* 0x0005500001c67983 */ /* 0x0003620000300a00 */
[----:B--2---:R-:W-:-:S03]  /*7c70*/  IMAD.SHL.U32 R0, R54, 0x40, RZ ;  /* 0x0000004036007824 */ /* 0x004fc600078e00ff */
[----:B------:R1:W-:Y:S04]  /*7c80*/  STL.64 [R1+0xf0], R30 ;  /* 0x0000f01e01007387 */ /* 0x0003e80000100a00 */
[----:B------:R1:W-:Y:S04]  /*7c90*/  STL.64 [R1+0xe8], R26 ;  /* 0x0000e81a01007387 */ /* 0x0003e80000100a00 */
[----:B------:R1:W-:Y:S01]  /*7ca0*/  STL.64 [R1+0xe0], R24 ;  /* 0x0000e01801007387 */ /* 0x0003e20000100a00 */
[----:B------:R-:W-:Y:S02]  /*7cb0*/  SHF.L.U32 R55, R54, 0x2, RZ ;  /* 0x0000000236377819 */ /* 0x000fe400000006ff */
[----:B------:R-:W-:Y:S01]  /*7cc0*/  LOP3.LUT R0, R0, 0x600, RZ, 0xc0, !PT ;  /* 0x0000060000007812 */ /* 0x000fe200078ec0ff */
[----:B------:R-:W-:-:S03]  /*7cd0*/  IMAD.SHL.U32 R3, R54, 0x10, RZ ;  /* 0x0000001036037824 */ /* 0x000fc600078e00ff */
[----:B------:R-:W-:-:S04]  /*7ce0*/  LOP3.LUT R0, R0, 0x180, R55, 0xf8, !PT ;  /* 0x0000018000007812 */ /* 0x000fc800078ef837 */
[----:B------:R-:W-:Y:S01]  /*7cf0*/  LOP3.LUT R0, R0, 0x70, R3, 0xf8, !PT ;  /* 0x0000007000007812 */ /* 0x000fe200078ef803 */
[----:B------:R-:W-:Y:S06]  /*7d00*/  BAR.SYNC.DEFER_BLOCKING 0x0 ;  /* 0x0000000000007b1d */ /* 0x000fec0000010000 */
[----:B------:R1:W2:Y:S04]  /*7d10*/  LDSM.16.M88.4 R68, [R0+UR7] ;  /* 0x000000070044783b */ /* 0x0002a80008000200 */
[----:B------:R1:W3:Y:S04]  /*7d20*/  LDSM.16.M88.4 R72, [R0+UR7+0x800] ;  /* 0x000800070048783b */ /* 0x0002e80008000200 */
[----:B------:R1:W4:Y:S04]  /*7d30*/  LDSM.16.M88.4 R212, [R0+UR7+0x1000] ;  /* 0x0010000700d4783b */ /* 0x0003280008000200 */
[----:B------:R1:W1:Y:S04]  /*7d40*/  LDSM.16.M88.4 R76, [R0+UR7+0x1800] ;  /* 0x00180007004c783b */ /* 0x0002680008000200 */
        /* <DEDUP_REMOVED lines=27> */
[----:B------:R1:W1:Y:S01]  /*7f00*/  LDSM.16.M88.4 R144, [R0+UR7+0xf800] ;  /* 0x00f800070090783b */ /* 0x0002620008000200 */
[----:B--234-:R-:W-:Y:S05]  /*7f10*/  @!P3 BRA `(.L_x_12) ;  /* 0x000000080004b947 */ /* 0x01cfea0003800000 */
[----:B-1----:R-:W-:Y:S01]  /*7f20*/  IMAD.MOV.U32 R4, RZ, RZ, R68 ;  /* 0x000000ffff047224 */ /* 0x002fe200078e0044 */
[----:B------:R-:W-:Y:S01]  /*7f30*/  MOV R5, R70 ;  /* 0x0000004600057202 */ /* 0x000fe20000000f00 */
[----:B------:R-:W-:Y:S01]  /*7f40*/  IMAD.MOV.U32 R68, RZ, RZ, R69 ;  /* 0x000000ffff447224 */ /* 0x000fe200078e0045 */
        /* <DEDUP_REMOVED lines=31> */
[----:B------:R-:W-:-:S02]  /*8140*/  IMAD.MOV.U32 R15, RZ, RZ, R82 ;  /* 0x000000ffff0f7224 */ /* 0x000fc400078e0052 */
[----:B------:R-:W-:Y:S02]  /*8150*/  IMAD.MOV.U32 R19, RZ, RZ, R86 ;  /* 0x000000ffff137224 */ /* 0x000fe400078e0056 */
[----:B------:R-:W-:Y:S02]  /*8160*/  IMAD.MOV.U32 R23, RZ, RZ, R90 ;  /* 0x000000ffff177224 */ /* 0x000fe400078e005a */
[----:B------:R-:W-:Y:S02]  /*8170*/  IMAD.MOV.U32 R27, RZ, RZ, R94 ;  /* 0x000000ffff1b7224 */ /* 0x000fe400078e005e */
[----:B------:R-:W-:Y:S02]  /*8180*/  IMAD.MOV.U32 R31, RZ, RZ, R98 ;  /* 0x000000ffff1f7224 */ /* 0x000fe400078e0062 */
[----:B------:R-:W-:Y:S02]  /*8190*/  IMAD.MOV.U32 R35, RZ, RZ, R102 ;  /* 0x000000ffff237224 */ /* 0x000fe400078e0066 */
        /* <DEDUP_REMOVED lines=87> */
[----:B------:R-:W-:-:S04]  /*8710*/  IMAD.MOV.U32 R131, RZ, RZ, R147 ;  /* 0x000000ffff837224 */ /* 0x000fc800078e0093 */
[----:B------:R2:W-:Y:S03]  /*8720*/  STTM.x128 tmem[UR9+0x100], R4 ;  /* 0x00010004000079ed */ /* 0x0005e600083c0009 */
.L_x_12:
[----:B------:R-:W3:Y:S01]  /*8730*/  S2R R3, SR_TID.X ;  /* 0x0000000000037919 */ /* 0x000ee20000002100 */
[----:B-12---:R-:W-:Y:S01]  /*8740*/  SHF.R.S32.HI R4, RZ, 0x1f, R132 ;  /* 0x0000001fff047819 */ /* 0x006fe20000011484 */
[----:B------:R-:W-:Y:S01]  /*8750*/  VIADD R5, R133, 0xffffff7f ;  /* 0xffffff7f85057836 */ /* 0x000fe20000000000 */
[----:B------:R-:W1:Y:S01]  /*8760*/  LDCU UR4, c[0x0][0x3a0] ;  /* 0x00007400ff0477ac */ /* 0x000e620008000800 */
[----:B------:R-:W-:Y:S01]  /*8770*/  STL.64 [R1+0x560], R200 ;  /* 0x000560c801007387 */ /* 0x000fe20000100a00 */
[----:B------:R-:W2:Y:S03]  /*8780*/  FENCE.VIEW.ASYNC.T ;  /* 0x00000000000073c6 */ /* 0x000ea60000000200 */
[----:B-----5:R-:W-:Y:S01]  /*8790*/  STL.64 [R1+0x558], R198 ;  /* 0x000558c601007387 */ /* 0x020fe20000100a00 */
[----:B---3--:R-:W-:-:S03]  /*87a0*/  SHF.R.U32.HI R6, RZ, 0x5, R3 ;  /* 0x00000005ff067819 */ /* 0x008fc60000011603 */
[----:B------:R-:W-:Y:S01]  /*87b0*/  STL.64 [R1+0x550], R136 ;  /* 0x0005508801007387 */ /* 0x000fe20000100a00 */
[C---:B------:R-:W-:Y:S02]  /*87c0*/  SHF.L.U32 R3, R132.reuse, 0x2, RZ ;  /* 0x0000000284037819 */ /* 0x040fe400000006ff */
[----:B------:R-:W-:Y:S01]  /*87d0*/  SHF.L.U64.HI R132, R132, 0x2, R4 ;  /* 0x0000000284847819 */ /* 0x000fe20000010204 */
[----:B--2---:R-:W-:Y:S01]  /*87e0*/  BAR.SYNC.DEFER_BLOCKING 0x0 ;  /* 0x0000000000007b1d */ /* 0x004fe20000010000 */
[-C--:B------:R-:W-:Y:S02]  /*87f0*/  IADD3 R12, P3, PT, R248, R3.reuse, RZ ;  /* 0x00000003f80c7210 */ /* 0x080fe40007f7e0ff */
[-C--:B------:R-:W-:Y:S02]  /*8800*/  IADD3 R10, P4, PT, R246, R3.reuse, RZ ;  /* 0x00000003f60a7210 */ /* 0x080fe40007f9e0ff */
[-C--:B------:R-:W-:Y:S01]  /*8810*/  IADD3 R8, P5, PT, R244, R3.reuse, RZ ;  /* 0x00000003f4087210 */ /* 0x080fe20007fbe0ff */
[--C-:B------:R-:W-:Y:S01]  /*8820*/  IMAD.X R13, R249, 0x1, R132.reuse, P3 ;  /* 0x00000001f90d7824 */ /* 0x100fe200018e0684 */
[----:B------:R-:W-:Y:S01]  /*8830*/  LOP3.LUT P0, RZ, R6, UR6, RZ, 0xfc, !PT ;  /* 0x0000000606ff7c12 */ /* 0x000fe2000f80fcff */
[--C-:B------:R-:W-:Y:S01]  /*8840*/  IMAD.X R11, R247, 0x1, R132.reuse, P4 ;  /* 0x00000001f70b7824 */ /* 0x100fe200020e0684 */
[----:B------:R-:W-:Y:S01]  /*8850*/  IADD3 R6, P6, PT, R242, R3, RZ ;  /* 0x00000003f2067210 */ /* 0x000fe20007fde0ff */
[----:B------:R-:W-:Y:S01]  /*8860*/  IMAD.X R9, R245, 0x1, R132, P5 ;  /* 0x00000001f5097824 */ /* 0x000fe200028e0684 */
[----:B------:R2:W-:Y:S01]  /*8870*/  STL.64 [R1+0x2d0], R12 ;  /* 0x0002d00c01007387 */ /* 0x0005e20000100a00 */
[----:B------:R-:W-:-:S02]  /*8880*/  SHF.R.S32.HI R133, RZ, 0x1f, R134 ;  /* 0x0000001fff857819 */ /* 0x000fc40000011486 */
[----:B------:R-:W-:Y:S01]  /*8890*/  IADD3.X R7, PT, PT, R243, R132, RZ, P6, !PT ;  /* 0x00000084f3077210 */ /* 0x000fe200037fe4ff */
[----:B------:R3:W-:Y:S01]  /*88a0*/  STL.64 [R1+0x300], R10 ;  /* 0x0003000a01007387 */ /* 0x0007e20000100a00 */
[----:B------:R-:W-:-:S03]  /*88b0*/  ISETP.GE.U32.AND P2, PT, R5, 0x7fffff40, PT ;  /* 0x7fffff400500780c */ /* 0x000fc60003f46070 */
[----:B------:R4:W-:Y:S01]  /*88c0*/  STL.64 [R1+0x338], R8 ;  /* 0x0003380801007387 */ /* 0x0009e20000100a00 */
[----:B--2---:R-:W-:-:S03]  /*88d0*/  IADD3 R12, P3, PT, R240, R3, RZ ;  /* 0x00000003f00c7210 */ /* 0x004fc60007f7e0ff */
[----:B------:R2:W-:Y:S01]  /*88e0*/  STL.64 [R1+0x380], R6 ;  /* 0x0003800601007387 */ /* 0x0005e20000100a00 */
[----:B------:R-:W-:Y:S01]  /*88f0*/  @!PT LDS RZ, [RZ] ;  /* 0x00000000fffff984 */ /* 0x000fe20000000800 */
[----:B------:R-:W-:Y:S01]  /*8900*/  @!PT LDS RZ, [RZ] ;  /* 0x00000000fffff984 */ /* 0x000fe20000000800 */
[----:B------:R-:W-:Y:S01]  /*8910*/  @!PT LDS RZ, [RZ] ;  /* 0x00000000fffff984 */ /* 0x000fe20000000800 */
[----:B------:R-:W-:Y:S01]  /*8920*/  @!PT LDS RZ, [RZ] ;  /* 0x00000000fffff984 */ /* 0x000fe20000000800 */
[----:B------:R-:W-:-:S00]  /*8930*/  MEMBAR.ALL.CTA ;  /* 0x0000000000007992 */ /* 0x000fc00000008000 */
[----:B------:R-:W-:Y:S06]  /*8940*/  MEMBAR.ALL.GPU ;  /* 0x0000000000007992 */ /* 0x000fec000000a000 */
[----:B------:R-:W-:-:S00]  /*8950*/  ERRBAR ;  /* 0x00000000000079ab */ /* 0x000fc00000000000 */
[----:B------:R-:W-:Y:S08]  /*8960*/  CGAERRBAR ;  /* 0x00000000000075ab */ /* 0x000ff00000000000 */
[----:B------:R-:W-:Y:S01]  /*8970*/  UCGABAR_ARV ;  /* 0x00000000000079c7 */ /* 0x000fe20008000000 */
[-C--:B---3--:R-:W-:Y:S01]  /*8980*/  IADD3 R10, P4, PT, R238, R3.reuse, RZ ;  /* 0x00000003ee0a7210 */ /* 0x088fe20007f9e0ff */
[----:B------:R-:W-:Y:S01]  /*8990*/  IMAD.X R13, R241, 0x1, R132, P3 ;  /* 0x00000001f10d7824 */ /* 0x000fe200018e0684 */
[----:B----4-:R-:W-:-:S03]  /*89a0*/  IADD3 R8, P5, PT, R236, R3, RZ ;  /* 0x00000003ec087210 */ /* 0x010fc60007fbe0ff */
[--C-:B------:R-:W-:Y:S01]  /*89b0*/  IMAD.X R11, R239, 0x1, R132.reuse, P4 ;  /* 0x00000001ef0b7824 */ /* 0x100fe200020e0684 */
[----:B------:R-:W-:Y:S01]  /*89c0*/  STL.64 [R1+0x3b8], R12 ;  /* 0x0003b80c01007387 */ /* 0x000fe20000100a00 */
[----:B------:R-:W-:Y:S01]  /*89d0*/  SHF.L.U64.HI R133, R134, 0x2, R133 ;  /* 0x0000000286857819 */ /* 0x000fe20000010285 */
[----:B------:R-:W-:Y:S01]  /*89e0*/  UIADD3 UR11, UPT, UPT, UR8, 0x100, URZ ;  /* 0x00000100080b7890 */ /* 0x000fe2000fffe0ff */
[----:B--2---:R-:W-:Y:S01]  /*89f0*/  IADD3 R6, P6, PT, R234, R3, RZ ;  /* 0x00000003ea067210 */ /* 0x004fe20007fde0ff */
[----:B------:R-:W-:Y:S01]  /*8a00*/  IMAD.X R9, R237, 0x1, R132, P5 ;  /* 0x00000001ed097824 */ /* 0x000fe200028e0684 */
[----:B------:R2:W-:Y:S01]  /*8a10*/  STL.64 [R1+0x3e8], R10 ;  /* 0x0003e80a01007387 */ /* 0x0005e20000100a00 */
[----:B------:R-:W-:-:S03]  /*8a20*/  UCGABAR_WAIT ;  /* 0x0000000000007dc7 */ /* 0x000fc60008000000 */
[----:B------:R-:W-:Y:S01]  /*8a30*/  CCTL.IVALL ;  /* 0x00000000ff00798f */ /* 0x000fe20002000000 */
[----:B------:R-:W-:-:S03]  /*8a40*/  IADD3.X R7, PT, PT, R235, R132, RZ, P6, !PT ;  /* 0x00000084eb077210 */ /* 0x000fc600037fe4ff */
[----:B------:R3:W-:Y:S01]  /*8a50*/  STL.64 [R1+0x420], R8 ;  /* 0x0004200801007387 */ /* 0x0007e20000100a00 */
[----:B------:R-:W-:-:S03]  /*8a60*/  IADD3 R4, P6, PT, R226, R3, RZ ;  /* 0x00000003e2047210 */ /* 0x000fc60007fde0ff */
[----:B------:R4:W-:Y:S01]  /*8a70*/  STL.64 [R1+0x450], R6 ;  /* 0x0004500601007387 */ /* 0x0009e20000100a00 */
[----:B--2---:R-:W-:-:S03]  /*8a80*/  IADD3 R10, P3, PT, R232, R3, RZ ;  /* 0x00000003e80a7210 */ /* 0x004fc60007f7e0ff */
[----:B------:R-:W-:Y:S01]  /*8a90*/  STL [R1+0x360], R4 ;  /* 0x0003600401007387 */ /* 0x000fe20000100800 */
[-C--:B---3--:R-:W-:Y:S01]  /*8aa0*/  IADD3 R8, P4, PT, R230, R3.reuse, RZ ;  /* 0x00000003e6087210 */ /* 0x088fe20007f9e0ff */
[----:B------:R-:W-:Y:S01]  /*8ab0*/  IMAD.X R11, R233, 0x1, R132, P3 ;  /* 0x00000001e90b7824 */ /* 0x000fe200018e0684 */
[----:B----4-:R-:W-:-:S03]  /*8ac0*/  IADD3 R6, P5, PT, R228, R3, RZ ;  /* 0x00000003e4067210 */ /* 0x010fc60007fbe0ff */
[--C-:B------:R-:W-:Y:S01]  /*8ad0*/  IMAD.X R9, R231, 0x1, R132.reuse, P4 ;  /* 0x00000001e7097824 */ /* 0x100fe200020e0684 */
[----:B------:R-:W-:Y:S01]  /*8ae0*/  STL.64 [R1+0x2b0], R10 ;  /* 0x0002b00a01007387 */ /* 0x000fe20000100a00 */
[----:B------:R-:W-:-:S03]  /*8af0*/  IMAD.X R7, R229, 0x1, R132, P5 ;  /* 0x00000001e5077824 */ /* 0x000fc600028e0684 */
[----:B------:R2:W3:Y:S04]  /*8b00*/  LDL.64 R228, [R1+0x360] ;  /* 0x0003600001e47983 */ /* 0x0004e80000100a00 */
[----:B------:R-:W-:Y:S04]  /*8b10*/  STL.64 [R1+0x2d8], R8 ;  /* 0x0002d80801007387 */ /* 0x000fe80000100a00 */
[----:B------:R4:W-:Y:S04]  /*8b20*/  STL.64 [R1+0x310], R6 ;  /* 0x0003100601007387 */ /* 0x0009e80000100a00 */
[----:B----4-:R-:W4:Y:S04]  /*8b30*/  LDL.LU.64 R6, [R1+0x2a8] ;  /* 0x0002a80001067983 */ /* 0x010f280000300a00 */
[----:B------:R-:W2:Y:S04]  /*8b40*/  LDL.LU.64 R30, [R1+0x2a0] ;  /* 0x0002a000011e7983 */ /* 0x000ea80000300a00 */
[----:B------:R-:W2:Y:S04]  /*8b50*/  LDL.LU.64 R28, [R1+0x2c0] ;  /* 0x0002c000011c7983 */ /* 0x000ea80000300a00 */
[----:B------:R-:W2:Y:S04]  /*8b60*/  LDL.LU.64 R20, [R1+0x298] ;  /* 0x0002980001147983 */ /* 0x000ea80000300a00 */
[----:B------:R-:W2:Y:S04]  /*8b70*/  LDL.LU.64 R8, [R1+0x248] ;  /* 0x0002480001087983 */ /* 0x000ea80000300a00 */
[----:B------:R-:W2:Y:S04]  /*8b80*/  LDL.LU.64 R26, [R1+0x240] ;  /* 0x00024000011a7983 */ /* 0x000ea80000300a00 */
[----:B------:R-:W2:Y:S04]  /*8b90*/  LDL.LU.64 R24, [R1+0x238] ;  /* 0x0002380001187983 */ /* 0x000ea80000300a00 */
[----:B------:R-:W2:Y:S04]  /*8ba0*/  LDL.LU.64 R18, [R1+0x230] ;  /* 0x0002300001127983 */ /* 0x000ea80000300a00 */
[----:B------:R-:W2:Y:S01]  /*8bb0*/  LDL.LU.64 R10, [R1+0x228] ;  /* 0x00022800010a7983 */ /* 0x000ea20000300a00 */
[----:B------:R-:W-:-:S02]  /*8bc0*/  IADD3 R230, P3, PT, R224, R3, RZ ;  /* 0x00000003e0e67210 */ /* 0x000fc40007f7e0ff */
[-C--:B------:R-:W-:Y:S01]  /*8bd0*/  IADD3 R232, P4, PT, R142, R3.reuse, RZ ;  /* 0x000000038ee87210 */ /* 0x080fe20007f9e0ff */
[----:B------:R-:W2:Y:S02]  /*8be0*/  LDL.LU.64 R22, [R1+0x220] ;  /* 0x0002200001167983 */ /* 0x000ea40000300a00 */
[--C-:B------:R-:W-:Y:S01]  /*8bf0*/  IMAD.X R231, R225, 0x1, R132.reuse, P3 ;  /* 0x00000001e1e77824 */ /* 0x100fe200018e0684 */
[-C--:B------:R-:W-:Y:S02]  /*8c00*/  IADD3 R238, P3, PT, R216, R3.reuse, RZ ;  /* 0x00000003d8ee7210 */ /* 0x080fe40007f7e0ff */
[-C--:B------:R-:W-:Y:S01]  /*8c10*/  IADD3 R234, P5, PT, R140, R3.reuse, RZ ;  /* 0x000000038cea7210 */ /* 0x080fe20007fbe0ff */
[--C-:B------:R-:W-:Y:S01]  /*8c20*/  IMAD.X R233, R143, 0x1, R132.reuse, P4 ;  /* 0x000000018fe97824 */ /* 0x100fe200020e0684 */
[-C--:B------:R-:W-:Y:S01]  /*8c30*/  IADD3 R240, P4, PT, R202, R3.reuse, RZ ;  /* 0x00000003caf07210 */ /* 0x080fe20007f9e0ff */
[----:B------:R-:W2:Y:S01]  /*8c40*/  LDL.LU.64 R16, [R1+0x218] ;  /* 0x0002180001107983 */ /* 0x000ea20000300a00 */
[-C--:B------:R-:W-:Y:S01]  /*8c50*/  IADD3.X R235, PT, PT, R141, R132.reuse, RZ, P5, !PT ;  /* 0x000000848deb7210 */ /* 0x080fe20002ffe4ff */
[--C-:B------:R-:W-:Y:S01]  /*8c60*/  IMAD.X R239, R217, 0x1, R132.reuse, P3 ;  /* 0x00000001d9ef7824 */ /* 0x100fe200018e0684 */
[-C--:B------:R-:W-:Y:S01]  /*8c70*/  IADD3 R242, P5, PT, R196, R3.reuse, RZ ;  /* 0x00000003c4f27210 */ /* 0x080fe20007fbe0ff */
[----:B------:R-:W2:Y:S01]  /*8c80*/  LDL.LU.64 R14, [R1+0x210] ;  /* 0x00021000010e7983 */ /* 0x000ea20000300a00 */
[-C--:B------:R-:W-:Y:S01]  /*8c90*/  IADD3 R244, P3, PT, R222, R3.reuse, RZ ;  /* 0x00000003def47210 */ /* 0x080fe20007f7e0ff */
[--C-:B------:R-:W-:Y:S01]  /*8ca0*/  IMAD.X R241, R203, 0x1, R132.reuse, P4 ;  /* 0x00000001cbf17824 */ /* 0x100fe200020e0684 */
[----:B------:R-:W-:Y:S01]  /*8cb0*/  IADD3.X R243, PT, PT, R197, R132, RZ, P5, !PT ;  /* 0x00000084c5f37210 */ /* 0x000fe20002ffe4ff */
[----:B------:R-:W-:Y:S01]  /*8cc0*/  IMAD.SHL.U32 R134, R134, 0x4, RZ ;  /* 0x0000000486867824 */ /* 0x000fe200078e00ff */
[-C--:B------:R-:W-:Y:S01]  /*8cd0*/  IADD3 R246, P4, PT, R220, R3.reuse, RZ ;  /* 0x00000003dcf67210 */ /* 0x080fe20007f9e0ff */
[----:B------:R-:W-:Y:S01]  /*8ce0*/  IMAD.X R245, R223, 0x1, R132, P3 ;  /* 0x00000001dff57824 */ /* 0x000fe200018e0684 */
[----:B------:R-:W-:-:S03]  /*8cf0*/  IADD3 R248, P5, PT, R218, R3, RZ ;  /* 0x00000003daf87210 */ /* 0x000fc60007fbe0ff */
[--C-:B------:R-:W-:Y:S01]  /*8d00*/  IMAD.X R247, R221, 0x1, R132.reuse, P4 ;  /* 0x00000001ddf77824 */ /* 0x100fe200020e0684 */
[----:B------:R-:W-:Y:S01]  /*8d10*/  IADD3.X R249, PT, PT, R219, R132, RZ, P5, !PT ;  /* 0x00000084dbf97210 */ /* 0x000fe20002ffe4ff */
[--C-:B---3--:R-:W-:Y:S01]  /*8d20*/  IMAD.X R229, R227, 0x1, R132.reuse, P6 ;  /* 0x00000001e3e57824 */ /* 0x108fe200030e0684 */
[----:B------:R-:W-:Y:S02]  /*8d30*/  IADD3 R236, P6, PT, R138, R3, RZ ;  /* 0x000000038aec7210 */ /* 0x000fe40007fde0ff */
[----:B------:R-:W-:Y:S02]  /*8d40*/  MOV R228, R4 ;  /* 0x0000000400e47202 */ /* 0x000fe40000000f00 */
[----:B------:R-:W-:Y:S01]  /*8d50*/  STL [R1+0x364], R229 ;  /* 0x000364e501007387 */ /* 0x000fe20000100800 */
[----:B------:R-:W-:-:S03]  /*8d60*/  IMAD.X R237, R139, 0x1, R132, P6 ;  /* 0x000000018bed7824 */ /* 0x000fc600030e0684 */
[----:B------:R-:W-:Y:S04]  /*8d70*/  STL.64 [R1+0x568], R228 ;  /* 0x000568e401007387 */ /* 0x000fe80000100a00 */
[----:B------:R-:W-:Y:S04]  /*8d80*/  STL.64 [R1+0x390], R230 ;  /* 0x000390e601007387 */ /* 0x000fe80000100a00 */
[----:B------:R-:W-:Y:S04]  /*8d90*/  STL.64 [R1+0x3c8], R232 ;  /* 0x0003c8e801007387 */ /* 0x000fe80000100a00 */
[----:B------:R-:W-:Y:S01]  /*8da0*/  STL.64 [R1+0x3f8], R234 ;  /* 0x0003f8ea01007387 */ /* 0x000fe20000100a00 */
[----:B----4-:R-:W-:-:S03]  /*8db0*/  IADD3 R142, P3, PT, R6, R134, RZ ;  /* 0x00000086068e7210 */ /* 0x010fc60007f7e0ff */
[----:B------:R-:W-:Y:S01]  /*8dc0*/  STL.64 [R1+0x428], R236 ;  /* 0x000428ec01007387 */ /* 0x000fe20000100a00 */
[----:B--2---:R-:W-:-:S03]  /*8dd0*/  IADD3 R138, P4, PT, R30, R134, RZ ;  /* 0x000000861e8a7210 */ /* 0x004fc60007f9e0ff */
[----:B------:R-:W-:Y:S04]  /*8de0*/  STL.64 [R1+0x290], R238 ;  /* 0x000290ee01007387 */ /* 0x000fe80000100a00 */
[----:B------:R-:W-:Y:S04]  /*8df0*/  STL.64 [R1+0x2b8], R240 ;  /* 0x0002b8f001007387 */ /* 0x000fe80000100a00 */
[----:B------:R-:W-:Y:S01]  /*8e00*/  STL.64 [R1+0x2e0], R242 ;  /* 0x0002e0f201007387 */ /* 0x000fe20000100a00 */
[----:B------:R-:W-:-:S03]  /*8e10*/  IMAD.X R143, R7, 0x1, R133, P3 ;  /* 0x00000001078f7824 */ /* 0x000fc600018e0685 */
[----:B------:R-:W-:Y:S04]  /*8e20*/  STL.64 [R1+0x330], R244 ;  /* 0x000330f401007387 */ /* 0x000fe80000100a00 */
[----:B------:R-:W2:Y:S01]  /*8e30*/  LDL.LU.64 R12, [R1+0x200] ;  /* 0x00020000010c7983 */ /* 0x000ea20000300a00 */
[----:B------:R-:W-:Y:S01]  /*8e40*/  IMAD.X R139, R31, 0x1, R133, P4 ;  /* 0x000000011f8b7824 */ /* 0x000fe200020e0685 */
[-C--:B------:R-:W-:Y:S02]  /*8e50*/  IADD3 R148, P4, PT, R8, R134.reuse, RZ ;  /* 0x0000008608947210 */ /* 0x080fe40007f9e0ff */
[----:B------:R-:W3:Y:S01]  /*8e60*/  LDL.LU.64 R6, [R1+0x1f8] ;  /* 0x0001f80001067983 */ /* 0x000ee20000300a00 */
[----:B------:R-:W-:-:S03]  /*8e70*/  IADD3 R144, P5, PT, R20, R134, RZ ;  /* 0x0000008614907210 */ /* 0x000fc60007fbe0ff */
[----:B------:R-:W-:Y:S04]  /*8e80*/  STL.64 [R1+0x358], R246 ;  /* 0x000358f601007387 */ /* 0x000fe80000100a00 */
[----:B------:R-:W-:Y:S04]  /*8e90*/  STL.64 [R1+0x388], R248 ;  /* 0x000388f801007387 */ /* 0x000fe80000100a00 */
[----:B------:R-:W4:Y:S01]  /*8ea0*/  LDL.LU.64 R32, [R1+0x1f0] ;  /* 0x0001f00001207983 */ /* 0x000f220000300a00 */
[----:B------:R-:W-:Y:S01]  /*8eb0*/  IMAD.X R149, R9, 0x1, R133, P4 ;  /* 0x0000000109957824 */ /* 0x000fe200020e0685 */
[----:B------:R-:W-:-:S02]  /*8ec0*/  IADD3.X R145, PT, PT, R21, R133, RZ, P5, !PT ;  /* 0x0000008515917210 */ /* 0x000fc40002ffe4ff */
[----:B------:R-:W4:Y:S01]  /*8ed0*/  LDL.LU.64 R30, [R1+0x1e8] ;  /* 0x0001e800011e7983 */ /* 0x000f220000300a00 */
[----:B------:R-:W-:-:S03]  /*8ee0*/  IADD3 R140, P3, PT, R28, R134, RZ ;  /* 0x000000861c8c7210 */ /* 0x000fc60007f7e0ff */
[----:B------:R-:W4:Y:S04]  /*8ef0*/  LDL.LU.64 R8, [R1+0x1e0] ;  /* 0x0001e00001087983 */ /* 0x000f280000300a00 */
[----:B------:R-:W4:Y:S01]  /*8f00*/  LDL.LU.64 R20, [R1+0x1d8] ;  /* 0x0001d80001147983 */ /* 0x000f220000300a00 */
[----:B------:R-:W-:Y:S01]  /*8f10*/  IMAD.X R141, R29, 0x1, R133, P3 ;  /* 0x000000011d8d7824 */ /* 0x000fe200018e0685 */
[-C--:B------:R-:W-:Y:S02]  /*8f20*/  IADD3 R152, P3, PT, R26, R134.reuse, RZ ;  /* 0x000000861a987210 */ /* 0x080fe40007f7e0ff */
[----:B------:R-:W-:-:S03]  /*8f30*/  IADD3 R164, P5, PT, R18, R134, RZ ;  /* 0x0000008612a47210 */ /* 0x000fc60007fbe0ff */
[----:B------:R-:W-:Y:S01]  /*8f40*/  IMAD.X R153, R27, 0x1, R133, P3 ;  /* 0x000000011b997824 */ /* 0x000fe200018e0685 */
[----:B------:R-:W-:Y:S01]  /*8f50*/  IADD3 R170, P3, PT, R10, R134, RZ ;  /* 0x000000860aaa7210 */ /* 0x000fe20007f7e0ff */
[----:B------:R-:W4:Y:S01]  /*8f60*/  LDL.LU.64 R26, [R1+0x1d0] ;  /* 0x0001d000011a7983 */ /* 0x000f220000300a00 */
[----:B------:R-:W-:-:S03]  /*8f70*/  IADD3.X R165, PT, PT, R19, R133, RZ, P5, !PT ;  /* 0x0000008513a57210 */ /* 0x000fc60002ffe4ff */
[----:B------:R-:W4:Y:S01]  /*8f80*/  LDL.LU.64 R28, [R1+0x1c8] ;  /* 0x0001c800011c7983 */ /* 0x000f220000300a00 */
[----:B------:R-:W-:-:S03]  /*8f90*/  IMAD.X R171, R11, 0x1, R133, P3 ;  /* 0x000000010bab7824 */ /* 0x000fc600018e0685 */
[----:B------:R-:W4:Y:S04]  /*8fa0*/  LDL.LU.64 R18, [R1+0x1c0] ;  /* 0x0001c00001127983 */ /* 0x000f280000300a00 */
[----:B------:R-:W4:Y:S01]  /*8fb0*/  LDL.LU.64 R10, [R1+0x1b8] ;  /* 0x0001b800010a7983 */ /* 0x000f220000300a00 */
[----:B------:R-:W-:-:S05]  /*8fc0*/  IADD3 R160, P4, PT, R24, R134, RZ ;  /* 0x0000008618a07210 */ /* 0x000fca0007f9e0ff */
[----:B------:R-:W-:Y:S01]  /*8fd0*/  IMAD.X R161, R25, 0x1, R133, P4 ;  /* 0x0000000119a17824 */ /* 0x000fe200020e0685 */
[-C--:B------:R-:W-:Y:S01]  /*8fe0*/  IADD3 R174, P4, PT, R22, R134.reuse, RZ ;  /* 0x0000008616ae7210 */ /* 0x080fe20007f9e0ff */
[----:B------:R-:W4:Y:S01]  /*8ff0*/  LDL.LU.64 R24, [R1+0x1b0] ;  /* 0x0001b00001187983 */ /* 0x000f220000300a00 */
[----:B------:R-:W-:-:S03]  /*9000*/  IADD3 R178, P3, PT, R16, R134, RZ ;  /* 0x0000008610b27210 */ /* 0x000fc60007f7e0ff */
[--C-:B------:R-:W-:Y:S01]  /*9010*/  IMAD.X R175, R23, 0x1, R133.reuse, P4 ;  /* 0x0000000117af7824 */ /* 0x100fe200020e0685 */
[----:B------:R-:W-:Y:S01]  /*9020*/  IADD3 R182, P5, PT, R14, R134, RZ ;  /* 0x000000860eb67210 */ /* 0x000fe20007fbe0ff */
[----:B------:R-:W4:Y:S01]  /*9030*/  LDL.LU.64 R22, [R1+0x1a8] ;  /* 0x0001a80001167983 */ /* 0x000f220000300a00 */
[----:B------:R-:W-:-:S03]  /*9040*/  IMAD.X R179, R17, 0x1, R133, P3 ;  /* 0x0000000111b37824 */ /* 0x000fc600018e0685 */
[----:B------:R-:W4:Y:S01]  /*9050*/  LDL.LU.64 R16, [R1+0x1a0] ;  /* 0x0001a00001107983 */ /* 0x000f220000300a00 */
[----:B------:R-:W-:-:S03]  /*9060*/  IADD3.X R183, PT, PT, R15, R133, RZ, P5, !PT ;  /* 0x000000850fb77210 */ /* 0x000fc60002ffe4ff */
[----:B------:R-:W4:Y:S01]  /*9070*/  LDL.LU.64 R14, [R1+0x198] ;  /* 0x00019800010e7983 */ /* 0x000f220000300a00 */
[-C--:B--2---:R-:W-:Y:S02]  /*9080*/  IADD3 R128, P4, PT, R12, R134.reuse, RZ ;  /* 0x000000860c807210 */ /* 0x084fe40007f9e0ff */
[----:B---3--:R-:W-:-:S03]  /*9090*/  IADD3 R126, P3, PT, R6, R134, RZ ;  /* 0x00000086067e7210 */ /* 0x008fc60007f7e0ff */
[--C-:B------:R-:W-:Y:S02]  /*90a0*/  IMAD.X R129, R13, 0x1, R133.reuse, P4 ;  /* 0x000000010d817824 */ /* 0x100fe400020e0685 */
[----:B------:R-:W2:Y:S01]  /*90b0*/  LDL.LU.64 R12, [R1+0x190] ;  /* 0x00019000010c7983 */ /* 0x000ea20000300a00 */
[----:B------:R-:W-:-:S03]  /*90c0*/  IMAD.X R127, R7, 0x1, R133, P3 ;  /* 0x00000001077f7824 */ /* 0x000fc600018e0685 */
[----:B------:R-:W3:Y:S01]  /*90d0*/  LDL.LU.64 R6, [R1+0x188] ;  /* 0x0001880001067983 */ /* 0x000ee20000300a00 */
[----:B----4-:R-:W-:-:S05]  /*90e0*/  IADD3 R120, P4, PT, R32, R134, RZ ;  /* 0x0000008620787210 */ /* 0x010fca0007f9e0ff */
[----:B------:R-:W-:Y:S01]  /*90f0*/  IMAD.X R121, R33, 0x1, R133, P4 ;  /* 0x0000000121797824 */ /* 0x000fe200020e0685 */
[-C--:B------:R-:W-:Y:S02]  /*9100*/  IADD3 R104, P3, PT, R8, R134.reuse, RZ ;  /* 0x0000008608687210 */ /* 0x080fe40007f7e0ff */
[----:B------:R-:W-:-:S03]  /*9110*/  IADD3 R96, P4, PT, R20, R134, RZ ;  /* 0x0000008614607210 */ /* 0x000fc60007f9e0ff */
[--C-:B------:R-:W-:Y:S02]  /*9120*/  IMAD.X R105, R9, 0x1, R133.reuse, P3 ;  /* 0x0000000109697824 */ /* 0x100fe400018e0685 */
[----:B------:R-:W4:Y:S01]  /*9130*/  LDL.LU.64 R8, [R1+0x180] ;  /* 0x0001800001087983 */ /* 0x000f220000300a00 */
[----:B------:R-:W-:-:S03]  /*9140*/  IMAD.X R97, R21, 0x1, R133, P4 ;  /* 0x0000000115617824 */ /* 0x000fc600020e0685 */
[----:B------:R-:W4:Y:S01]  /*9150*/  LDL.LU.64 R20, [R1+0x178] ;  /* 0x0001780001147983 */ /* 0x000f220000300a00 */
[-C--:B------:R-:W-:Y:S02]  /*9160*/  IADD3 R88, P3, PT, R26, R134.reuse, RZ ;  /* 0x000000861a587210 */ /* 0x080fe40007f7e0ff */
[-C--:B------:R-:W-:Y:S01]  /*9170*/  IADD3 R112, P5, PT, R30, R134.reuse, RZ ;  /* 0x000000861e707210 */ /* 0x080fe20007fbe0ff */
[----:B------:R-:W4:Y:S02]  /*9180*/  LDL.LU.64 R32, [R1+0x170] ;  /* 0x0001700001207983 */ /* 0x000f240000300a00 */
[----:B------:R-:W-:Y:S02]  /*9190*/  IMAD.X R89, R27, 0x1, R133, P3 ;  /* 0x000000011b597824 */ /* 0x000fe400018e0685 */
[----:B------:R-:W4:Y:S01]  /*91a0*/  LDL.LU.64 R26, [R1+0x168] ;  /* 0x00016800011a7983 */ /* 0x000f220000300a00 */
[-C--:B------:R-:W-:Y:S02]  /*91b0*/  IADD3 R72, P4, PT, R18, R134.reuse, RZ ;  /* 0x0000008612487210 */ /* 0x080fe40007f9e0ff */
[----:B------:R-:W-:-:S03]  /*91c0*/  IADD3 R64, P3, PT, R10, R134, RZ ;  /* 0x000000860a407210 */ /* 0x000fc60007f7e0ff */
[--C-:B------:R-:W-:Y:S01]  /*91d0*/  IMAD.X R73, R19, 0x1, R133.reuse, P4 ;  /* 0x0000000113497824 */ /* 0x100fe200020e0685 */
[-C--:B------:R-:W-:Y:S01]  /*91e0*/  IADD3.X R113, PT, PT, R31, R133.reuse, RZ, P5, !PT ;  /* 0x000000851f717210 */ /* 0x080fe20002ffe4ff */
[----:B------:R-:W4:Y:S01]  /*91f0*/  LDL.LU.64 R18, [R1+0x160] ;  /* 0x0001600001127983 */ /* 0x000f220000300a00 */
[----:B------:R-:W-:Y:S01]  /*9200*/  IADD3 R80, P5, PT, R28, R134, RZ ;  /* 0x000000861c507210 */ /* 0x000fe20007fbe0ff */
[----:B------:R-:W-:Y:S02]  /*9210*/  IMAD.X R65, R11, 0x1, R133, P3 ;  /* 0x000000010b417824 */ /* 0x000fe400018e0685 */
[----:B------:R-:W4:Y:S01]  /*9220*/  LDL.LU.64 R10, [R1+0x158] ;  /* 0x00015800010a7983 */ /* 0x000f220000300a00 */
[----:B------:R-:W-:-:S03]  /*9230*/  IADD3.X R81, PT, PT, R29, R133, RZ, P5, !PT ;  /* 0x000000851d517210 */ /* 0x000fc60002ffe4ff */
[----:B------:R-:W4:Y:S04]  /*9240*/  LDL.LU.64 R60, [R1+0x150] ;  /* 0x00015000013c7983 */ /* 0x000f280000300a00 */
[----:B------:R-:W4:Y:S04]  /*9250*/  LDL.LU.64 R28, [R1+0x148] ;  /* 0x00014800011c7983 */ /* 0x000f280000300a00 */
[----:B------:R-:W4:Y:S04]  /*9260*/  LDL.LU.64 R56, [R1+0xd8] ;  /* 0x0000d80001387983 */ /* 0x000f280000300a00 */
[----:B------:R-:W4:Y:S01]  /*9270*/  LDL.LU.64 R50, [R1+0xd0] ;  /* 0x0000d00001327983 */ /* 0x000f220000300a00 */
[----:B------:R-:W-:-:S02]  /*9280*/  IADD3 R46, P3, PT, R16, R134, RZ ;  /* 0x00000086102e7210 */ /* 0x000fc40007f7e0ff */
[-C--:B------:R-:W-:Y:S01]  /*9290*/  IADD3 R58, P4, PT, R24, R134.reuse, RZ ;  /* 0x00000086183a7210 */ /* 0x080fe20007f9e0ff */
[----:B------:R-:W4:Y:S02]  /*92a0*/  LDL.LU.64 R52, [R1+0xc8] ;  /* 0x0000c80001347983 */ /* 0x000f240000300a00 */
[--C-:B------:R-:W-:Y:S01]  /*92b0*/  IMAD.X R47, R17, 0x1, R133.reuse, P3 ;  /* 0x00000001112f7824 */ /* 0x100fe200018e0685 */
[-C--:B------:R-:W-:Y:S01]  /*92c0*/  IADD3 R54, P5, PT, R22, R134.reuse, RZ ;  /* 0x0000008616367210 */ /* 0x080fe20007fbe0ff */
[----:B------:R-:W4:Y:S01]  /*92d0*/  LDL.LU.64 R44, [R1+0xc0] ;  /* 0x0000c000012c7983 */ /* 0x000f220000300a00 */
[----:B------:R-:W-:Y:S02]  /*92e0*/  IMAD.X R59, R25, 0x1, R133, P4 ;  /* 0x00000001193b7824 */ /* 0x000fe400020e0685 */
[----:B------:R-:W-:Y:S02]  /*92f0*/  IADD3.X R55, PT, PT, R23, R133, RZ, P5, !PT ;  /* 0x0000008517377210 */ /* 0x000fe40002ffe4ff */
[----:B------:R-:W-:-:S05]  /*9300*/  IADD3 R38, P4, PT, R14, R134, RZ ;  /* 0x000000860e267210 */ /* 0x000fca0007f9e0ff */
[----:B------:R-:W-:Y:S01]  /*9310*/  IMAD.X R39, R15, 0x1, R133, P4 ;  /* 0x000000010f277824 */ /* 0x000fe200020e0685 */
[----:B--2---:R-:W-:-:S05]  /*9320*/  IADD3 R30, P3, PT, R12, R134, RZ ;  /* 0x000000860c1e7210 */ /* 0x004fca0007f7e0ff */
[----:B------:R-:W-:Y:S02]  /*9330*/  IMAD.X R31, R13, 0x1, R133, P3 ;  /* 0x000000010d1f7824 */ /* 0x000fe400018e0685 */
[----:B------:R-:W2:Y:S01]  /*9340*/  LDL.LU.64 R12, [R1+0xb8] ;  /* 0x0000b800010c7983 */ /* 0x000ea20000300a00 */
[----:B---3--:R-:W-:-:S03]  /*9350*/  IADD3 R22, P5, PT, R6, R134, RZ ;  /* 0x0000008606167210 */ /* 0x008fc60007fbe0ff */
[----:B------:R-:W3:Y:S01]  /*9360*/  LDL.LU.64 R36, [R1+0xb0] ;  /* 0x0000b00001247983 */ /* 0x000ee20000300a00 */
[----:B------:R-:W-:Y:S02]  /*9370*/  IADD3.X R23, PT, PT, R7, R133, RZ, P5, !PT ;  /* 0x0000008507177210 */ /* 0x000fe40002ffe4ff */
[-C--:B----4-:R-:W-:Y:S02]  /*9380*/  IADD3 R6, P3, PT, R20, R134.reuse, RZ ;  /* 0x0000008614067210 */ /* 0x090fe40007f7e0ff */
[----:B------:R-:W-:-:S03]  /*9390*/  IADD3 R14, P4, PT, R8, R134, RZ ;  /* 0x00000086080e7210 */ /* 0x000fc60007f9e0ff */
[--C-:B------:R-:W-:Y:S02]  /*93a0*/  IMAD.X R7, R21, 0x1, R133.reuse, P3 ;  /* 0x0000000115077824 */ /* 0x100fe400018e0685 */
[----:B------:R-:W4:Y:S01]  /*93b0*/  LDL.LU.64 R20, [R1+0xa8] ;  /* 0x0000a80001147983 */ /* 0x000f220000300a00 */
[--C-:B------:R-:W-:Y:S01]  /*93c0*/  IMAD.X R15, R9, 0x1, R133.reuse, P4 ;  /* 0x00000001090f7824 */ /* 0x100fe200020e0685 */
[-C--:B------:R-:W-:Y:S02]  /*93d0*/  IADD3 R8, P4, PT, R32, R134.reuse, RZ ;  /* 0x0000008620087210 */ /* 0x080fe40007f9e0ff */
[----:B------:R-:W4:Y:S01]  /*93e0*/  LDL.LU.64 R34, [R1+0xa0] ;  /* 0x0000a00001227983 */ /* 0x000f220000300a00 */
[-C--:B------:R-:W-:Y:S02]  /*93f0*/  IADD3 R16, P5, PT, R26, R134.reuse, RZ ;  /* 0x000000861a107210 */ /* 0x080fe40007fbe0ff */
[----:B------:R-:W-:Y:S01]  /*9400*/  IMAD.X R9, R33, 0x1, R133, P4 ;  /* 0x0000000121097824 */ /* 0x000fe200020e0685 */
[----:B------:R-:W4:Y:S01]  /*9410*/  LDL.LU.64 R42, [R1+0x98] ;  /* 0x00009800012a7983 */ /* 0x000f220000300a00 */
[----:B------:R-:W-:-:S02]  /*9420*/  IADD3 R24, P3, PT, R18, R134, RZ ;  /* 0x0000008612187210 */ /* 0x000fc40007f7e0ff */
[----:B------:R-:W-:-:S03]  /*9430*/  IADD3 R32, P4, PT, R10, R134, RZ ;  /* 0x000000860a207210 */ /* 0x000fc60007f9e0ff */
[--C-:B------:R-:W-:Y:S01]  /*9440*/  IMAD.X R25, R19, 0x1, R133.reuse, P3 ;  /* 0x0000000113197824 */ /* 0x100fe200018e0685 */
[----:B------:R-:W-:Y:S01]  /*9450*/  IADD3.X R17, PT, PT, R27, R133, RZ, P5, !PT ;  /* 0x000000851b117210 */ /* 0x000fe20002ffe4ff */
[----:B------:R-:W4:Y:S01]  /*9460*/  LDL.LU.64 R18, [R1+0x90] ;  /* 0x0000900001127983 */ /* 0x000f220000300a00 */
[-C--:B------:R-:W-:Y:S01]  /*9470*/  IADD3 R40, P3, PT, R60, R134.reuse, RZ ;  /* 0x000000863c287210 */ /* 0x080fe20007f7e0ff */
[----:B------:R-:W-:Y:S02]  /*9480*/  IMAD.X R33, R11, 0x1, R133, P4 ;  /* 0x000000010b217824 */ /* 0x000fe400020e0685 */
[----:B------:R-:W4:Y:S01]  /*9490*/  LDL.LU.64 R26, [R1+0x88] ;  /* 0x00008800011a7983 */ /* 0x000f220000300a00 */
[----:B------:R-:W-:-:S03]  /*94a0*/  IADD3 R48, P5, PT, R28, R134, RZ ;  /* 0x000000861c307210 */ /* 0x000fc60007fbe0ff */
[----:B------:R-:W4:Y:S01]  /*94b0*/  LDL.LU.64 R10, [R1+0x80] ;  /* 0x00008000010a7983 */ /* 0x000f220000300a00 */
[----:B------:R-:W-:Y:S01]  /*94c0*/  IADD3.X R49, PT, PT, R29, R133, RZ, P5, !PT ;  /* 0x000000851d317210 */ /* 0x000fe20002ffe4ff */
[----:B------:R-:W-:Y:S02]  /*94d0*/  IMAD.X R41, R61, 0x1, R133, P3 ;  /* 0x000000013d297824 */ /* 0x000fe400018e0685 */
[----:B------:R-:W4:Y:S01]  /*94e0*/  LDL.LU.64 R28, [R1+0x78] ;  /* 0x00007800011c7983 */ /* 0x000f220000300a00 */
[----:B------:R-:W-:-:S05]  /*94f0*/  IADD3 R70, P3, PT, R50, R134, RZ ;  /* 0x0000008632467210 */ /* 0x000fca0007f7e0ff */
[----:B------:R-:W-:Y:S02]  /*9500*/  IMAD.X R71, R51, 0x1, R133, P3 ;  /* 0x0000000133477824 */ /* 0x000fe400018e0685 */
[----:B------:R-:W4:Y:S01]  /*9510*/  LDL.LU.64 R50, [R1+0x70] ;  /* 0x0000700001327983 */ /* 0x000f220000300a00 */
[----:B------:R-:W-:-:S03]  /*9520*/  IADD3 R62, P4, PT, R56, R134, RZ ;  /* 0x00000086383e7210 */ /* 0x000fc60007f9e0ff */
[----:B------:R-:W4:Y:S02]  /*9530*/  LDL.LU.64 R68, [R1+0x68] ;  /* 0x0000680001447983 */ /* 0x000f240000300a00 */
[----:B------:R-:W-:Y:S01]  /*9540*/  IMAD.X R63, R57, 0x1, R133, P4 ;  /* 0x00000001393f7824 */ /* 0x000fe200020e0685 */
[-C--:B------:R-:W-:Y:S01]  /*9550*/  IADD3 R78, P4, PT, R52, R134.reuse, RZ ;  /* 0x00000086344e7210 */ /* 0x080fe20007f9e0ff */
[----:B------:R-:W4:Y:S01]  /*9560*/  LDL.LU.64 R60, [R1+0x60] ;  /* 0x00006000013c7983 */ /* 0x000f220000300a00 */
[----:B------:R-:W-:-:S03]  /*9570*/  IADD3 R86, P5, PT, R44, R134, RZ ;  /* 0x000000862c567210 */ /* 0x000fc60007fbe0ff */
[----:B------:R-:W-:Y:S01]  /*9580*/  IMAD.X R79, R53, 0x1, R133, P4 ;  /* 0x00000001354f7824 */ /* 0x000fe200020e0685 */
[----:B------:R-:W-:Y:S02]  /*9590*/  IADD3.X R87, PT, PT, R45, R133, RZ, P5, !PT ;  /* 0x000000852d577210 */ /* 0x000fe40002ffe4ff */
[-C--:B--2---:R-:W-:Y:S02]  /*95a0*/  IADD3 R94, P3, PT, R12, R134.reuse, RZ ;  /* 0x000000860c5e7210 */ /* 0x084fe40007f7e0ff */
[----:B---3--:R-:W-:-:S03]  /*95b0*/  IADD3 R102, P4, PT, R36, R134, RZ ;  /* 0x0000008624667210 */ /* 0x008fc60007f9e0ff */
[--C-:B------:R-:W-:Y:S02]  /*95c0*/  IMAD.X R95, R13, 0x1, R133.reuse, P3 ;  /* 0x000000010d5f7824 */ /* 0x100fe400018e0685 */
[----:B------:R-:W2:Y:S01]  /*95d0*/  LDL.LU.64 R12, [R1+0x58] ;  /* 0x00005800010c7983 */ /* 0x000ea20000300a00 */
[----:B------:R-:W-:-:S03]  /*95e0*/  IMAD.X R103, R37, 0x1, R133, P4 ;  /* 0x0000000125677824 */ /* 0x000fc600020e0685 */
[----:B------:R-:W3:Y:S04]  /*95f0*/  LDL.LU.64 R44, [R1+0x50] ;  /* 0x00005000012c7983 */ /* 0x000ee80000300a00 */
[----:B------:R-:W3:Y:S01]  /*9600*/  LDL.LU.64 R36, [R1+0x48] ;  /* 0x0000480001247983 */ /* 0x000ee20000300a00 */
[----:B----4-:R-:W-:-:S05]  /*9610*/  IADD3 R110, P3, PT, R20, R134, RZ ;  /* 0x00000086146e7210 */ /* 0x010fca0007f7e0ff */
[----:B------:R-:W-:Y:S02]  /*9620*/  IMAD.X R111, R21, 0x1, R133, P3 ;  /* 0x00000001156f7824 */ /* 0x000fe400018e0685 */
[----:B------:R-:W4:Y:S01]  /*9630*/  LDL.LU.64 R20, [R1+0x40] ;  /* 0x0000400001147983 */ /* 0x000f220000300a00 */
[-C--:B------:R-:W-:Y:S02]  /*9640*/  IADD3 R118, P5, PT, R34, R134.reuse, RZ ;  /* 0x0000008622767210 */ /* 0x080fe40007fbe0ff */
[-C--:B------:R-:W-:Y:S02]  /*9650*/  IADD3 R158, P4, PT, R42, R134.reuse, RZ ;  /* 0x000000862a9e7210 */ /* 0x080fe40007f9e0ff */
[----:B------:R-:W-:Y:S02]  /*9660*/  IADD3.X R119, PT, PT, R35, R133, RZ, P5, !PT ;  /* 0x0000008523777210 */ /* 0x000fe40002ffe4ff */
[----:B------:R-:W4:Y:S01]  /*9670*/  LDL.LU.64 R34, [R1+0x38] ;  /* 0x0000380001227983 */ /* 0x000f220000300a00 */
[----:B------:R-:W-:-:S03]  /*9680*/  IADD3 R192, P3, PT, R18, R134, RZ ;  /* 0x0000008612c07210 */ /* 0x000fc60007f7e0ff */
[----:B------:R-:W4:Y:S01]  /*9690*/  LDL.LU.64 R52, [R1+0x30] ;  /* 0x0000300001347983 */ /* 0x000f220000300a00 */
[--C-:B------:R-:W-:Y:S01]  /*96a0*/  IMAD.X R159, R43, 0x1, R133.reuse, P4 ;  /* 0x000000012b9f7824 */ /* 0x100fe200020e0685 */
[-C--:B------:R-:W-:Y:S01]  /*96b0*/  IADD3 R196, P4, PT, R26, R134.reuse, RZ ;  /* 0x000000861ac47210 */ /* 0x080fe20007f9e0ff */
[--C-:B------:R-:W-:Y:S01]  /*96c0*/  IMAD.X R193, R19, 0x1, R133.reuse, P3 ;  /* 0x0000000113c17824 */ /* 0x100fe200018e0685 */
[----:B------:R-:W4:Y:S01]  /*96d0*/  LDL.LU.64 R42, [R1+0x28] ;  /* 0x00002800012a7983 */ /* 0x000f220000300a00 */
[-C--:B------:R-:W-:Y:S02]  /*96e0*/  IADD3 R4, P5, PT, R10, R134.reuse, RZ ;  /* 0x000000860a047210 */ /* 0x080fe40007fbe0ff */
[----:B------:R-:W-:Y:S02]  /*96f0*/  IMAD.X R197, R27, 0x1, R133, P4 ;  /* 0x000000011bc57824 */ /* 0x000fe400020e0685 */
[----:B------:R-:W4:Y:S01]  /*9700*/  LDL.LU.64 R26, [R1+0x20] ;  /* 0x00002000011a7983 */ /* 0x000f220000300a00 */
[----:B------:R-:W-:-:S02]  /*9710*/  IADD3 R18, P3, PT, R28, R134, RZ ;  /* 0x000000861c127210 */ /* 0x000fc40007f7e0ff */
[----:B------:R-:W-:Y:S02]  /*9720*/  IADD3.X R5, PT, PT, R11, R133, RZ, P5, !PT ;  /* 0x000000850b057210 */ /* 0x000fe40002ffe4ff */
[----:B------:R-:W4:Y:S01]  /*9730*/  LDL.LU.64 R10, [R1+0x18] ;  /* 0x00001800010a7983 */ /* 0x000f220000300a00 */
[----:B------:R-:W-:-:S03]  /*9740*/  IMAD.X R19, R29, 0x1, R133, P3 ;  /* 0x000000011d137824 */ /* 0x000fc600018e0685 */
[----:B------:R1:W-:Y:S04]  /*9750*/  STL.64 [R1+0x130], R4 ;  /* 0x0001300401007387 */ /* 0x0003e80000100a00 */
[----:B------:R-:W-:Y:S04]  /*9760*/  STL.64 [R1+0x110], R192 ;  /* 0x000110c001007387 */ /* 0x000fe80000100a00 */
[----:B------:R-:W-:Y:S01]  /*9770*/  STL.64 [R1+0x120], R196 ;  /* 0x000120c401007387 */ /* 0x000fe20000100a00 */
[----:B-1----:R-:W-:-:S03]  /*9780*/  IADD3 R4, P4, PT, R50, R134, RZ ;  /* 0x0000008632047210 */ /* 0x002fc60007f9e0ff */
[----:B------:R1:W-:Y:S02]  /*9790*/  STL.64 [R1+0x140], R18 ;  /* 0x0001401201007387 */ /* 0x0003e40000100a00 */
[----:B------:R-:W-:Y:S02]  /*97a0*/  IMAD.X R5, R51, 0x1, R133, P4 ;  /* 0x0000000133057824 */ /* 0x000fe400020e0685 */
[----:B-1----:R-:W4:Y:S04]  /*97b0*/  LDL.LU.64 R18, [R1+0x10] ;  /* 0x0000100001127983 */ /* 0x002f280000300a00 */
[----:B------:R-:W4:Y:S04]  /*97c0*/  LDL.LU.64 R56, [R1+0x8] ;  /* 0x0000080001387983 */ /* 0x000f280000300a00 */
[----:B------:R-:W4:Y:S01]  /*97d0*/  LDL.LU.64 R50, [R1] ;  /* 0x0000000001327983 */ /* 0x000f220000300a00 */
[----:B------:R-:W-:-:S02]  /*97e0*/  IADD3 R66, P3, PT, R68, R134, RZ ;  /* 0x0000008644427210 */ /* 0x000fc40007f7e0ff */
[----:B------:R-:W-:Y:S01]  /*97f0*/  IADD3 R28, P5, PT, R60, R134, RZ ;  /* 0x000000863c1c7210 */ /* 0x000fe20007fbe0ff */
[----:B------:R2:W-:Y:S02]  /*9800*/  STL.64 [R1+0x150], R4 ;  /* 0x0001500401007387 */ /* 0x0005e40000100a00 */
[----:B------:R-:W-:Y:S01]  /*9810*/  IMAD.X R67, R69, 0x1, R133, P3 ;  /* 0x0000000145437824 */ /* 0x000fe200018e0685 */
[----:B------:R-:W-:-:S04]  /*9820*/  IADD3.X R29, PT, PT, R61, R133, RZ, P5, !PT ;  /* 0x000000853d1d7210 */ /* 0x000fc80002ffe4ff */
[----:B------:R-:W-:Y:S04]  /*9830*/  STL.64 [R1+0x160], R66 ;  /* 0x0001604201007387 */ /* 0x000fe80000100a00 */
[----:B------:R3:W-:Y:S01]  /*9840*/  STL.64 [R1+0x170], R28 ;  /* 0x0001701c01007387 */ /* 0x0007e20000100a00 */
[----:B--2---:R-:W-:-:S05]  /*9850*/  IADD3 R4, P4, PT, R12, R134, RZ ;  /* 0x000000860c047210 */ /* 0x004fca0007f9e0ff */
[----:B------:R-:W-:Y:S01]  /*9860*/  IMAD.X R5, R13, 0x1, R133, P4 ;  /* 0x000000010d057824 */ /* 0x000fe200020e0685 */
[-C--:B---3--:R-:W-:Y:S02]  /*9870*/  IADD3 R28, P4, PT, R36, R134.reuse, RZ ;  /* 0x00000086241c7210 */ /* 0x088fe40007f9e0ff */
[----:B------:R-:W-:-:S03]  /*9880*/  IADD3 R226, P3, PT, R44, R134, RZ ;  /* 0x000000862ce27210 */ /* 0x000fc60007f7e0ff */
[--C-:B------:R-:W-:Y:S01]  /*9890*/  IMAD.X R29, R37, 0x1, R133.reuse, P4 ;  /* 0x00000001251d7824 */ /* 0x100fe200020e0685 */
[----:B------:R-:W-:Y:S01]  /*98a0*/  STL.64 [R1+0x180], R4 ;  /* 0x0001800401007387 */ /* 0x000fe20000100a00 */
[----:B------:R-:W-:-:S03]  /*98b0*/  IMAD.X R227, R45, 0x1, R133, P3 ;  /* 0x000000012de37824 */ /* 0x000fc600018e0685 */
[----:B------:R1:W-:Y:S01]  /*98c0*/  STL.64 [R1+0x1a0], R28 ;  /* 0x0001a01c01007387 */ /* 0x0003e20000100a00 */
[----:B----4-:R-:W-:-:S03]  /*98d0*/  IADD3 R12, P5, PT, R20, R134, RZ ;  /* 0x00000086140c7210 */ /* 0x010fc60007fbe0ff */
[----:B-1----:R-:W2:Y:S01]  /*98e0*/  LDL.LU.64 R28, [R1+0x538] ;  /* 0x00053800011c7983 */ /* 0x002ea20000300a00 */
[----:B------:R-:W-:Y:S02]  /*98f0*/  IADD3.X R13, PT, PT, R21, R133, RZ, P5, !PT ;  /* 0x00000085150d7210 */ /* 0x000fe40002ffe4ff */
[----:B------:R-:W-:-:S03]  /*9900*/  IADD3 R4, P3, PT, R34, R134, RZ ;  /* 0x0000008622047210 */ /* 0x000fc60007f7e0ff */
[----:B------:R1:W-:Y:S01]  /*9910*/  STL.64 [R1+0x1b0], R12 ;  /* 0x0001b00c01007387 */ /* 0x0003e20000100a00 */
[----:B------:R-:W-:Y:S01]  /*9920*/  IADD3 R44, P4, PT, R52, R134, RZ ;  /* 0x00000086342c7210 */ /* 0x000fe20007f9e0ff */
[----:B------:R-:W-:-:S04]  /*9930*/  IMAD.X R5, R35, 0x1, R133, P3 ;  /* 0x0000000123057824 */ /* 0x000fc800018e0685 */
[----:B------:R-:W-:Y:S01]  /*9940*/  IMAD.X R45, R53, 0x1, R133, P4 ;  /* 0x00000001352d7824 */ /* 0x000fe200020e0685 */
[----:B-1----:R-:W3:Y:S04]  /*9950*/  LDL.LU.64 R12, [R1+0x530] ;  /* 0x00053000010c7983 */ /* 0x002ee80000300a00 */
[----:B------:R-:W4:Y:S04]  /*9960*/  LDL.LU.64 R20, [R1+0x528] ;  /* 0x0005280001147983 */ /* 0x000f280000300a00 */
[----:B------:R-:W-:Y:S04]  /*9970*/  STL.64 [R1+0x190], R226 ;  /* 0x000190e201007387 */ /* 0x000fe80000100a00 */
[----:B------:R-:W4:Y:S01]  /*9980*/  LDL.LU.64 R36, [R1+0x520] ;  /* 0x0005200001247983 */ /* 0x000f220000300a00 */
[----:B------:R-:W-:-:S03]  /*9990*/  IADD3 R34, P3, PT, R42, R134, RZ ;  /* 0x000000862a227210 */ /* 0x000fc60007f7e0ff */
[----:B------:R1:W-:Y:S01]  /*99a0*/  STL.64 [R1+0x1c0], R4 ;  /* 0x0001c00401007387 */ /* 0x0003e20000100a00 */
[----:B------:R-:W-:-:S03]  /*99b0*/  IADD3 R220, P4, PT, R10, R134, RZ ;  /* 0x000000860adc7210 */ /* 0x000fc60007f9e0ff */
[----:B------:R1:W-:Y:S01]  /*99c0*/  STL.64 [R1+0x1d0], R44 ;  /* 0x0001d02c01007387 */ /* 0x0003e20000100a00 */
[--C-:B------:R-:W-:Y:S02]  /*99d0*/  IMAD.X R35, R43, 0x1, R133.reuse, P3 ;  /* 0x000000012b237824 */ /* 0x100fe400018e0685 */
[----:B------:R-:W-:Y:S01]  /*99e0*/  IMAD.X R221, R11, 0x1, R133, P4 ;  /* 0x000000010bdd7824 */ /* 0x000fe200020e0685 */
[-C--:B-1----:R-:W-:Y:S01]  /*99f0*/  IADD3 R4, P5, PT, R26, R134.reuse, RZ ;  /* 0x000000861a047210 */ /* 0x082fe20007fbe0ff */
[----:B------:R-:W4:Y:S03]  /*9a00*/  LDL.LU.64 R44, [R1+0x518] ;  /* 0x00051800012c7983 */ /* 0x000f260000300a00 */
[----:B------:R-:W-:Y:S02]  /*9a10*/  IADD3.X R5, PT, PT, R27, R133, RZ, P5, !PT ;  /* 0x000000851b057210 */ /* 0x000fe40002ffe4ff */
[-C--:B------:R-:W-:Y:S01]  /*9a20*/  IADD3 R216, P3, PT, R18, R134.reuse, RZ ;  /* 0x0000008612d87210 */ /* 0x080fe20007f7e0ff */
[----:B------:R-:W4:Y:S01]  /*9a30*/  LDL.LU.64 R42, [R1+0x510] ;  /* 0x00051000012a7983 */ /* 0x000f220000300a00 */
[----:B------:R-:W-:-:S03]  /*9a40*/  IADD3 R52, P4, PT, R56, R134, RZ ;  /* 0x0000008638347210 */ /* 0x000fc60007f9e0ff */
[----:B------:R1:W-:Y:S01]  /*9a50*/  STL.64 [R1+0x1e0], R34 ;  /* 0x0001e02201007387 */ /* 0x0003e20000100a00 */
[-C--:B------:R-:W-:Y:S01]  /*9a60*/  IADD3 R10, P5, PT, R50, R134.reuse, RZ ;  /* 0x00000086320a7210 */ /* 0x080fe20007fbe0ff */
[--C-:B------:R-:W-:Y:S02]  /*9a70*/  IMAD.X R217, R19, 0x1, R133.reuse, P3 ;  /* 0x0000000113d97824 */ /* 0x100fe400018e0685 */
[----:B------:R-:W-:Y:S01]  /*9a80*/  IMAD.X R53, R57, 0x1, R133, P4 ;  /* 0x0000000139357824 */ /* 0x000fe200020e0685 */
[----:B------:R-:W-:Y:S01]  /*9a90*/  IADD3.X R11, PT, PT, R51, R133, RZ, P5, !PT ;  /* 0x00000085330b7210 */ /* 0x000fe20002ffe4ff */
[----:B-1----:R-:W4:Y:S04]  /*9aa0*/  LDL.LU.64 R34, [R1+0x508] ;  /* 0x0005080001227983 */ /* 0x002f280000300a00 */
[----:B------:R-:W-:Y:S04]  /*9ab0*/  STL.64 [R1+0x1f0], R4 ;  /* 0x0001f00401007387 */ /* 0x000fe80000100a00 */
[----:B------:R-:W4:Y:S04]  /*9ac0*/  LDL.LU.64 R26, [R1+0x500] ;  /* 0x00050000011a7983 */ /* 0x000f280000300a00 */
[----:B------:R-:W4:Y:S04]  /*9ad0*/  LDL.LU.64 R18, [R1+0x4f8] ;  /* 0x0004f80001127983 */ /* 0x000f280000300a00 */
[----:B------:R-:W-:Y:S04]  /*9ae0*/  STL.64 [R1+0x200], R220 ;  /* 0x000200dc01007387 */ /* 0x000fe80000100a00 */
[----:B------:R-:W4:Y:S04]  /*9af0*/  LDL.LU.64 R60, [R1+0x4f0] ;  /* 0x0004f000013c7983 */ /* 0x000f280000300a00 */
[----:B------:R1:W-:Y:S04]  /*9b00*/  STL.64 [R1+0x230], R10 ;  /* 0x0002300a01007387 */ /* 0x0003e80000100a00 */
[----:B------:R2:W-:Y:S04]  /*9b10*/  STL.64 [R1+0x220], R52 ;  /* 0x0002203401007387 */ /* 0x0005e80000100a00 */
[----:B-1----:R-:W4:Y:S01]  /*9b20*/  LDL.LU.64 R10, [R1+0x4e8] ;  /* 0x0004e800010a7983 */ /* 0x002f220000300a00 */
[----:B------:R-:W-:-:S03]  /*9b30*/  IADD3 R4, P6, PT, R250, R134, RZ ;  /* 0x00000086fa047210 */ /* 0x000fc60007fde0ff */
[----:B------:R-:W-:Y:S02]  /*9b40*/  STL.64 [R1+0x210], R216 ;  /* 0x000210d801007387 */ /* 0x000fe40000100a00 */
[----:B------:R-:W-:Y:S02]  /*9b50*/  IMAD.X R5, R251, 0x1, R133, P6 ;  /* 0x00000001fb057824 */ /* 0x000fe400030e0685 */
[----:B------:R-:W4:Y:S04]  /*9b60*/  LDL.LU.64 R56, [R1+0x4e0] ;  /* 0x0004e00001387983 */ /* 0x000f280000300a00 */
[----:B------:R1:W-:Y:S01]  /*9b70*/  STL.64 [R1+0x240], R4 ;  /* 0x0002400401007387 */ /* 0x0003e20000100a00 */
[----:B--2---:R-:W-:-:S05]  /*9b80*/  IADD3 R166, P3, PT, R28, R134, RZ ;  /* 0x000000861ca67210 */ /* 0x004fca0007f7e0ff */
[----:B------:R-:W-:Y:S02]  /*9b90*/  IMAD.X R167, R29, 0x1, R133, P3 ;  /* 0x000000011da77824 */ /* 0x000fe400018e0685 */
[----:B------:R-:W2:Y:S01]  /*9ba0*/  LDL.LU.64 R28, [R1+0x4d8] ;  /* 0x0004d800011c7983 */ /* 0x000ea20000300a00 */
[-C--:B---3--:R-:W-:Y:S02]  /*9bb0*/  IADD3 R146, P4, PT, R12, R134.reuse, RZ ;  /* 0x000000860c927210 */ /* 0x088fe40007f9e0ff */
[----:B----4-:R-:W-:-:S03]  /*9bc0*/  IADD3 R150, P5, PT, R20, R134, RZ ;  /* 0x0000008614967210 */ /* 0x010fc60007fbe0ff */
[----:B------:R-:W-:Y:S02]  /*9bd0*/  IMAD.X R147, R13, 0x1, R133, P4 ;  /* 0x000000010d937824 */ /* 0x000fe400020e0685 */
[----:B------:R-:W3:Y:S01]  /*9be0*/  LDL.LU.64 R12, [R1+0x4d0] ;  /* 0x0004d000010c7983 */ /* 0x000ee20000300a00 */
[----:B------:R-:W-:-:S03]  /*9bf0*/  IADD3.X R151, PT, PT, R21, R133, RZ, P5, !PT ;  /* 0x0000008515977210 */ /* 0x000fc60002ffe4ff */
[----:B------:R-:W4:Y:S01]  /*9c00*/  LDL.LU.64 R52, [R1+0x4c8] ;  /* 0x0004c80001347983 */ /* 0x000f220000300a00 */
[----:B------:R-:W-:-:S03]  /*9c10*/  IADD3 R154, P3, PT, R36, R134, RZ ;  /* 0x00000086249a7210 */ /* 0x000fc60007f7e0ff */
[----:B------:R-:W4:Y:S02]  /*9c20*/  LDL.LU.64 R20, [R1+0x4c0] ;  /* 0x0004c00001147983 */ /* 0x000f240000300a00 */
[----:B------:R-:W-:Y:S02]  /*9c30*/  IMAD.X R155, R37, 0x1, R133, P3 ;  /* 0x00000001259b7824 */ /* 0x000fe400018e0685 */
[----:B------:R-:W4:Y:S01]  /*9c40*/  LDL.LU.64 R36, [R1+0x4b8] ;  /* 0x0004b80001247983 */ /* 0x000f220000300a00 */
[-C--:B------:R-:W-:Y:S02]  /*9c50*/  IADD3 R162, P4, PT, R44, R134.reuse, RZ ;  /* 0x000000862ca27210 */ /* 0x080fe40007f9e0ff */
[----:B------:R-:W-:-:S03]  /*9c60*/  IADD3 R168, P3, PT, R42, R134, RZ ;  /* 0x000000862aa87210 */ /* 0x000fc60007f7e0ff */
[--C-:B------:R-:W-:Y:S02]  /*9c70*/  IMAD.X R163, R45, 0x1, R133.reuse, P4 ;  /* 0x000000012da37824 */ /* 0x100fe400020e0685 */
[----:B------:R-:W4:Y:S01]  /*9c80*/  LDL.LU.64 R44, [R1+0x4b0] ;  /* 0x0004b000012c7983 */ /* 0x000f220000300a00 */
[----:B------:R-:W-:-:S03]  /*9c90*/  IMAD.X R169, R43, 0x1, R133, P3 ;  /* 0x000000012ba97824 */ /* 0x000fc600018e0685 */
[----:B------:R-:W4:Y:S04]  /*9ca0*/  LDL.LU.64 R50, [R1+0x4a8] ;  /* 0x0004a80001327983 */ /* 0x000f280000300a00 */
[----:B------:R-:W4:Y:S01]  /*9cb0*/  LDL.LU.64 R42, [R1+0x4a0] ;  /* 0x0004a000012a7983 */ /* 0x000f220000300a00 */
[----:B------:R-:W-:-:S04]  /*9cc0*/  IADD3 R172, P5, PT, R34, R134, RZ ;  /* 0x0000008622ac7210 */ /* 0x000fc80007fbe0ff */
[----:B------:R-:W-:Y:S02]  /*9cd0*/  IADD3.X R173, PT, PT, R35, R133, RZ, P5, !PT ;  /* 0x0000008523ad7210 */ /* 0x000fe40002ffe4ff */
[----:B------:R-:W4:Y:S01]  /*9ce0*/  LDL.LU.64 R34, [R1+0x498] ;  /* 0x0004980001227983 */ /* 0x000f220000300a00 */
[-C--:B------:R-:W-:Y:S02]  /*9cf0*/  IADD3 R176, P4, PT, R26, R134.reuse, RZ ;  /* 0x000000861ab07210 */ /* 0x080fe40007f9e0ff */
[----:B------:R-:W-:-:S03]  /*9d00*/  IADD3 R180, P3, PT, R18, R134, RZ ;  /* 0x0000008612b47210 */ /* 0x000fc60007f7e0ff */
[--C-:B------:R-:W-:Y:S02]  /*9d10*/  IMAD.X R177, R27, 0x1, R133.reuse, P4 ;  /* 0x000000011bb17824 */ /* 0x100fe400020e0685 */
[----:B------:R-:W4:Y:S01]  /*9d20*/  LDL.LU.64 R26, [R1+0x490] ;  /* 0x00049000011a7983 */ /* 0x000f220000300a00 */
[----:B------:R-:W-:-:S03]  /*9d30*/  IMAD.X R181, R19, 0x1, R133, P3 ;  /* 0x0000000113b57824 */ /* 0x000fc600018e0685 */
[----:B------:R-:W4:Y:S01]  /*9d40*/  LDL.LU.64 R18, [R1+0x488] ;  /* 0x0004880001127983 */ /* 0x000f220000300a00 */
[----:B------:R-:W-:-:S04]  /*9d50*/  IADD3 R156, P5, PT, R10, R134, RZ ;  /* 0x000000860a9c7210 */ /* 0x000fc80007fbe0ff */
[----:B------:R-:W-:Y:S02]  /*9d60*/  IADD3.X R157, PT, PT, R11, R133, RZ, P5, !PT ;  /* 0x000000850b9d7210 */ /* 0x000fe40002ffe4ff */
[----:B------:R-:W4:Y:S04]  /*9d70*/  LDL.LU.64 R10, [R1+0x480] ;  /* 0x00048000010a7983 */ /* 0x000f280000300a00 */
[----:B------:R-:W4:Y:S01]  /*9d80*/  LDL.LU.64 R114, [R1+0x478] ;  /* 0x0004780001727983 */ /* 0x000f220000300a00 */
[-C--:B------:R-:W-:Y:S02]  /*9d90*/  IADD3 R184, P4, PT, R60, R134.reuse, RZ ;  /* 0x000000863cb87210 */ /* 0x080fe40007f9e0ff */
[----:B------:R-:W-:-:S03]  /*9da0*/  IADD3 R124, P3, PT, R56, R134, RZ ;  /* 0x00000086387c7210 */ /* 0x000fc60007f7e0ff */
[--C-:B------:R-:W-:Y:S02]  /*9db0*/  IMAD.X R185, R61, 0x1, R133.reuse, P4 ;  /* 0x000000013db97824 */ /* 0x100fe400020e0685 */
[----:B------:R-:W-:Y:S01]  /*9dc0*/  IMAD.X R125, R57, 0x1, R133, P3 ;  /* 0x00000001397d7824 */ /* 0x000fe200018e0685 */
[----:B--2---:R-:W-:-:S05]  /*9dd0*/  IADD3 R116, P4, PT, R28, R134, RZ ;  /* 0x000000861c747210 */ /* 0x004fca0007f9e0ff */
[----:B------:R-:W-:Y:S02]  /*9de0*/  IMAD.X R117, R29, 0x1, R133, P4 ;  /* 0x000000011d757824 */ /* 0x000fe400020e0685 */
[----:B------:R-:W2:Y:S01]  /*9df0*/  LDL.LU.64 R28, [R1+0x470] ;  /* 0x00047000011c7983 */ /* 0x000ea20000300a00 */
[----:B---3--:R-:W-:-:S05]  /*9e00*/  IADD3 R108, P3, PT, R12, R134, RZ ;  /* 0x000000860c6c7210 */ /* 0x008fca0007f7e0ff */
[----:B------:R-:W-:Y:S02]  /*9e10*/  IMAD.X R109, R13, 0x1, R133, P3 ;  /* 0x000000010d6d7824 */ /* 0x000fe400018e0685 */
[----:B------:R-:W3:Y:S01]  /*9e20*/  LDL.LU.64 R12, [R1+0x468] ;  /* 0x00046800010c7983 */ /* 0x000ee20000300a00 */
[-C--:B----4-:R-:W-:Y:S02]  /*9e30*/  IADD3 R92, P4, PT, R20, R134.reuse, RZ ;  /* 0x00000086145c7210 */ /* 0x090fe40007f9e0ff */
[----:B------:R-:W-:-:S03]  /*9e40*/  IADD3 R84, P3, PT, R36, R134, RZ ;  /* 0x0000008624547210 */ /* 0x000fc60007f7e0ff */
[--C-:B------:R-:W-:Y:S02]  /*9e50*/  IMAD.X R93, R21, 0x1, R133.reuse, P4 ;  /* 0x00000001155d7824 */ /* 0x100fe400020e0685 */
[----:B------:R-:W1:Y:S01]  /*9e60*/  LDL.LU.64 R20, [R1+0x460] ;  /* 0x0004600001147983 */ /* 0x000e620000300a00 */
[----:B------:R-:W-:Y:S01]  /*9e70*/  IMAD.X R85, R37, 0x1, R133, P3 ;  /* 0x0000000125557824 */ /* 0x000fe200018e0685 */
[-C--:B------:R-:W-:Y:S02]  /*9e80*/  IADD3 R100, P5, PT, R52, R134.reuse, RZ ;  /* 0x0000008634647210 */ /* 0x080fe40007fbe0ff */
[----:B------:R-:W4:Y:S02]  /*9e90*/  LDL.LU.64 R36, [R1+0x458] ;  /* 0x0004580001247983 */ /* 0x000f240000300a00 */
[----:B------:R-:W-:Y:S02]  /*9ea0*/  IADD3.X R101, PT, PT, R53, R133, RZ, P5, !PT ;  /* 0x0000008535657210 */ /* 0x000fe40002ffe4ff */
[----:B------:R-:W4:Y:S01]  /*9eb0*/  LDL.LU.64 R66, [R1+0x448] ;  /* 0x0004480001427983 */ /* 0x000f220000300a00 */
[----:B------:R-:W-:-:S05]  /*9ec0*/  IADD3 R76, P4, PT, R44, R134, RZ ;  /* 0x000000862c4c7210 */ /* 0x000fca0007f9e0ff */
[----:B------:R-:W-:Y:S02]  /*9ed0*/  IMAD.X R77, R45, 0x1, R133, P4 ;  /* 0x000000012d4d7824 */ /* 0x000fe400020e0685 */
[----:B------:R-:W4:Y:S01]  /*9ee0*/  LDL.LU.64 R44, [R1+0x440] ;  /* 0x00044000012c7983 */ /* 0x000f220000300a00 */
[----:B------:R-:W-:-:S03]  /*9ef0*/  IADD3 R60, P3, PT, R42, R134, RZ ;  /* 0x000000862a3c7210 */ /* 0x000fc60007f7e0ff */
[----:B------:R-:W4:Y:S01]  /*9f00*/  LDL.LU.64 R52, [R1+0x438] ;  /* 0x0004380001347983 */ /* 0x000f220000300a00 */
[----:B------:R-:W-:Y:S01]  /*9f10*/  IADD3 R68, P5, PT, R50, R134, RZ ;  /* 0x0000008632447210 */ /* 0x000fe20007fbe0ff */
[----:B------:R-:W-:Y:S02]  /*9f20*/  IMAD.X R61, R43, 0x1, R133, P3 ;  /* 0x000000012b3d7824 */ /* 0x000fe400018e0685 */
[----:B------:R-:W4:Y:S01]  /*9f30*/  LDL.LU.64 R74, [R1+0x430] ;  /* 0x00043000014a7983 */ /* 0x000f220000300a00 */
[----:B------:R-:W-:-:S03]  /*9f40*/  IADD3.X R69, PT, PT, R51, R133, RZ, P5, !PT ;  /* 0x0000008533457210 */ /* 0x000fc60002ffe4ff */
[----:B------:R-:W4:Y:S04]  /*9f50*/  LDL.LU.64 R98, [R1+0x418] ;  /* 0x0004180001627983 */ /* 0x000f280000300a00 */
[----:B------:R-:W4:Y:S04]  /*9f60*/  LDL.LU.64 R82, [R1+0x410] ;  /* 0x0004100001527983 */ /* 0x000f280000300a00 */
[----:B------:R-:W4:Y:S01]  /*9f70*/  LDL.LU.64 R90, [R1+0x408] ;  /* 0x00040800015a7983 */ /* 0x000f220000300a00 */
[----:B------:R-:W-:-:S03]  /*9f80*/  IADD3 R50, P3, PT, R26, R134, RZ ;  /* 0x000000861a327210 */ /* 0x000fc60007f7e0ff */
[----:B------:R-:W4:Y:S02]  /*9f90*/  LDL.LU.64 R106, [R1+0x400] ;  /* 0x00040000016a7983 */ /* 0x000f240000300a00 */
[----:B------:R-:W-:Y:S02]  /*9fa0*/  IMAD.X R51, R27, 0x1, R133, P3 ;  /* 0x000000011b337824 */ /* 0x000fe400018e0685 */
[----:B------:R-:W4:Y:S01]  /*9fb0*/  LDL.LU.64 R130, [R1+0x3f0] ;  /* 0x0003f00001827983 */ /* 0x000f220000300a00 */
[----:B------:R-:W-:-:S05]  /*9fc0*/  IADD3 R26, P3, PT, R114, R134, RZ ;  /* 0x00000086721a7210 */ /* 0x000fca0007f7e0ff */
[----:B------:R-:W-:Y:S02]  /*9fd0*/  IMAD.X R27, R115, 0x1, R133, P3 ;  /* 0x00000001731b7824 */ /* 0x000fe400018e0685 */
[----:B------:R-:W4:Y:S04]  /*9fe0*/  LDL.LU.64 R114, [R1+0x3e0] ;  /* 0x0003e00001727983 */ /* 0x000f280000300a00 */
        /* <DEDUP_REMOVED lines=13> */
[----:B------:R-:W4:Y:S01]  /*a0c0*/  LDL.LU.64 R206, [R1+0x320] ;  /* 0x0003200001ce7983 */ /* 0x000f220000300a00 */
[----:B------:R-:W-:-:S02]  /*a0d0*/  IADD3 R56, P4, PT, R34, R134, RZ ;  /* 0x0000008622387210 */ /* 0x000fc40007f9e0ff */
[-C--:B------:R-:W-:Y:S01]  /*a0e0*/  IADD3 R42, P5, PT, R18, R134.reuse, RZ ;  /* 0x00000086122a7210 */ /* 0x080fe20007fbe0ff */
[----:B------:R-:W4:Y:S02]  /*a0f0*/  LDL.LU.64 R250, [R1+0x318] ;  /* 0x0003180001fa7983 */ /* 0x000f240000300a00 */
[----:B------:R-:W-:Y:S01]  /*a100*/  IMAD.X R57, R35, 0x1, R133, P4 ;  /* 0x0000000123397824 */ /* 0x000fe200020e0685 */
[----:B------:R-:W-:-:S05]  /*a110*/  IADD3 R34, P4, PT, R10, R134, RZ ;  /* 0x000000860a227210 */ /* 0x000fca0007f9e0ff */
[----:B------:R-:W-:Y:S01]  /*a120*/  IMAD.X R35, R11, 0x1, R133, P4 ;  /* 0x000000010b237824 */ /* 0x000fe200020e0685 */
[----:B------:R-:W-:Y:S02]  /*a130*/  IADD3.X R43, PT, PT, R19, R133, RZ, P5, !PT ;  /* 0x00000085132b7210 */ /* 0x000fe40002ffe4ff */
[----:B--2---:R-:W-:-:S05]  /*a140*/  IADD3 R18, P4, PT, R28, R134, RZ ;  /* 0x000000861c127210 */ /* 0x004fca0007f9e0ff */
[----:B------:R-:W-:Y:S01]  /*a150*/  IMAD.X R19, R29, 0x1, R133, P4 ;  /* 0x000000011d137824 */ /* 0x000fe200020e0685 */
[-C--:B---3--:R-:W-:Y:S02]  /*a160*/  IADD3 R10, P5, PT, R12, R134.reuse, RZ ;  /* 0x000000860c0a7210 */ /* 0x088fe40007fbe0ff */
[-C--:B-1----:R-:W-:Y:S02]  /*a170*/  IADD3 R4, P3, PT, R20, R134.reuse, RZ ;  /* 0x0000008614047210 */ /* 0x082fe40007f7e0ff */
[----:B----4-:R-:W-:-:S03]  /*a180*/  IADD3 R12, P4, PT, R36, R134, RZ ;  /* 0x00000086240c7210 */ /* 0x010fc60007f9e0ff */
[--C-:B------:R-:W-:Y:S01]  /*a190*/  IMAD.X R5, R21, 0x1, R133.reuse, P3 ;  /* 0x0000000115057824 */ /* 0x100fe200018e0685 */
[----:B------:R-:W-:Y:S02]  /*a1a0*/  IADD3.X R11, PT, PT, R13, R133, RZ, P5, !PT ;  /* 0x000000850d0b7210 */ /* 0x000fe40002ffe4ff */
[----:B------:R-:W-:Y:S01]  /*a1b0*/  IADD3 R20, P3, PT, R66, R134, RZ ;  /* 0x0000008642147210 */ /* 0x000fe20007f7e0ff */
[----:B------:R-:W-:-:S04]  /*a1c0*/  IMAD.X R13, R37, 0x1, R133, P4 ;  /* 0x00000001250d7824 */ /* 0x000fc800020e0685 */
[----:B------:R-:W-:Y:S01]  /*a1d0*/  IMAD.X R21, R67, 0x1, R133, P3 ;  /* 0x0000000143157824 */ /* 0x000fe200018e0685 */
[-C--:B------:R-:W-:Y:S02]  /*a1e0*/  IADD3 R28, P5, PT, R44, R134.reuse, RZ ;  /* 0x000000862c1c7210 */ /* 0x080fe40007fbe0ff */
[-C--:B------:R-:W-:Y:S02]  /*a1f0*/  IADD3 R36, P4, PT, R52, R134.reuse, RZ ;  /* 0x0000008634247210 */ /* 0x080fe40007f9e0ff */
[----:B------:R-:W-:-:S03]  /*a200*/  IADD3 R44, P3, PT, R74, R134, RZ ;  /* 0x000000864a2c7210 */ /* 0x000fc60007f7e0ff */
[--C-:B------:R-:W-:Y:S01]  /*a210*/  IMAD.X R37, R53, 0x1, R133.reuse, P4 ;  /* 0x0000000135257824 */ /* 0x100fe200020e0685 */
[-C--:B------:R-:W-:Y:S02]  /*a220*/  IADD3 R52, P4, PT, R98, R134.reuse, RZ ;  /* 0x0000008662347210 */ /* 0x080fe40007f9e0ff */
[----:B------:R-:W-:Y:S01]  /*a230*/  IADD3.X R29, PT, PT, R45, R133, RZ, P5, !PT ;  /* 0x000000852d1d7210 */ /* 0x000fe20002ffe4ff */
[--C-:B------:R-:W-:Y:S01]  /*a240*/  IMAD.X R45, R75, 0x1, R133.reuse, P3 ;  /* 0x000000014b2d7824 */ /* 0x100fe200018e0685 */
[-C--:B------:R-:W-:Y:S01]  /*a250*/  IADD3 R66, P5, PT, R82, R134.reuse, RZ ;  /* 0x0000008652427210 */ /* 0x080fe20007fbe0ff */
[----:B------:R-:W-:Y:S01]  /*a260*/  IMAD.X R53, R99, 0x1, R133, P4 ;  /* 0x0000000163357824 */ /* 0x000fe200020e0685 */
[-C--:B------:R-:W-:Y:S02]  /*a270*/  IADD3 R74, P3, PT, R90, R134.reuse, RZ ;  /* 0x000000865a4a7210 */ /* 0x080fe40007f7e0ff */
[----:B------:R-:W-:-:S03]  /*a280*/  IADD3 R82, P4, PT, R106, R134, RZ ;  /* 0x000000866a527210 */ /* 0x000fc60007f9e0ff */
        /* <DEDUP_REMOVED lines=9> */
[----:B------:R-:W-:Y:S02]  /*a320*/  IADD3.X R99, PT, PT, R115, R133, RZ, P5, !PT ;  /* 0x0000008573637210 */ /* 0x000fe40002ffe4ff */
[-C--:B------:R-:W-:Y:S01]  /*a330*/  IADD3 R122, P4, PT, R212, R134.reuse, RZ ;  /* 0x00000086d47a7210 */ /* 0x080fe20007f9e0ff */
[----:B------:R-:W-:Y:S01]  /*a340*/  IMAD.X R115, R195, 0x1, R133, P3 ;  /* 0x00000001c3737824 */ /* 0x000fe200018e0685 */
[----:B------:R-:W-:-:S03]  /*a350*/  IADD3 R130, P5, PT, R210, R134, RZ ;  /* 0x00000086d2827210 */ /* 0x000fc60007fbe0ff */
[--C-:B------:R-:W-:Y:S01]  /*a360*/  IMAD.X R123, R213, 0x1, R133.reuse, P4 ;  /* 0x00000001d57b7824 */ /* 0x100fe200020e0685 */
[-C--:B------:R-:W-:Y:S02]  /*a370*/  IADD3 R194, P3, PT, R204, R134.reuse, RZ ;  /* 0x00000086ccc27210 */ /* 0x080fe40007f7e0ff */
[----:B------:R-:W-:Y:S02]  /*a380*/  IADD3.X R131, PT, PT, R211, R133, RZ, P5, !PT ;  /* 0x00000085d3837210 */ /* 0x000fe40002ffe4ff */
[-C--:B------:R-:W-:Y:S01]  /*a390*/  IADD3 R202, P4, PT, R188, R134.reuse, RZ ;  /* 0x00000086bcca7210 */ /* 0x080fe20007f9e0ff */
[----:B------:R-:W2:Y:S01]  /*a3a0*/  LDL.LU.64 R210, [R1+0x308] ;  /* 0x0003080001d27983 */ /* 0x000ea20000300a00 */
[--C-:B------:R-:W-:Y:S01]  /*a3b0*/  IMAD.X R195, R205, 0x1, R133.reuse, P3 ;  /* 0x00000001cdc37824 */ /* 0x100fe200018e0685 */
[-C--:B------:R-:W-:Y:S02]  /*a3c0*/  IADD3 R222, P3, PT, R224, R134.reuse, RZ ;  /* 0x00000086e0de7210 */ /* 0x080fe40007f7e0ff */
[----:B------:R-:W-:Y:S01]  /*a3d0*/  IMAD.X R203, R189, 0x1, R133, P4 ;  /* 0x00000001bdcb7824 */ /* 0x000fe200020e0685 */
[----:B------:R-:W3:Y:S01]  /*a3e0*/  LDL.LU.64 R218, [R1+0x100] ;  /* 0x0001000001da7983 */ /* 0x000ee20000300a00 */
[----:B------:R-:W-:-:S03]  /*a3f0*/  IADD3 R198, P5, PT, R200, R134, RZ ;  /* 0x00000086c8c67210 */ /* 0x000fc60007fbe0ff */
[----:B------:R-:W4:Y:S01]  /*a400*/  LDL.LU.64 R212, [R1+0x2f8] ;  /* 0x0002f80001d47983 */ /* 0x000f220000300a00 */
[----:B------:R-:W-:-:S03]  /*a410*/  IADD3.X R199, PT, PT, R201, R133, RZ, P5, !PT ;  /* 0x00000085c9c77210 */ /* 0x000fc60002ffe4ff */
[----:B------:R-:W4:Y:S01]  /*a420*/  LDL.LU.64 R204, [R1+0x2f0] ;  /* 0x0002f00001cc7983 */ /* 0x000f220000300a00 */
[----:B------:R-:W-:-:S03]  /*a430*/  IADD3 R136, P4, PT, R214, R134, RZ ;  /* 0x00000086d6887210 */ /* 0x000fc60007f9e0ff */
[----:B------:R-:W4:Y:S01]  /*a440*/  LDL.LU.64 R188, [R1+0x2e8] ;  /* 0x0002e80001bc7983 */ /* 0x000f220000300a00 */
[----:B------:R-:W-:-:S03]  /*a450*/  IMAD.X R223, R225, 0x1, R133, P3 ;  /* 0x00000001e1df7824 */ /* 0x000fc600018e0685 */
[----:B------:R-:W-:Y:S04]  /*a460*/  STL.64 [R1+0x118], R194 ;  /* 0x000118c201007387 */ /* 0x000fe80000100a00 */
[----:B------:R-:W-:Y:S04]  /*a470*/  STL.64 [R1+0x128], R202 ;  /* 0x000128ca01007387 */ /* 0x000fe80000100a00 */
[----:B------:R1:W-:Y:S01]  /*a480*/  STL.64 [R1+0x148], R198 ;  /* 0x000148c601007387 */ /* 0x0003e20000100a00 */
[----:B------:R-:W-:-:S03]  /*a490*/  IMAD.X R137, R215, 0x1, R133, P4 ;  /* 0x00000001d7897824 */ /* 0x000fc600020e0685 */
[----:B------:R-:W-:Y:S01]  /*a4a0*/  STL.64 [R1+0x138], R222 ;  /* 0x000138de01007387 */ /* 0x000fe20000100a00 */
[----:B-1----:R-:W-:-:S03]  /*a4b0*/  IADD3 R198, P3, PT, R208, R134, RZ ;  /* 0x00000086d0c67210 */ /* 0x002fc60007f7e0ff */
[----:B------:R-:W-:Y:S02]  /*a4c0*/  STL.64 [R1+0x158], R136 ;  /* 0x0001588801007387 */ /* 0x000fe40000100a00 */
[----:B------:R-:W-:Y:S02]  /*a4d0*/  IMAD.X R199, R209, 0x1, R133, P3 ;  /* 0x00000001d1c77824 */ /* 0x000fe400018e0685 */
[----:B------:R-:W4:Y:S04]  /*a4e0*/  LDL.LU.64 R200, [R1+0x208] ;  /* 0x0002080001c87983 */ /* 0x000f280000300a00 */
[----:B------:R1:W-:Y:S01]  /*a4f0*/  STL.64 [R1+0x168], R198 ;  /* 0x000168c601007387 */ /* 0x0003e20000100a00 */
[----:B------:R-:W-:-:S03]  /*a500*/  IADD3 R214, P4, PT, R228, R134, RZ ;  /* 0x00000086e4d67210 */ /* 0x000fc60007f9e0ff */
[----:B-1----:R-:W4:Y:S04]  /*a510*/  LDL.LU.64 R198, [R1+0x2c8] ;  /* 0x0002c80001c67983 */ /* 0x002f280000300a00 */
[----:B------:R-:W4:Y:S01]  /*a520*/  LDL.LU.64 R224, [R1+0xf8] ;  /* 0x0000f80001e07983 */ /* 0x000f220000300a00 */
[-C--:B------:R-:W-:Y:S01]  /*a530*/  IADD3 R136, P5, PT, R186, R134.reuse, RZ ;  /* 0x00000086ba887210 */ /* 0x080fe20007fbe0ff */
[--C-:B------:R-:W-:Y:S02]  /*a540*/  IMAD.X R215, R229, 0x1, R133.reuse, P4 ;  /* 0x00000001e5d77824 */ /* 0x100fe400020e0685 */
[----:B------:R-:W4:Y:S01]  /*a550*/  LDL.LU.64 R208, [R1+0xf0] ;  /* 0x0000f00001d07983 */ /* 0x000f220000300a00 */
[----:B------:R-:W-:Y:S02]  /*a560*/  IADD3.X R137, PT, PT, R187, R133, RZ, P5, !PT ;  /* 0x00000085bb897210 */ /* 0x000fe40002ffe4ff */
[----:B------:R-:W-:Y:S01]  /*a570*/  IADD3 R186, P4, PT, R206, R134, RZ ;  /* 0x00000086ceba7210 */ /* 0x000fe20007f9e0ff */
[----:B------:R1:W5:Y:S04]  /*a580*/  LDL.LU.64 R228, [R1+0x568] ;  /* 0x0005680001e47983 */ /* 0x0003680000300a00 */
[----:B------:R-:W-:Y:S01]  /*a590*/  STL.64 [R1+0x178], R214 ;  /* 0x000178d601007387 */ /* 0x000fe20000100a00 */
[----:B------:R-:W-:-:S03]  /*a5a0*/  IMAD.X R187, R207, 0x1, R133, P4 ;  /* 0x00000001cfbb7824 */ /* 0x000fc600020e0685 */
[----:B------:R1:W-:Y:S04]  /*a5b0*/  STL.64 [R1+0x188], R136 ;  /* 0x0001888801007387 */ /* 0x0003e80000100a00 */
[----:B-1----:R-:W4:Y:S04]  /*a5c0*/  LDL.LU.64 R136, [R1+0xe8] ;  /* 0x0000e80001887983 */ /* 0x002f280000300a00 */
[----:B------:R-:W4:Y:S01]  /*a5d0*/  LDL.LU.64 R206, [R1+0xe0] ;  /* 0x0000e00001ce7983 */ /* 0x000f220000300a00 */
[----:B------:R-:W-:-:S05]  /*a5e0*/  IADD3 R222, P3, PT, R190, R134, RZ ;  /* 0x00000086bede7210 */ /* 0x000fca0007f7e0ff */
[----:B------:R-:W-:Y:S01]  /*a5f0*/  IMAD.X R223, R191, 0x1, R133, P3 ;  /* 0x00000001bfdf7824 */ /* 0x000fe200018e0685 */
[----:B------:R-:W-:-:S05]  /*a600*/  IADD3 R214, P3, PT, R250, R134, RZ ;  /* 0x00000086fad67210 */ /* 0x000fca0007f7e0ff */
[----:B------:R-:W-:Y:S01]  /*a610*/  IMAD.X R215, R251, 0x1, R133, P3 ;  /* 0x00000001fbd77824 */ /* 0x000fe200018e0685 */
[----:B------:R-:W-:Y:S04]  /*a620*/  STL.64 [R1+0x198], R222 ;  /* 0x000198de01007387 */ /* 0x000fe80000100a00 */
[----:B------:R1:W-:Y:S04]  /*a630*/  STL.64 [R1+0x1a8], R186 ;  /* 0x0001a8ba01007387 */ /* 0x0003e80000100a00 */
[----:B------:R3:W-:Y:S01]  /*a640*/  STL.64 [R1+0x1b8], R214 ;  /* 0x0001b8d601007387 */ /* 0x0007e20000100a00 */
[----:B-1----:R-:W1:Y:S08]  /*a650*/  LDC R186, c[0x0][0x3a0] ;  /* 0x0000e800ffba7b82 */ /* 0x002e700000000800 */
[----:B------:R-:W2:Y:S01]  /*a660*/  LDC R187, c[0x0][0x3a0] ;  /* 0x0000e800ffbb7b82 */ /* 0x000ea20000000800 */
[----:B-1----:R-:W-:Y:S01]  /*a670*/  VIADD R186, R186, 0xffffff7e ;  /* 0xffffff7ebaba7836 */ /* 0x002fe20000000000 */
[----:B--2---:R-:W-:-:S04]  /*a680*/  IADD3 R190, P5, PT, R210, R134, RZ ;  /* 0x00000086d2be7210 */ /* 0x004fc80007fbe0ff */
[----:B------:R-:W-:Y:S02]  /*a690*/  IADD3.X R191, PT, PT, R211, R133, RZ, P5, !PT ;  /* 0x00000085d3bf7210 */ /* 0x000fe40002ffe4ff */
[----:B---3--:R-:W-:Y:S02]  /*a6a0*/  IADD3 R214, P6, PT, R218, R3, RZ ;  /* 0x00000003dad67210 */ /* 0x008fe40007fde0ff */
[----:B----4-:R-:W-:Y:S01]  /*a6b0*/  IADD3 R210, P3, PT, R212, R134, RZ ;  /* 0x00000086d4d27210 */ /* 0x010fe20007f7e0ff */
[----:B------:R1:W-:Y:S02]  /*a6c0*/  STL.64 [R1+0x1c8], R190 ;  /* 0x0001c8be01007387 */ /* 0x0003e40000100a00 */
[----:B------:R-:W-:Y:S02]  /*a6d0*/  IMAD.X R215, R219, 0x1, R132, P6 ;  /* 0x00000001dbd77824 */ /* 0x000fe400030e0684 */
[----:B------:R-:W-:-:S03]  /*a6e0*/  IMAD.X R211, R213, 0x1, R133, P3 ;  /* 0x00000001d5d37824 */ /* 0x000fc600018e0685 */
[----:B------:R-:W-:Y:S01]  /*a6f0*/  STL.64 [R1+0x320], R214 ;  /* 0x000320d601007387 */ /* 0x000fe20000100a00 */
[----:B-1----:R-:W-:-:S03]  /*a700*/  IADD3 R190, P4, PT, R204, R134, RZ ;  /* 0x00000086ccbe7210 */ /* 0x002fc60007f9e0ff */
[----:B------:R-:W-:Y:S02]  /*a710*/  STL.64 [R1+0x1d8], R210 ;  /* 0x0001d8d201007387 */ /* 0x000fe40000100a00 */
[----:B------:R-:W-:Y:S01]  /*a720*/  IMAD.X R191, R205, 0x1, R133, P4 ;  /* 0x00000001cdbf7824 */ /* 0x000fe200020e0685 */
[----:B------:R-:W-:-:S04]  /*a730*/  IADD3 R250, P5, PT, R188, R134, RZ ;  /* 0x00000086bcfa7210 */ /* 0x000fc80007fbe0ff */
[----:B------:R-:W-:Y:S01]  /*a740*/  IADD3.X R251, PT, PT, R189, R133, RZ, P5, !PT ;  /* 0x00000085bdfb7210 */ /* 0x000fe20002ffe4ff */
[----:B------:R1:W-:Y:S01]  /*a750*/  STL.64 [R1+0x1e8], R190 ;  /* 0x0001e8be01007387 */ /* 0x0003e20000100a00 */
[----:B------:R-:W2:Y:S03]  /*a760*/  LDC R189, c[0x0][0x3a0] ;  /* 0x0000e800ffbd7b82 */ /* 0x000ea60000000800 */
[----:B------:R-:W-:Y:S05]  /*a770*/  STL.64 [R1+0x1f8], R250 ;  /* 0x0001f8fa01007387 */ /* 0x000fea0000100a00 */
[----:B-1----:R-:W1:Y:S01]  /*a780*/  LDC R190, c[0x0][0x3a0] ;  /* 0x0000e800ffbe7b82 */ /* 0x002e620000000800 */
[----:B------:R-:W-:-:S05]  /*a790*/  IADD3 R212, P6, PT, R200, R3, RZ ;  /* 0x00000003c8d47210 */ /* 0x000fca0007fde0ff */
[----:B------:R-:W-:Y:S02]  /*a7a0*/  IMAD.X R213, R201, 0x1, R132, P6 ;  /* 0x00000001c9d57824 */ /* 0x000fe400030e0684 */
[----:B------:R3:W5:Y:S01]  /*a7b0*/  LDL.LU.64 R200, [R1+0x560] ;  /* 0x0005600001c87983 */ /* 0x0007620000300a00 */
[----:B------:R-:W-:-:S05]  /*a7c0*/  IADD3 R210, P4, PT, R224, R134, RZ ;  /* 0x00000086e0d27210 */ /* 0x000fca0007f9e0ff */
[----:B------:R-:W-:Y:S02]  /*a7d0*/  IMAD.X R211, R225, 0x1, R133, P4 ;  /* 0x00000001e1d37824 */ /* 0x000fe400020e0685 */
[----:B------:R-:W4:Y:S01]  /*a7e0*/  LDC R225, c[0x0][0x3a0] ;  /* 0x0000e800ffe17b82 */ /* 0x000f220000000800 */
[-C--:B------:R-:W-:Y:S02]  /*a7f0*/  IADD3 R218, P3, PT, R198, R134.reuse, RZ ;  /* 0x00000086c6da7210 */ /* 0x080fe40007f7e0ff */
[----:B------:R-:W-:-:S03]  /*a800*/  IADD3 R204, P5, PT, R208, R134, RZ ;  /* 0x00000086d0cc7210 */ /* 0x000fc60007fbe0ff */
[----:B------:R-:W-:Y:S01]  /*a810*/  IMAD.X R219, R199, 0x1, R133, P3 ;  /* 0x00000001c7db7824 */ /* 0x000fe200018e0685 */
[----:B------:R-:W-:Y:S01]  /*a820*/  IADD3.X R205, PT, PT, R209, R133, RZ, P5, !PT ;  /* 0x00000085d1cd7210 */ /* 0x000fe20002ffe4ff */
[----:B------:R3:W5:Y:S04]  /*a830*/  LDL.LU.64 R198, [R1+0x558] ;  /* 0x0005580001c67983 */ /* 0x0007680000300a00 */
[----:B------:R-:W-:Y:S04]  /*a840*/  STL.64 [R1+0x340], R212 ;  /* 0x000340d401007387 */ /* 0x000fe80000100a00 */
[----:B------:R-:W-:Y:S04]  /*a850*/  STL.64 [R1+0x218], R210 ;  /* 0x000218d201007387 */ /* 0x000fe80000100a00 */
[----:B------:R-:W-:Y:S01]  /*a860*/  STL.64 [R1+0x208], R218 ;  /* 0x000208da01007387 */ /* 0x000fe20000100a00 */
[----:B------:R-:W-:-:S03]  /*a870*/  IADD3 R208, P3, PT, R136, R134, RZ ;  /* 0x0000008688d07210 */ /* 0x000fc60007f7e0ff */
[----:B------:R1:W-:Y:S02]  /*a880*/  STL.64 [R1+0x228], R204 ;  /* 0x000228cc01007387 */ /* 0x0003e40000100a00 */
[----:B------:R-:W-:Y:S02]  /*a890*/  IMAD.X R209, R137, 0x1, R133, P3 ;  /* 0x0000000189d17824 */ /* 0x000fe400018e0685 */
[----:B------:R3:W5:Y:S01]  /*a8a0*/  LDL.LU.64 R136, [R1+0x550] ;  /* 0x0005500001887983 */ /* 0x0007620000300a00 */
[----:B-1----:R-:W-:-:S04]  /*a8b0*/  IADD3 R204, P5, PT, R206, R134, RZ ;  /* 0x00000086cecc7210 */ /* 0x002fc80007fbe0ff */
[----:B------:R-:W-:Y:S01]  /*a8c0*/  IADD3.X R205, PT, PT, R207, R133, RZ, P5, !PT ;  /* 0x00000085cfcd7210 */ /* 0x000fe20002ffe4ff */
[----:B------:R3:W-:Y:S01]  /*a8d0*/  STL.64 [R1+0x238], R208 ;  /* 0x000238d001007387 */ /* 0x0007e20000100a00 */
[----:B----4-:R-:W-:-:S03]  /*a8e0*/  VIADD R210, R225, 0x3f ;  /* 0x0000003fe1d27836 */ /* 0x010fc60000000000 */
[----:B------:R3:W-:Y:S02]  /*a8f0*/  STL.64 [R1+0x248], R204 ;  /* 0x000248cc01007387 */ /* 0x0007e40000100a00 */
[----:B------:R-:W-:Y:S02]  /*a900*/  ISETP.LT.OR P3, PT, R210, 0x40, P0 ;  /* 0x00000040d200780c */ /* 0x000fe40000761670 */
[----:B------:R-:W-:-:S11]  /*a910*/  ISETP.GE.U32.AND P4, PT, R186, 0x7fffff3f, PT ;  /* 0x7fffff3fba00780c */ /* 0x000fd60003f86070 */
[----:B--23--:R-:W-:Y:S05]  /*a920*/  @P3 BRA `(.L_x_13) ;  /* 0x0000000400543947 */ /* 0x00cfea0003800000 */
[----:B------:R-:W-:Y:S01]  /*a930*/  UIADD3 UR23, UPT, UPT, UR7, 0x20000, URZ ;  /* 0x0002000007177890 */ /* 0x000fe2000fffe0ff */
[----:B------:R-:W-:Y:S01]  /*a940*/  UMOV UR22, URZ ;  /* 0x000000ff00167c82 */ /* 0x000fe20008000000 */
[----:B------:R-:W-:Y:S02]  /*a950*/  UIADD3 UR60, UPT, UPT, UR8, 0x108, URZ ;  /* 0x00000108083c7890 */ /* 0x000fe4000fffe0ff */
[----:B------:R-:W-:Y:S02]  /*a960*/  USHF.R.U32.HI UR23, URZ, 0x4, UR23 ;  /* 0x00000004ff177899 */ /* 0x000fe40008011617 */
[----:B------:R-:W-:Y:S02]  /*a970*/  UIADD3 UR64, UPT, UPT, UR8, 0x110, URZ ;  /* 0x0000011008407890 */ /* 0x000fe4000fffe0ff */
[----:B------:R-:W-:Y:S01]  /*a980*/  USGXT.U32 UR48, UR23, 0xe ;  /* 0x0000000e1730789a */ /* 0x000fe20008000000 */
[----:B------:R-:W-:Y:S01]  /*a990*/  UMOV UR62, 0x0 ;  /* 0x00000000003e7882 */ /* 0x000fe20000000000 */
[----:B------:R-:W-:-:S02]  /*a9a0*/  UMOV UR63, 0x10200910 ;  /* 0x10200910003f7882 */ /* 0x000fc40000000000 */
[----:B------:R-:W-:Y:S02]  /*a9b0*/  UIADD3 UR44, UP1, UPT, UR48, 0x2, URZ ;  /* 0x00000002302c7890 */ /* 0x000fe4000ff3e0ff */
[----:B------:R-:W-:Y:S02]  /*a9c0*/  UIADD3 UR5, UPT, UPT, UR8, 0x118, URZ ;  /* 0x0000011808057890 */ /* 0x000fe4000fffe0ff */
[----:B------:R-:W-:Y:S01]  /*a9d0*/  UIADD3.X UR45, UPT, UPT, UR22, 0x40004040, URZ, UP1, !UPT ;  /* 0x40004040162d7890 */ /* 0x000fe20008ffe4ff */
[----:B------:R-:W-:Y:S01]  /*a9e0*/  UMOV UR49, 0x40004040 ;  /* 0x4000404000317882 */ /* 0x000fe20000000000 */
[----:B------:R-:W-:Y:S02]  /*a9f0*/  UMOV UR58, 0x0 ;  /* 0x00000000003a7882 */ /* 0x000fe40000000000 */
[----:B------:R-:W-:Y:S01]  /*aa00*/  UIADD3.64 UR40, UPT, UPT, UR44, 0x2, URZ ;  /* 0x000000022c287897 */ /* 0x000fe2000fffe0ff */
[----:B------:R-:W-:Y:S01]  /*aa10*/  UTCHMMA.2CTA tmem[UR11], gdesc[UR48], tmem[UR8], tmem[UR62], idesc[UR63], !UPT ;  /* 0x00ff3e300b0079ea */ /* 0x000fe2000fa00008 */
[----:B------:R-:W-:Y:S01]  /*aa20*/  UIADD3.64 UR36, UPT, UPT, UR44, 0x4, URZ ;  /* 0x000000042c247897 */ /* 0x000fe2000fffe0ff */
[----:B------:R-:W-:Y:S01]  /*aa30*/  UMOV UR59, 0x10200910 ;  /* 0x10200910003b7882 */ /* 0x000fe20000000000 */
[----:B------:R-:W-:-:S02]  /*aa40*/  UIADD3 UR6, UPT, UPT, UR8, 0x120, URZ ;  /* 0x0000012008067890 */ /* 0x000fc4000fffe0ff */
[----:B------:R1:W-:Y:S01]  /*aa50*/  UTCHMMA.2CTA tmem[UR60], gdesc[UR44], tmem[UR8], tmem[UR58], idesc[UR59], UPT ;  /* 0x00ff3a2c3c0079ea */ /* 0x0003e2000ba00008 */
[----:B------:R-:W-:Y:S02]  /*aa60*/  UIADD3.64 UR32, UPT, UPT, UR44, 0x1fe, URZ ;  /* 0x000001fe2c207897 */ /* 0x000fe4000fffe0ff */
[----:B------:R-:W-:Y:S02]  /*aa70*/  UIADD3 UR12, UPT, UPT, UR8, 0x128, URZ ;  /* 0x00000128080c7890 */ /* 0x000fe4000fffe0ff */
[----:B------:R-:W-:Y:S02]  /*aa80*/  UIADD3.64 UR28, UPT, UPT, UR44, 0x200, URZ ;  /* 0x000002002c1c7897 */ /* 0x000fe4000fffe0ff */
[----:B------:R-:W-:Y:S02]  /*aa90*/  UIADD3 UR13, UPT, UPT, UR8, 0x130, URZ ;  /* 0x00000130080d7890 */ /* 0x000fe4000fffe0ff */
[----:B------:R-:W-:Y:S02]  /*aaa0*/  UIADD3.64 UR22, UPT, UPT, UR44, 0x202, URZ ;  /* 0x000002022c167897 */ /* 0x000fe4000fffe0ff */
[----:B------:R-:W-:-:S02]  /*aab0*/  UIADD3 UR14, UPT, UPT, UR8, 0x138, URZ ;  /* 0x00000138080e7890 */ /* 0x000fc4000fffe0ff */
[----:B-1----:R-:W-:Y:S02]  /*aac0*/  UIADD3.64 UR60, UPT, UPT, UR44, 0x204, URZ ;  /* 0x000002042c3c7897 */ /* 0x002fe4000fffe0ff */
[----:B------:R-:W-:Y:S02]  /*aad0*/  UIADD3 UR15, UPT, UPT, UR8, 0x80, URZ ;  /* 0x00000080080f7890 */ /* 0x000fe4000fffe0ff */
[----:B------:R-:W-:Y:S01]  /*aae0*/  UIADD3 UR16, UPT, UPT, UR8, 0x140, URZ ;  /* 0x0000014008107890 */ /* 0x000fe2000fffe0ff */
[----:B------:R-:W-:Y:S01]  /*aaf0*/  UMOV UR20, 0x0 ;  /* 0x0000000000147882 */ /* 0x000fe20000000000 */
[----:B------:R-:W-:Y:S01]  /*ab00*/  UMOV UR21, 0x10200910 ;  /* 0x1020091000157882 */ /* 0x000fe20000000000 */
[----:B------:R-:W-:Y:S02]  /*ab10*/  UIADD3 UR17, UPT, UPT, UR8, 0x80, URZ ;  /* 0x0000008008117890 */ /* 0x000fe4000fffe0ff */
[----:B------:R1:W-:Y:S01]  /*ab20*/  UTCHMMA.2CTA tmem[UR64], gdesc[UR40], tmem[UR8], tmem[UR20], idesc[UR21], UPT ;  /* 0x00ff1428400079ea */ /* 0x0003e2000ba00008 */
[----:B------:R-:W-:-:S02]  /*ab30*/  UIADD3 UR18, UPT, UPT, UR8, 0x148, URZ ;  /* 0x0000014808127890 */ /* 0x000fc4000fffe0ff */
[----:B------:R2:W-:Y:S01]  /*ab40*/  UTCHMMA.2CTA tmem[UR5], gdesc[UR36], tmem[UR8], tmem[UR62], idesc[UR63], UPT ;  /* 0x00ff3e24050079ea */ /* 0x0005e2000ba00008 */
[----:B------:R-:W-:Y:S02]  /*ab50*/  UIADD3 UR19, UPT, UPT, UR8, 0x80, URZ ;  /* 0x0000008008137890 */ /* 0x000fe4000fffe0ff */
[----:B------:R-:W-:Y:S01]  /*ab60*/  UIADD3 UR66, UPT, UPT, UR8, 0x150, URZ ;  /* 0x0000015008427890 */ /* 0x000fe2000fffe0ff */
[----:B------:R-:W-:Y:S01]  /*ab70*/  UMOV UR76, 0x0 ;  /* 0x00000000004c7882 */ /* 0x000fe20000000000 */
[----:B------:R-:W-:Y:S01]  /*ab80*/  UMOV UR77, 0x10200910 ;  /* 0x10200910004d7882 */ /* 0x000fe20000000000 */
[----:B------:R-:W-:Y:S02]  /*ab90*/  UIADD3 UR67, UPT, UPT, UR8, 0x80, URZ ;  /* 0x0000008008437890 */ /* 0x000fe4000fffe0ff */
[----:B------:R2:W-:Y:S01]  /*aba0*/  UTCHMMA.2CTA tmem[UR6], gdesc[UR32], tmem[UR8], tmem[UR76], idesc[UR77], UPT ;  /* 0x00ff4c20060079ea */ /* 0x0005e2000ba00008 */
[----:B------:R-:W-:Y:S01]  /*abb0*/  UIADD3 UR68, UPT, UPT, UR8, 0x158, URZ ;  /* 0x0000015808447890 */ /* 0x000fe2000fffe0ff */
[----:B------:R-:W-:Y:S01]  /*abc0*/  UMOV UR56, 0x0 ;  /* 0x0000000000387882 */ /* 0x000fe20000000000 */
[----:B------:R-:W-:Y:S01]  /*abd0*/  UMOV UR57, 0x10200910 ;  /* 0x1020091000397882 */ /* 0x000fe20000000000 */
[----:B------:R-:W-:-:S02]  /*abe0*/  UIADD3 UR69, UPT, UPT, UR8, 0x80, URZ ;  /* 0x0000008008457890 */ /* 0x000fc4000fffe0ff */
[----:B------:R2:W-:Y:S01]  /*abf0*/  UTCHMMA.2CTA tmem[UR12], gdesc[UR28], tmem[UR8], tmem[UR56], idesc[UR57], UPT ;  /* 0x00ff381c0c0079ea */ /* 0x0005e2000ba00008 */
        /* <DEDUP_REMOVED lines=13> */
[----:B------:R-:W-:Y:S01]  /*acd0*/  UIADD3 UR75, UPT, UPT, UR8, 0x80, URZ ;  /* 0x00000080084b7890 */ /* 0x000fe2000fffe0ff */
[----:B------:R2:W-:Y:S01]  /*ace0*/  UTCHMMA.2CTA tmem[UR16], gdesc[UR48], tmem[UR15], tmem[UR50], idesc[UR51], !UPT ;  /* 0x00ff3230100079ea */ /* 0x0005e2000fa0000f */
[----:B------:R-:W-:Y:S01]  /*acf0*/  UIADD3 UR58, UPT, UPT, UR8, 0x178, URZ ;  /* 0x00000178083a7890 */ /* 0x000fe2000fffe0ff */
[----:B------:R-:W-:Y:S01]  /*ad00*/  UMOV UR46, 0x0 ;  /* 0x00000000002e7882 */ /* 0x000fe20000000000 */
[----:B------:R-:W-:Y:S01]  /*ad10*/  UMOV UR47, 0x10200910 ;  /* 0x10200910002f7882 */ /* 0x000fe20000000000 */
[----:B------:R-:W-:Y:S01]  /*ad20*/  UMOV UR42, 0x0 ;  /* 0x00000000002a7882 */ /* 0x000fe20000000000 */
[----:B------:R-:W-:Y:S01]  /*ad30*/  UMOV UR43, 0x10200910 ;  /* 0x10200910002b7882 */ /* 0x000fe20000000000 */
[----:B------:R-:W-:Y:S01]  /*ad40*/  UMOV UR38, 0x0 ;  /* 0x0000000000267882 */ /* 0x000fe20000000000 */
[----:B------:R-:W-:Y:S01]  /*ad50*/  UMOV UR39, 0x10200910 ;  /* 0x1020091000277882 */ /* 0x000fe20000000000 */
[----:B------:R2:W-:Y:S01]  /*ad60*/  UTCHMMA.2CTA tmem[UR18], gdesc[UR44], tmem[UR17], tmem[UR46], idesc[UR47], UPT ;  /* 0x00ff2e2c120079ea */ /* 0x0005e2000ba00011 */
        /* <DEDUP_REMOVED lines=9> */
[----:B-1----:R-:W-:Y:S01]  /*ae00*/  UMOV UR64, 0x0 ;  /* 0x0000000000407882 */ /* 0x002fe20000000000 */
[----:B------:R-:W-:Y:S01]  /*ae10*/  UMOV UR65, 0x10200910 ;  /* 0x1020091000417882 */ /* 0x000fe20000000000 */
[----:B------:R2:W-:Y:S01]  /*ae20*/  UTCHMMA.2CTA tmem[UR72], gdesc[UR28], tmem[UR71], tmem[UR30], idesc[UR31], UPT ;  /* 0x00ff1e1c480079ea */ /* 0x0005e2000ba00047 */
[----:B------:R-:W-:Y:S01]  /*ae30*/  UMOV UR20, 0x3 ;  /* 0x0000000300147882 */ /* 0x000fe20000000000 */
[----:B------:R2:W-:Y:S01]  /*ae40*/  UTCHMMA.2CTA tmem[UR74], gdesc[UR22], tmem[UR73], tmem[UR26], idesc[UR27], UPT ;  /* 0x00ff1a164a0079ea */ /* 0x0005e2000ba00049 */
[----:B------:R2:W-:Y:S01]  /*ae50*/  UTCHMMA.2CTA tmem[UR58], gdesc[UR60], tmem[UR75], tmem[UR64], idesc[UR65], UPT ;  /* 0x00ff403c3a0079ea */ /* 0x0005e2000ba0004b */
[----:B------:R2:W-:Y:S01]  /*ae60*/  UTCBAR.2CTA.MULTICAST [UR10], URZ, UR20 ;  /* 0x000000ff0a0073e9 */ /* 0x0005e20008200814 */
[----:B------:R-:W-:Y:S01]  /*ae70*/  NOP ;  /* 0x0000000000007918 */ /* 0x000fe20000000000 */
.L_x_13:
[----:B------:R-:W-:Y:S01]  /*ae80*/  BAR.SYNC.DEFER_BLOCKING 0x0 ;  /* 0x0000000000007b1d */ /* 0x000fe20000010000 */
[----:B------:R-:W-:Y:S01]  /*ae90*/  VIADD R186, R187, 0xffffff7d ;  /* 0xffffff7dbbba7836 */ /* 0x000fe20000000000 */
[----:B--2---:R-:W-:-:S06]  /*aea0*/  UIADD3 UR17, UPT, UPT, UR4, -0x93, URZ ;  /* 0xffffff6d04117890 */ /* 0x004fcc000fffe0ff */
[----:B------:R-:W1:Y:S01]  /*aeb0*/  LDC R188, c[0x0][0x3a0] ;  /* 0x0000e800ffbc7b82 */ /* 0x000e620000000800 */
[----:B------:R-:W2:Y:S01]  /*aec0*/  LDCU UR20, c[0x0][0x3a0] ;  /* 0x00007400ff1477ac */ /* 0x000ea20008000800 */
[----:B------:R3:W-:Y:S01]  /*aed0*/  STL.64 [R1+0x598], R238 ;  /* 0x000598ee01007387 */ /* 0x0007e20000100a00 */
[----:B------:R-:W4:Y:S03]  /*aee0*/  LDCU UR14, c[0x0][0x3a0] ;  /* 0x00007400ff0e77ac */ /* 0x000f260008000800 */
[----:B------:R2:W-:Y:S02]  /*aef0*/  STL.64 [R1+0x590], R240 ;  /* 0x000590f001007387 */ /* 0x0005e40000100a00 */
[----:B------:R-:W1:Y:S01]  /*af00*/  LDC R187, c[0x0][0x3a0] ;  /* 0x0000e800ffbb7b82 */ /* 0x000e620000000800 */
[----:B------:R-:W1:Y:S01]  /*af10*/  LDCU UR18, c[0x0][0x3a0] ;  /* 0x00007400ff1277ac */ /* 0x000e620008000800 */
[----:B------:R4:W-:Y:S01]  /*af20*/  STL.64 [R1+0x588], R242 ;  /* 0x000588f201007387 */ /* 0x0009e20000100a00 */
[----:B------:R-:W1:Y:S01]  /*af30*/  LDCU UR12, c[0x0][0x3a0] ;  /* 0x00007400ff0c77ac */ /* 0x000e620008000800 */
[----:B---3--:R-:W-:Y:S01]  /*af40*/  MOV R239, R193 ;  /* 0x000000c100ef7202 */ /* 0x008fe20000000f00 */
[----:B------:R-:W-:-:S03]  /*af50*/  IMAD.MOV.U32 R238, RZ, RZ, R192 ;  /* 0x000000ffffee7224 */ /* 0x000fc600078e00c0 */
[----:B------:R-:W3:Y:S01]  /*af60*/  LDC R191, c[0x0][0x3a0] ;  /* 0x0000e800ffbf7b82 */ /* 0x000ee20000000800 */
[----:B------:R-:W1:Y:S01]  /*af70*/  LDCU UR6, c[0x0][0x3a0] ;  /* 0x00007400ff0677ac */ /* 0x000e620008000800 */
[----:B------:R-:W-:Y:S01]  /*af80*/  @!PT LDS RZ, [RZ] ;  /* 0x00000000fffff984 */ /* 0x000fe20000000800 */
[----:B------:R-:W-:Y:S01]  /*af90*/  @!PT LDS RZ, [RZ] ;  /* 0x00000000fffff984 */ /* 0x000fe20000000800 */
[----:B------:R-:W-:Y:S01]  /*afa0*/  @!PT LDS RZ, [RZ] ;  /* 0x00000000fffff984 */ /* 0x000fe20000000800 */
[----:B-----5:R-:W-:Y:S01]  /*afb0*/  LDGSTS.E [R201], desc[UR24][R142.64], !P2 ;  /* 0x000000008ec97fae */ /* 0x020fe2000d1a1018 */
[----:B--2---:R-:W-:Y:S01]  /*afc0*/  IMAD.MOV.U32 R240, RZ, RZ, R202 ;  /* 0x000000fffff07224 */ /* 0x004fe200078e00ca */
[----:B------:R-:W2:Y:S02]  /*afd0*/  LDCU UR13, c[0x0][0x3a0] ;  /* 0x00007400ff0d77ac */ /* 0x000ea40008000800 */
[----:B------:R-:W-:Y:S01]  /*afe0*/  LDGSTS.E [R201+0x200], desc[UR24][R138.64], !P2 ;  /* 0x002000008ac97fae */ /* 0x000fe2000d1a1018 */
[----:B------:R-:W-:Y:S01]  /*aff0*/  ISETP.GE.U32.AND P2, PT, R186, 0x7fffff3e, PT ;  /* 0x7fffff3eba00780c */ /* 0x000fe20003f46070 */
[----:B------:R-:W-:Y:S01]  /*b000*/  VIADD R186, R189, 0xffffff7c ;  /* 0xffffff7cbdba7836 */ /* 0x000fe20000000000 */
[----:B------:R-:W1:Y:S01]  /*b010*/  LDCU UR16, c[0x0][0x3a0] ;  /* 0x00007400ff1077ac */ /* 0x000e620008000800 */
[----:B------:R-:W2:Y:S01]  /*b020*/  LDC R189, c[0x0][0x3a0] ;  /* 0x0000e800ffbd7b82 */ /* 0x000ea20000000800 */
[----:B------:R-:W-:Y:S01]  /*b030*/  LDGSTS.E [R201+0x400], desc[UR24][R140.64], !P4 ;  /* 0x004000008cc97fae */ /* 0x000fe2000e1a1018 */
[----:B----4-:R-:W-:Y:S01]  /*b040*/  IMAD.MOV.U32 R242, RZ, RZ, R196 ;  /* 0x000000fffff27224 */ /* 0x010fe200078e00c4 */
[----:B------:R-:W-:Y:S01]  /*b050*/  UIADD3 UR20, UPT, UPT, UR20, -0x92, URZ ;  /* 0xffffff6e14147890 */ /* 0x000fe2000fffe0ff */
[----:B------:R-:W-:Y:S01]  /*b060*/  IMAD.MOV.U32 R241, RZ, RZ, R203 ;  /* 0x000000fffff17224 */ /* 0x000fe200078e00cb */
[----:B------:R-:W-:Y:S01]  /*b070*/  LDGSTS.E [R201+0x600], desc[UR24][R166.64], !P4 ;  /* 0x00600000a6c97fae */ /* 0x000fe2000e1a1018 */
[----:B------:R-:W-:Y:S01]  /*b080*/  ISETP.GE.U32.AND P4, PT, R186, 0x7fffff3d, PT ;  /* 0x7fffff3dba00780c */ /* 0x000fe20003f86070 */
[----:B------:R-:W-:Y:S01]  /*b090*/  VIADD R186, R190, 0xffffff7b ;  /* 0xffffff7bbeba7836 */ /* 0x000fe20000000000 */
[----:B------:R-:W4:Y:S01]  /*b0a0*/  LDCU UR5, c[0x0][0x3a0] ;  /* 0x00007400ff0577ac */ /* 0x000f220008000800 */
[----:B------:R-:W3:Y:S01]  /*b0b0*/  LDC R190, c[0x0][0x3a0] ;  /* 0x0000e800ffbe7b82 */ /* 0x000ee20000000800 */
[----:B------:R-:W-:Y:S01]  /*b0c0*/  LDGSTS.E [R201+0x800], desc[UR24][R144.64], !P2 ;  /* 0x0080000090c97fae */ /* 0x000fe2000d1a1018 */
[----:B------:R-:W-:Y:S01]  /*b0d0*/  MOV R243, R197 ;  /* 0x000000c500f37202 */ /* 0x000fe20000000f00 */
[----:B------:R-:W-:Y:S01]  /*b0e0*/  UIADD3 UR14, UPT, UPT, UR14, -0x98, URZ ;  /* 0xffffff680e0e7890 */ /* 0x000fe2000fffe0ff */
[----:B------:R-:W-:Y:S01]  /*b0f0*/  ISETP.GE.U32.AND P3, PT, R186, 0x7fffff3c, PT ;  /* 0x7fffff3cba00780c */ /* 0x000fe20003f66070 */
[----:B------:R-:W-:Y:S01]  /*b100*/  LDGSTS.E [R201+0xa00], desc[UR24][R146.64], !P2 ;  /* 0x00a0000092c97fae */ /* 0x000fe2000d1a1018 */
[----:B-1----:R-:W-:Y:S01]  /*b110*/  IADD3 R186, PT, PT, R188, -0x86, RZ ;  /* 0xffffff7abcba7810 */ /* 0x002fe20007ffe0ff */
[----:B------:R-:W-:Y:S01]  /*b120*/  UISETP.GE.U32.AND UP6, UPT, UR17, 0x7fffff2e, UPT ;  /* 0x7fffff2e1100788c */ /* 0x000fe2000bfc6070 */
[----:B------:R-:W1:Y:S01]  /*b130*/  LDC R188, c[0x0][0x3a0] ;  /* 0x0000e800ffbc7b82 */ /* 0x000e620000000800 */
[----:B------:R-:W-:Y:S01]  /*b140*/  UIADD3 UR18, UPT, UPT, UR18, -0x94, URZ ;  /* 0xffffff6c12127890 */ /* 0x000fe2000fffe0ff */
[----:B------:R-:W-:Y:S01]  /*b150*/  ISETP.GE.U32.AND P2, PT, R186, 0x7fffff3b, PT ;  /* 0x7fffff3bba00780c */ /* 0x000fe20003f46070 */
[----:B------:R-:W-:Y:S01]  /*b160*/  VIADD R186, R187, 0xffffff79 ;  /* 0xffffff79bbba7836 */ /* 0x000fe20000000000 */
[----:B------:R-:W-:Y:S01]  /*b170*/  LDGSTS.E [R201+0xc00], desc[UR24][R148.64], !P4 ;  /* 0x00c0000094c97fae */ /* 0x000fe2000e1a1018 */
[----:B------:R-:W-:-:S02]  /*b180*/  UIADD3 UR12, UPT, UPT, UR12, -0x9c, URZ ;  /* 0xffffff640c0c7890 */ /* 0x000fc4000fffe0ff */
[----:B------:R-:W-:Y:S01]  /*b190*/  UISETP.GE.U32.AND UP5, UPT, UR20, 0x7fffff2f, UPT ;  /* 0x7fffff2f1400788c */ /* 0x000fe2000bfa6070 */
[----:B------:R-:W3:Y:S01]  /*b1a0*/  LDC R187, c[0x0][0x3a0] ;  /* 0x0000e800ffbb7b82 */ /* 0x000ee20000000800 */
[----:B------:R-:W-:Y:S01]  /*b1b0*/  LDGSTS.E [R201+0xe00], desc[UR24][R150.64], !P4 ;  /* 0x00e0000096c97fae */ /* 0x000fe2000e1a1018 */
[----:B------:R-:W-:Y:S01]  /*b1c0*/  ISETP.GE.U32.AND P4, PT, R186, 0x7fffff3a, PT ;  /* 0x7fffff3aba00780c */ /* 0x000fe20003f86070 */
[----:B--2---:R-:W-:Y:S01]  /*b1d0*/  VIADD R186, R189, 0xffffff78 ;  /* 0xffffff78bdba7836 */ /* 0x004fe20000000000 */
[----:B------:R-:W2:Y:S01]  /*b1e0*/  LDCU UR19, c[0x0][0x3a0] ;  /* 0x00007400ff1377ac */ /* 0x000ea20008000800 */
[----:B------:R-:W-:Y:S03]  /*b1f0*/  LDGSTS.E [R201+0x1000], desc[UR24][R152.64], !P3 ;  /* 0x0100000098c97fae */ /* 0x000fe6000d9a1018 */
[----:B------:R-:W2:Y:S01]  /*b200*/  LDC R189, c[0x0][0x3a0] ;  /* 0x0000e800ffbd7b82 */ /* 0x000ea20000000800 */
[----:B------:R-:W-:Y:S01]  /*b210*/  LDGSTS.E [R201+0x1200], desc[UR24][R154.64], !P3 ;  /* 0x012000009ac97fae */ /* 0x000fe2000d9a1018 */
[----:B------:R-:W-:Y:S01]  /*b220*/  ISETP.GE.U32.AND P3, PT, R186, 0x7fffff39, PT ;  /* 0x7fffff39ba00780c */ /* 0x000fe20003f66070 */
[----:B------:R-:W-:-:S02]  /*b230*/  UIADD3 UR6, UPT, UPT, UR6, -0x9b, URZ ;  /* 0xffffff6506067890 */ /* 0x000fc4000fffe0ff */
[----:B------:R-:W-:Y:S01]  /*b240*/  LDGSTS.E [R201+0x1400], desc[UR24][R160.64], !P2 ;  /* 0x01400000a0c97fae */ /* 0x000fe2000d1a1018 */
[----:B------:R-:W-:Y:S01]  /*b250*/  UISETP.GE.U32.AND UP1, UPT, UR14, 0x7fffff29, UPT ;  /* 0x7fffff290e00788c */ /* 0x000fe2000bf26070 */
[----:B-1----:R-:W-:Y:S02]  /*b260*/  VIADD R186, R188, 0xffffff77 ;  /* 0xffffff77bcba7836 */ /* 0x002fe40000000000 */
[----:B------:R-:W-:Y:S01]  /*b270*/  LDGSTS.E [R201+0x1600], desc[UR24][R162.64], !P2 ;  /* 0x01600000a2c97fae */ /* 0x000fe2000d1a1018 */
[----:B------:R-:W1:Y:S01]  /*b280*/  LDC R188, c[0x0][0x3a0] ;  /* 0x0000e800ffbc7b82 */ /* 0x000e620000000800 */
[----:B------:R-:W-:Y:S01]  /*b290*/  UIADD3 UR13, UPT, UPT, UR13, -0x97, URZ ;  /* 0xffffff690d0d7890 */ /* 0x000fe2000fffe0ff */
[----:B------:R-:W-:Y:S01]  /*b2a0*/  ISETP.GE.U32.AND P2, PT, R186, 0x7fffff38, PT ;  /* 0x7fffff38ba00780c */ /* 0x000fe20003f46070 */
[----:B------:R-:W-:Y:S01]  /*b2b0*/  LDGSTS.E [R201+0x1800], desc[UR24][R164.64], !P4 ;  /* 0x01800000a4c97fae */ /* 0x000fe2000e1a1018 */
[----:B------:R-:W-:Y:S01]  /*b2c0*/  USEL UR14, URZ, 0x1fffe, UP6 ;  /* 0x0001fffeff0e7887 */ /* 0x000fe2000b000000 */
[----:B---3--:R-:W-:Y:S01]  /*b2d0*/  IADD3 R186, PT, PT, R187, -0x8a, RZ ;  /* 0xffffff76bbba7810 */ /* 0x008fe20007ffe0ff */
[----:B------:R-:W3:Y:S01]  /*b2e0*/  LDCU UR15, c[0x0][0x3a0] ;  /* 0x00007400ff0f77ac */ /* 0x000ee20008000800 */
[----:B------:R-:W-:Y:S01]  /*b2f0*/  LDGSTS.E [R201+0x1a00], desc[UR24][R168.64], !P4 ;  /* 0x01a00000a8c97fae */ /* 0x000fe2000e1a1018 */
[----:B------:R-:W3:Y:S01]  /*b300*/  LDC R187, c[0x0][0x3a0] ;  /* 0x0000e800ffbb7b82 */ /* 0x000ee20000000800 */
[----:B------:R-:W-:-:S02]  /*b310*/  UISETP.GE.U32.AND UP3, UPT, UR18, 0x7fffff2d, UPT ;  /* 0x7fffff2d1200788c */ /* 0x000fc4000bf66070 */
[----:B------:R-:W-:Y:S01]  /*b320*/  LDGSTS.E [R201+0x1c00], desc[UR24][R170.64], !P3 ;  /* 0x01c00000aac97fae */ /* 0x000fe2000d9a1018 */
[----:B------:R-:W-:Y:S02]  /*b330*/  UISETP.GE.U32.AND UP6, UPT, UR12, 0x7fffff25, UPT ;  /* 0x7fffff250c00788c */ /* 0x000fe4000bfc6070 */
[----:B------:R-:W-:Y:S01]  /*b340*/  UIADD3 UR16, UPT, UPT, UR16, -0x96, URZ ;  /* 0xffffff6a10107890 */ /* 0x000fe2000fffe0ff */
[----:B------:R-:W-:Y:S01]  /*b350*/  LDGSTS.E [R201+0x1e00], desc[UR24][R172.64], !P3 ;  /* 0x01e00000acc97fae */ /* 0x000fe2000d9a1018 */
[----:B------:R-:W-:Y:S01]  /*b360*/  ISETP.GE.U32.AND P3, PT, R186, 0x7fffff37, PT ;  /* 0x7fffff37ba00780c */ /* 0x000fe20003f66070 */
[----:B--2---:R-:W-:Y:S01]  /*b370*/  VIADD R186, R189, 0xffffff75 ;  /* 0xffffff75bdba7836 */ /* 0x004fe20000000000 */
[----:B------:R-:W-:Y:S01]  /*b380*/  USEL UR12, URZ, 0x4, UP5 ;  /* 0x00000004ff0c7887 */ /* 0x000fe2000a800000 */
[----:B------:R-:W2:Y:S01]  /*b390*/  LDC R189, c[0x0][0x3a0] ;  /* 0x0000e800ffbd7b82 */ /* 0x000ea20000000800 */
[----:B------:R-:W-:Y:S01]  /*b3a0*/  LDGSTS.E [R201+0x2000], desc[UR24][R174.64], !P2 ;  /* 0x02000000aec97fae */ /* 0x000fe2000d1a1018 */
[----:B------:R-:W-:Y:S01]  /*b3b0*/  UISETP.GE.U32.AND UP5, UPT, UR6, 0x7fffff26, UPT ;  /* 0x7fffff260600788c */ /* 0x000fe2000bfa6070 */
[----:B------:R-:W2:Y:S02]  /*b3c0*/  LDCU UR21, c[0x0][0x3a0] ;  /* 0x00007400ff1577ac */ /* 0x000ea40008000800 */
[----:B------:R-:W-:Y:S01]  /*b3d0*/  LDGSTS.E [R201+0x2200], desc[UR24][R176.64], !P2 ;  /* 0x02200000b0c97fae */ /* 0x000fe2000d1a1018 */
[----:B------:R-:W-:Y:S01]  /*b3e0*/  ISETP.GE.U32.AND P2, PT, R186, 0x7fffff36, PT ;  /* 0x7fffff36ba00780c */ /* 0x000fe20003f46070 */
[----:B-1----:R-:W-:Y:S01]  /*b3f0*/  VIADD R186, R188, 0xffffff74 ;  /* 0xffffff74bcba7836 */ /* 0x002fe20000000000 */
[----:B------:R-:W-:Y:S01]  /*b400*/  UISETP.GE.U32.AND UP2, UPT, UR13, 0x7fffff2a, UPT ;  /* 0x7fffff2a0d00788c */ /* 0x000fe2000bf46070 */
[----:B------:R-:W1:Y:S01]  /*b410*/  LDC R193, c[0x0][0x3a0] ;  /* 0x0000e800ffc17b82 */ /* 0x000e620000000800 */
[----:B------:R-:W-:Y:S01]  /*b420*/  LDGSTS.E [R201+0x2400], desc[UR24][R178.64], !P3 ;  /* 0x02400000b2c97fae */ /* 0x000fe2000d9a1018 */
[----:B------:R-:W-:-:S02]  /*b430*/  USEL UR13, URZ, 0x1, UP3 ;  /* 0x00000001ff0d7887 */ /* 0x000fc40009800000 */
[----:B------:R-:W-:Y:S01]  /*b440*/  UISETP.GE.U32.AND UP3, UPT, UR16, 0x7fffff2b, UPT ;  /* 0x7fffff2b1000788c */ /* 0x000fe2000bf66070 */
[----:B------:R-:W-:Y:S01]  /*b450*/  LDGSTS.E [R201+0x2600], desc[UR24][R180.64], !P3 ;  /* 0x02600000b4c97fae */ /* 0x000fe2000d9a1018 */
[----:B------:R-:W-:Y:S01]  /*b460*/  ISETP.GE.U32.AND P3, PT, R186, 0x7fffff35, PT ;  /* 0x7fffff35ba00780c */ /* 0x000fe20003f66070 */
[----:B------:R-:W-:Y:S01]  /*b470*/  USEL UR6, URZ, 0x1, UP6 ;  /* 0x00000001ff067887 */ /* 0x000fe2000b000000 */
[----:B---3--:R-:W-:Y:S01]  /*b480*/  VIADD R186, R187, 0xffffff66 ;  /* 0xffffff66bbba7836 */ /* 0x008fe20000000000 */
[----:B------:R-:W-:Y:S01]  /*b490*/  USEL UR16, URZ, 0x1fffe, UP5 ;  /* 0x0001fffeff107887 */ /* 0x000fe2000a800000 */
[----:B------:R-:W-:Y:S01]  /*b4a0*/  LDGSTS.E [R201+0x2800], desc[UR24][R182.64], !P2 ;  /* 0x02800000b6c97fae */ /* 0x000fe2000d1a1018 */
[----:B----4-:R-:W-:Y:S01]  /*b4b0*/  UIADD3 UR4, UPT, UPT, UR5, -0x9f, URZ ;  /* 0xffffff6105047890 */ /* 0x010fe2000fffe0ff */
[----:B------:R-:W3:Y:S01]  /*b4c0*/  LDC R192, c[0x0][0x3a0] ;  /* 0x0000e800ffc07b82 */ /* 0x000ee20000000800 */
[----:B------:R-:W-:Y:S01]  /*b4d0*/  UIADD3 UR6, UPT, UPT, UR6, UR16, URZ ;  /* 0x0000001006067290 */ /* 0x000fe2000fffe0ff */
[----:B------:R-:W-:Y:S01]  /*b4e0*/  LDGSTS.E [R201+0x2a00], desc[UR24][R184.64], !P2 ;  /* 0x02a00000b8c97fae */ /* 0x000fe2000d1a1018 */
[----:B--2---:R-:W-:Y:S01]  /*b4f0*/  IADD3 R187, PT, PT, R189, -0x99, RZ ;  /* 0xffffff67bdbb7810 */ /* 0x004fe20007ffe0ff */
[----:B------:R-:W-:Y:S01]  /*b500*/  VIADD R189, R190, 0xffffff60 ;  /* 0xffffff60bebd7836 */ /* 0x000fe20000000000 */
[----:B------:R-:W-:Y:S01]  /*b510*/  ISETP.GE.U32.AND P2, PT, R186, 0x7fffff27, PT ;  /* 0x7fffff27ba00780c */ /* 0x000fe20003f46070 */
[----:B------:R-:W-:Y:S01]  /*b520*/  ULOP3.LUT UR6, UR6, 0x3, URZ, 0xc0, !UPT ;  /* 0x0000000306067892 */ /* 0x000fe2000f8ec0ff */
[----:B------:R-:W-:Y:S01]  /*b530*/  ISETP.GE.U32.AND P4, PT, R187, 0x7fffff28, PT ;  /* 0x7fffff28bb00780c */ /* 0x000fe20003f86070 */
[----:B------:R-:W-:Y:S01]  /*b540*/  UIADD3 UR19, UPT, UPT, UR19, -0x91, URZ ;  /* 0xffffff6f13137890 */ /* 0x000fe2000fffe0ff */
[----:B------:R-:W-:Y:S01]  /*b550*/  SEL R187, RZ, 0x4, P2 ;  /* 0x00000004ffbb7807 */ /* 0x000fe20001000000 */
[----:B------:R-:W-:Y:S01]  /*b560*/  UISETP.GE.U32.AND UP6, UPT, UR4, 0x7fffff22, UPT ;  /* 0x7fffff220400788c */ /* 0x000fe2000bfc6070 */
[----:B------:R-:W-:Y:S01]  /*b570*/  SEL R186, RZ, 0x7fff8, P4 ;  /* 0x0007fff8ffba7807 */ /* 0x000fe20002000000 */
[----:B------:R-:W-:Y:S01]  /*b580*/  UIADD3 UR15, UPT, UPT, UR15, -0x95, URZ ;  /* 0xffffff6b0f0f7890 */ /* 0x000fe2000fffe0ff */
[----:B------:R-:W-:Y:S01]  /*b590*/  ISETP.GE.U32.AND P2, PT, R189, 0x7fffff21, PT ;  /* 0x7fffff21bd00780c */ /* 0x000fe20003f46070 */
[----:B------:R-:W-:Y:S01]  /*b5a0*/  UISETP.GE.U32.AND UP4, UPT, UR19, 0x7fffff30, UPT ;  /* 0x7fffff301300788c */ /* 0x000fe2000bf86070 */
[----:B------:R-:W-:Y:S01]  /*b5b0*/  IADD3 R188, PT, PT, R186, UR6, R187 ;  /* 0x00000006babc7c10 */ /* 0x000fe2000fffe0bb */
[----:B------:R-:W-:Y:S01]  /*b5c0*/  USEL UR17, URZ, 0x1fffe, UP6 ;  /* 0x0001fffeff117887 */ /* 0x000fe2000b000000 */
[----:B------:R-:W-:Y:S01]  /*b5d0*/  SEL R186, RZ, 0x1, P2 ;  /* 0x00000001ffba7807 */ /* 0x000fe20001000000 */
[----:B------:R-:W-:Y:S01]  /*b5e0*/  UIADD3 UR5, UPT, UPT, UR21, -0x9d, URZ ;  /* 0xffffff6315057890 */ /* 0x000fe2000fffe0ff */
[----:B------:R-:W-:Y:S01]  /*b5f0*/  VIADD R187, R191, 0xffffff62 ;  /* 0xffffff62bfbb7836 */ /* 0x000fe20000000000 */
[----:B------:R-:W-:Y:S01]  /*b600*/  UISETP.GE.U32.AND UP5, UPT, UR15, 0x7fffff2c, UPT ;  /* 0x7fffff2c0f00788c */ /* 0x000fe2000bfa6070 */
[----:B------:R-:W2:Y:S01]  /*b610*/  LDC R189, c[0x0][0x3a0] ;  /* 0x0000e800ffbd7b82 */ /* 0x000ea20000000800 */
[----:B------:R-:W-:Y:S01]  /*b620*/  USEL UR15, URZ, 0x1, UP1 ;  /* 0x00000001ff0f7887 */ /* 0x000fe20008800000 */
[----:B------:R-:W-:Y:S01]  /*b630*/  VIADD R186, R186, UR17 ;  /* 0x00000011baba7c36 */ /* 0x000fe20008000000 */
[----:B------:R-:W-:Y:S01]  /*b640*/  USEL UR16, URZ, 0x1fffe, UP2 ;  /* 0x0001fffeff107887 */ /* 0x000fe20009000000 */
[----:B------:R-:W-:Y:S01]  /*b650*/  ISETP.GE.U32.AND P4, PT, R187, 0x7fffff23, PT ;  /* 0x7fffff23bb00780c */ /* 0x000fe20003f86070 */
[----:B------:R-:W-:Y:S01]  /*b660*/  USEL UR4, URZ, 0x7fff8, UP4 ;  /* 0x0007fff8ff047887 */ /* 0x000fe2000a000000 */
[----:B------:R-:W-:Y:S01]  /*b670*/  LDGSTS.E [R201+0x2c00], desc[UR24][R128.64], !P3 ;  /* 0x02c0000080c97fae */ /* 0x000fe2000d9a1018 */
[----:B------:R-:W-:Y:S01]  /*b680*/  UISETP.GE.U32.AND UP4, UPT, UR5, 0x7fffff24, UPT ;  /* 0x7fffff240500788c */ /* 0x000fe2000bf86070 */
[----:B------:R-:W-:Y:S01]  /*b690*/  SEL R187, RZ, 0x4, P4 ;  /* 0x00000004ffbb7807 */ /* 0x000fe20002000000 */
[----:B------:R-:W-:Y:S01]  /*b6a0*/  UIADD3 UR15, UPT, UPT, UR15, UR16, URZ ;  /* 0x000000100f0f7290 */ /* 0x000fe2000fffe0ff */
[----:B------:R-:W-:Y:S01]  /*b6b0*/  LOP3.LUT R186, R186, 0x3, RZ, 0xc0, !PT ;  /* 0x00000003baba7812 */ /* 0x000fe200078ec0ff */
[----:B------:R-:W-:Y:S01]  /*b6c0*/  USEL UR16, URZ, 0x7fff8, UP4 ;  /* 0x0007fff8ff107887 */ /* 0x000fe2000a000000 */
[----:B------:R-:W4:Y:S01]  /*b6d0*/  LDC R190, c[0x0][0x3a0] ;  /* 0x0000e800ffbe7b82 */ /* 0x000f220000000800 */
[----:B------:R-:W-:Y:S01]  /*b6e0*/  USEL UR5, URZ, 0x4, UP3 ;  /* 0x00000004ff057887 */ /* 0x000fe20009800000 */
[----:B------:R-:W-:Y:S01]  /*b6f0*/  LDGSTS.E [R201+0x2e00], desc[UR24][R156.64], !P3 ;  /* 0x02e000009cc97fae */ /* 0x000fe2000d9a1018 */
[----:B------:R-:W-:-:S02]  /*b700*/  USEL UR6, URZ, 0x7fff8, UP5 ;  /* 0x0007fff8ff067887 */ /* 0x000fc4000a800000 */
[----:B------:R-:W-:Y:S01]  /*b710*/  ULOP3.LUT UR15, UR15, 0x3, URZ, 0xc0, !UPT ;  /* 0x000000030f0f7892 */ /* 0x000fe2000f8ec0ff */
[----:B------:R-:W-:Y:S01]  /*b720*/  IADD3 R186, PT, PT, R186, UR16, R187 ;  /* 0x00000010baba7c10 */ /* 0x000fe2000fffe0bb */
[----:B------:R-:W-:Y:S01]  /*b730*/  UIADD3 UR13, UPT, UPT, UR13, UR14, URZ ;  /* 0x0000000e0d0d7290 */ /* 0x000fe2000fffe0ff */
[----:B-1----:R-:W-:Y:S01]  /*b740*/  IADD3 R187, PT, PT, R193, -0x8d, RZ ;  /* 0xffffff73c1bb7810 */ /* 0x002fe20007ffe0ff */
[----:B------:R-:W-:Y:S01]  /*b750*/  UIADD3 UR5, UPT, UPT, UR15, UR6, UR5 ;  /* 0x000000060f057290 */ /* 0x000fe2000fffe005 */
[----:B------:R-:W-:Y:S01]  /*b760*/  LOP3.LUT R186, R186, 0xf, RZ, 0xc0, !PT ;  /* 0x0000000fbaba7812 */ /* 0x000fe200078ec0ff */
[----:B------:R-:W-:Y:S01]  /*b770*/  ULOP3.LUT UR13, UR13, 0x3, URZ, 0xc0, !UPT ;  /* 0x000000030d0d7892 */ /* 0x000fe2000f8ec0ff */
[----:B------:R-:W-:Y:S01]  /*b780*/  ISETP.GE.U32.AND P5, PT, R187, 0x7fffff34, PT ;  /* 0x7fffff34bb00780c */ /* 0x000fe20003fa6070 */
[----:B------:R-:W-:Y:S01]  /*b790*/  USHF.L.U32 UR5, UR5, 0x8, URZ ;  /* 0x0000000805057899 */ /* 0x000fe200080006ff */
[----:B---3--:R-:W-:Y:S01]  /*b7a0*/  VIADD R187, R192, 0xffffff72 ;  /* 0xffffff72c0bb7836 */ /* 0x008fe20000000000 */
[----:B------:R-:W-:Y:S01]  /*b7b0*/  UIADD3 UR4, UPT, UPT, UR13, UR4, UR12 ;  /* 0x000000040d047290 */ /* 0x000fe2000fffe00c */
[----:B------:R-:W-:Y:S01]  /*b7c0*/  IMAD R186, R188, 0x10, R186 ;  /* 0x00000010bcba7824 */ /* 0x000fe200078e02ba */
[----:B------:R-:W-:Y:S01]  /*b7d0*/  ULOP3.LUT UR5, UR5, 0xf00, URZ, 0xe2, !UPT ;  /* 0x00000f0005057892 */ /* 0x000fe2000f8ee2ff */
[----:B------:R-:W1:Y:S01]  /*b7e0*/  LDC R188, c[0x0][0x3a0] ;  /* 0x0000e800ffbc7b82 */ /* 0x000e620000000800 */
[----:B------:R-:W-:Y:S01]  /*b7f0*/  ISETP.GE.U32.AND P4, PT, R187, 0x7fffff33, PT ;  /* 0x7fffff33bb00780c */ /* 0x000fe20003f86070 */
[----:B--2---:R-:W-:Y:S01]  /*b800*/  VIADD R187, R189, 0xffffff71 ;  /* 0xffffff71bdbb7836 */ /* 0x004fe20000000000 */
[----:B------:R-:W-:Y:S01]  /*b810*/  ULEA UR4, UR4, UR5, 0xc ;  /* 0x0000000504047291 */ /* 0x000fe2000f8e60ff */
[----:B------:R-:W-:Y:S01]  /*b820*/  LOP3.LUT R186, R186, 0xff, RZ, 0xc0, !PT ;  /* 0x000000ffbaba7812 */ /* 0x000fe200078ec0ff */
[----:B------:R2:W-:Y:S01]  /*b830*/  STL.64 [R1+0x580], R244 ;  /* 0x000580f401007387 */ /* 0x0005e20000100a00 */
[----:B------:R-:W3:Y:S01]  /*b840*/  LDCU UR22, c[0x0][0x3a0] ;  /* 0x00007400ff1677ac */ /* 0x000ee20008000800 */
[----:B------:R-:W-:Y:S01]  /*b850*/  ISETP.GE.U32.AND P3, PT, R187, 0x7fffff32, PT ;  /* 0x7fffff32bb00780c */ /* 0x000fe20003f66070 */
[----:B----4-:R-:W-:Y:S01]  /*b860*/  VIADD R187, R190, 0xffffff70 ;  /* 0xffffff70bebb7836 */ /* 0x010fe20000000000 */
[----:B------:R-:W-:Y:S01]  /*b870*/  IADD3 R186, PT, PT, R186, UR4, RZ ;  /* 0x00000004baba7c10 */ /* 0x000fe2000fffe0ff */
[----:B------:R-:W-:Y:S01]  /*b880*/  LDGSTS.E [R201+0x3000], desc[UR24][R126.64], !P5 ;  /* 0x030000007ec97fae */ /* 0x000fe2000e9a1018 */
[----:B------:R-:W4:Y:S01]  /*b890*/  LDC R189, c[0x0][0x3a0] ;  /* 0x0000e800ffbd7b82 */ /* 0x000f220000000800 */
[----:B------:R-:W1:Y:S01]  /*b8a0*/  LDCU UR21, c[0x0][0x3a0] ;  /* 0x00007400ff1577ac */ /* 0x000e620008000800 */
[----:B------:R-:W-:Y:S01]  /*b8b0*/  LOP3.LUT R186, R186, 0xffff, RZ, 0xc0, !PT ;  /* 0x0000ffffbaba7812 */ /* 0x000fe200078ec0ff */
[----:B------:R-:W-:Y:S01]  /*b8c0*/  LDGSTS.E [R201+0x3200], desc[UR24][R124.64], !P5 ;  /* 0x032000007cc97fae */ /* 0x000fe2000e9a1018 */
[----:B------:R-:W-:Y:S01]  /*b8d0*/  ISETP.GE.U32.AND P5, PT, R187, 0x7fffff31, PT ;  /* 0x7fffff31bb00780c */ /* 0x000fe20003fa6070 */
[----:B------:R-:W1:Y:S01]  /*b8e0*/  LDCU UR17, c[0x0][0x3a0] ;  /* 0x00007400ff1177ac */ /* 0x000e620008000800 */
[----:B------:R-:W-:Y:S01]  /*b8f0*/  SHF.R.U32.HI R187, RZ, 0xf, R186 ;  /* 0x0000000fffbb7819 */ /* 0x000fe200000116ba */
[----:B------:R-:W-:Y:S01]  /*b900*/  LDGSTS.E [R201+0x3400], desc[UR24][R120.64], !P4 ;  /* 0x0340000078c97fae */ /* 0x000fe2000e1a1018 */
[----:B------:R-:W1:Y:S01]  /*b910*/  LDC R190, c[0x0][0x3a0] ;  /* 0x0000e800ffbe7b82 */ /* 0x000e620000000800 */
[----:B--2---:R-:W-:Y:S01]  /*b920*/  IMAD.MOV.U32 R245, RZ, RZ, R195 ;  /* 0x000000fffff57224 */ /* 0x004fe200078e00c3 */
[----:B------:R-:W2:Y:S01]  /*b930*/  LDCU UR20, c[0x0][0x3a0] ;  /* 0x00007400ff1477ac */ /* 0x000ea20008000800 */
[----:B------:R-:W-:Y:S01]  /*b940*/  LDGSTS.E [R201+0x3600], desc[UR24][R116.64], !P4 ;  /* 0x0360000074c97fae */ /* 0x000fe2000e1a1018 */
[----:B------:R-:W-:Y:S01]  /*b950*/  LOP3.LUT P4, RZ, R187, 0x1, RZ, 0xc0, !PT ;  /* 0x00000001bbff7812 */ /* 0x000fe2000788c0ff */
[----:B------:R-:W-:Y:S01]  /*b960*/  IMAD.MOV.U32 R244, RZ, RZ, R194 ;  /* 0x000000fffff47224 */ /* 0x000fe200078e00c2 */
[--C-:B------:R-:W-:Y:S01]  /*b970*/  SHF.R.U32.HI R187, RZ, 0xe, R186.reuse ;  /* 0x0000000effbb7819 */ /* 0x100fe200000116ba */
[----:B------:R-:W-:Y:S01]  /*b980*/  LDGSTS.E [R201+0x3800], desc[UR24][R112.64], !P3 ;  /* 0x0380000070c97fae */ /* 0x000fe2000d9a1018 */
[----:B------:R-:W2:Y:S01]  /*b990*/  LDC R193, c[0x0][0x3a0] ;  /* 0x0000e800ffc17b82 */ /* 0x000ea20000000800 */
[----:B------:R-:W1:Y:S02]  /*b9a0*/  LDCU UR14, c[0x0][0x3a0] ;  /* 0x00007400ff0e77ac */ /* 0x000e640008000800 */
[----:B------:R-:W-:Y:S01]  /*b9b0*/  LDGSTS.E [R201+0x3a00], desc[UR24][R108.64], !P3 ;  /* 0x03a000006cc97fae */ /* 0x000fe2000d9a1018 */
[----:B------:R-:W-:Y:S01]  /*b9c0*/  LOP3.LUT P3, RZ, R187, 0x1, RZ, 0xc0, !PT ;  /* 0x00000001bbff7812 */ /* 0x000fe2000786c0ff */
[----:B------:R-:W1:Y:S01]  /*b9d0*/  LDCU UR19, c[0x0][0x3a0] ;  /* 0x00007400ff1377ac */ /* 0x000e620008000800 */
[--C-:B------:R-:W-:Y:S01]  /*b9e0*/  SHF.R.U32.HI R187, RZ, 0xd, R186.reuse ;  /* 0x0000000dffbb7819 */ /* 0x100fe200000116ba */
[----:B------:R-:W-:Y:S01]  /*b9f0*/  LDGSTS.E [R201+0x3c00], desc[UR24][R104.64], !P5 ;  /* 0x03c0000068c97fae */ /* 0x000fe2000e9a1018 */
[----:B------:R-:W4:Y:S01]  /*ba00*/  LDC R191, c[0x0][0x3a0] ;  /* 0x0000e800ffbf7b82 */ /* 0x000f220000000800 */
[----:B------:R-:W1:Y:S02]  /*ba10*/  LDCU UR13, c[0x0][0x3a0] ;  /* 0x00007400ff0d77ac */ /* 0x000e640008000800 */
[----:B------:R-:W-:Y:S01]  /*ba20*/  LDGSTS.E [R201+0x3e00], desc[UR24][R100.64], !P5 ;  /* 0x03e0000064c97fae */ /* 0x000fe2000e9a1018 */
[----:B------:R-:W-:Y:S01]  /*ba30*/  LOP3.LUT P5, RZ, R187, 0x1, RZ, 0xc0, !PT ;  /* 0x00000001bbff7812 */ /* 0x000fe200078ac0ff */
[----:B------:R-:W1:Y:S01]  /*ba40*/  LDCU UR18, c[0x0][0x3a0] ;  /* 0x00007400ff1277ac */ /* 0x000e620008000800 */
[--C-:B------:R-:W-:Y:S01]  /*ba50*/  SHF.R.U32.HI R187, RZ, 0xc, R186.reuse ;  /* 0x0000000cffbb7819 */ /* 0x100fe200000116ba */
[----:B------:R-:W-:Y:S01]  /*ba60*/  LDGSTS.E [R201+0x4000], desc[UR24][R96.64], P4 ;  /* 0x0400000060c97fae */ /* 0x000fe2000a1a1018 */
[----:B------:R-:W4:Y:S01]  /*ba70*/  LDC R192, c[0x0][0x3a0] ;  /* 0x0000e800ffc07b82 */ /* 0x000f220000000800 */
[----:B------:R-:W1:Y:S02]  /*ba80*/  LDCU UR5, c[0x0][0x3a0] ;  /* 0x00007400ff0577ac */ /* 0x000e640008000800 */
[----:B------:R-:W-:Y:S01]  /*ba90*/  LDGSTS.E [R201+0x4200], desc[UR24][R92.64], P4 ;  /* 0x042000005cc97fae */ /* 0x000fe2000a1a1018 */
        /* <DEDUP_REMOVED lines=8> */
[----:B------:R-:W2:Y:S01]  /*bb20*/  LDCU UR15, c[0x0][0x3a0] ;  /* 0x00007400ff0f77ac */ /* 0x000ea20008000800 */
[--C-:B------:R-:W-:Y:S01]  /*bb30*/  SHF.R.U32.HI R187, RZ, 0xa, R186.reuse ;  /* 0x0000000affbb7819 */ /* 0x100fe200000116ba */
[----:B------:R-:W-:Y:S01]  /*bb40*/  LDGSTS.E [R201+0x4800], desc[UR24][R80.64], P5 ;  /* 0x0480000050c97fae */ /* 0x000fe2000a9a1018 */
[----:B------:R-:W4:Y:S01]  /*bb50*/  LDC R194, c[0x0][0x3a0] ;  /* 0x0000e800ffc27b82 */ /* 0x000f220000000800 */
[----:B------:R-:W2:Y:S02]  /*bb60*/  LDCU UR12, c[0x0][0x3a0] ;  /* 0x00007400ff0c77ac */ /* 0x000ea40008000800 */
[----:B------:R-:W-:Y:S01]  /*bb70*/  LDGSTS.E [R201+0x4a00], desc[UR24][R76.64], P5 ;  /* 0x04a000004cc97fae */ /* 0x000fe2000a9a1018 */
[----:B------:R-:W-:Y:S01]  /*bb80*/  LOP3.LUT P5, RZ, R187, 0x1, RZ, 0xc0, !PT ;  /* 0x00000001bbff7812 */ /* 0x000fe200078ac0ff */
[----:B---3--:R-:W-:Y:S01]  /*bb90*/  UIADD3 UR22, UPT, UPT, UR22, -0xa4, URZ ;  /* 0xffffff5c16167890 */ /* 0x008fe2000fffe0ff */
[--C-:B------:R-:W-:Y:S01]  /*bba0*/  SHF.R.U32.HI R187, RZ, 0x9, R186.reuse ;  /* 0x00000009ffbb7819 */ /* 0x100fe200000116ba */
[----:B------:R-:W-:Y:S01]  /*bbb0*/  LDGSTS.E [R201+0x4c00], desc[UR24][R72.64], P4 ;  /* 0x04c0000048c97fae */ /* 0x000fe2000a1a1018 */
[----:B------:R-:W3:Y:S01]  /*bbc0*/  LDC R196, c[0x0][0x3a0] ;  /* 0x0000e800ffc47b82 */ /* 0x000ee20000000800 */
[----:B------:R-:W3:Y:S02]  /*bbd0*/  LDCU UR6, c[0x0][0x3a0] ;  /* 0x00007400ff0677ac */ /* 0x000ee40008000800 */
[----:B------:R-:W-:Y:S01]  /*bbe0*/  LDGSTS.E [R201+0x4e00], desc[UR24][R68.64], P4 ;  /* 0x04e0000044c97fae */ /* 0x000fe2000a1a1018 */
[----:B------:R-:W-:Y:S01]  /*bbf0*/  LOP3.LUT P4, RZ, R187, 0x1, RZ, 0xc0, !PT ;  /* 0x00000001bbff7812 */ /* 0x000fe2000788c0ff */
[----:B-1----:R-:W-:Y:S01]  /*bc00*/  UIADD3 UR21, UPT, UPT, UR21, -0xa3, URZ ;  /* 0xffffff5d15157890 */ /* 0x002fe2000fffe0ff */
[--C-:B------:R-:W-:Y:S01]  /*bc10*/  SHF.R.U32.HI R187, RZ, 0x8, R186.reuse ;  /* 0x00000008ffbb7819 */ /* 0x100fe200000116ba */
[----:B------:R-:W-:Y:S01]  /*bc20*/  LDGSTS.E [R201+0x5000], desc[UR24][R64.64], P3 ;  /* 0x0500000040c97fae */ /* 0x000fe200099a1018 */
[----:B------:R-:W1:Y:S01]  /*bc30*/  LDC R202, c[0x0][0x3a0] ;  /* 0x0000e800ffca7b82 */ /* 0x000e620000000800 */
[----:B------:R-:W-:Y:S01]  /*bc40*/  UIADD3 UR17, UPT, UPT, UR17, -0xa7, URZ ;  /* 0xffffff5911117890 */ /* 0x000fe2000fffe0ff */
[----:B------:R-:W-:Y:S01]  /*bc50*/  LOP3.LUT P6, RZ, R187, 0x1, RZ, 0xc0, !PT ;  /* 0x00000001bbff7812 */ /* 0x000fe200078cc0ff */
[----:B------:R-:W-:Y:S01]  /*bc60*/  LDGSTS.E [R201+0x5200], desc[UR24][R60.64], P3 ;  /* 0x052000003cc97fae */ /* 0x000fe200099a1018 */
[----:B------:R-:W-:Y:S01]  /*bc70*/  SHF.R.U32.HI R187, RZ, 0x7, R186 ;  /* 0x00000007ffbb7819 */ /* 0x000fe200000116ba */
[----:B--2---:R-:W-:-:S02]  /*bc80*/  UIADD3 UR20, UPT, UPT, UR20, -0xa6, URZ ;  /* 0xffffff5a14147890 */ /* 0x004fc4000fffe0ff */
[----:B------:R-:W-:Y:S01]  /*bc90*/  LDGSTS.E [R201+0x5400], desc[UR24][R58.64], P5 ;  /* 0x054000003ac97fae */ /* 0x000fe2000a9a1018 */
[----:B------:R-:W-:Y:S01]  /*bca0*/  LOP3.LUT P3, RZ, R187, 0x1, RZ, 0xc0, !PT ;  /* 0x00000001bbff7812 */ /* 0x000fe2000786c0ff */
[----:B------:R-:W2:Y:S01]  /*bcb0*/  LDC R203, c[0x0][0x3a0] ;  /* 0x0000e800ffcb7b82 */ /* 0x000ea20000000800 */
[--C-:B------:R-:W-:Y:S01]  /*bcc0*/  SHF.R.U32.HI R187, RZ, 0x6, R186.reuse ;  /* 0x00000006ffbb7819 */ /* 0x100fe200000116ba */
[----:B------:R-:W-:Y:S01]  /*bcd0*/  LDGSTS.E [R201+0x5600], desc[UR24][R56.64], P5 ;  /* 0x0560000038c97fae */ /* 0x000fe2000a9a1018 */
[----:B------:R-:W-:Y:S02]  /*bce0*/  UISETP.GE.U32.AND UP3, UPT, UR22, 0x7fffff1d, UPT ;  /* 0x7fffff1d1600788c */ /* 0x000fe4000bf66070 */
[----:B------:R-:W-:Y:S01]  /*bcf0*/  LOP3.LUT P5, RZ, R187, 0x1, RZ, 0xc0, !PT ;  /* 0x00000001bbff7812 */ /* 0x000fe200078ac0ff */
[----:B------:R-:W-:Y:S01]  /*bd00*/  LDGSTS.E [R201+0x5800], desc[UR24][R54.64], P4 ;  /* 0x0580000036c97fae */ /* 0x000fe2000a1a1018 */
[--C-:B------:R-:W-:Y:S01]  /*bd10*/  SHF.R.U32.HI R187, RZ, 0x5, R186.reuse ;  /* 0x00000005ffbb7819 */ /* 0x100fe200000116ba */
[----:B------:R-:W1:Y:S01]  /*bd20*/  LDC R197, c[0x0][0x3a0] ;  /* 0x0000e800ffc57b82 */ /* 0x000e620000000800 */
[----:B------:R-:W-:Y:S01]  /*bd30*/  UIADD3 UR14, UPT, UPT, UR14, -0xac, URZ ;  /* 0xffffff540e0e7890 */ /* 0x000fe2000fffe0ff */
[----:B------:R-:W-:Y:S01]  /*bd40*/  LDGSTS.E [R201+0x5a00], desc[UR24][R50.64], P4 ;  /* 0x05a0000032c97fae */ /* 0x000fe2000a1a1018 */
[----:B------:R-:W-:Y:S01]  /*bd50*/  LOP3.LUT P4, RZ, R187, 0x1, RZ, 0xc0, !PT ;  /* 0x00000001bbff7812 */ /* 0x000fe2000788c0ff */
[----:B------:R-:W-:Y:S01]  /*bd60*/  UIADD3 UR19, UPT, UPT, UR19, -0xa5, URZ ;  /* 0xffffff5b13137890 */ /* 0x000fe2000fffe0ff */
[----:B------:R-:W-:Y:S01]  /*bd70*/  SHF.R.U32.HI R187, RZ, 0x4, R186 ;  /* 0x00000004ffbb7819 */ /* 0x000fe200000116ba */
[----:B------:R-:W-:Y:S01]  /*bd80*/  LDGSTS.E [R201+0x5c00], desc[UR24][R46.64], P6 ;  /* 0x05c000002ec97fae */ /* 0x000fe2000b1a1018 */
[----:B------:R-:W-:Y:S01]  /*bd90*/  UISETP.GE.U32.AND UP4, UPT, UR21, 0x7fffff1e, UPT ;  /* 0x7fffff1e1500788c */ /* 0x000fe2000bf86070 */
[----:B------:R-:W1:Y:S01]  /*bda0*/  LDC R204, c[0x0][0x3a0] ;  /* 0x0000e800ffcc7b82 */ /* 0x000e620000000800 */
[----:B------:R-:W-:Y:S01]  /*bdb0*/  UIADD3 UR13, UPT, UPT, UR13, -0xab, URZ ;  /* 0xffffff550d0d7890 */ /* 0x000fe2000fffe0ff */
[----:B------:R-:W-:Y:S01]  /*bdc0*/  LDGSTS.E [R201+0x5e00], desc[UR24][R42.64], P6 ;  /* 0x05e000002ac97fae */ /* 0x000fe2000b1a1018 */
[----:B------:R-:W-:-:S02]  /*bdd0*/  UISETP.GE.U32.AND UP6, UPT, UR17, 0x7fffff1a, UPT ;  /* 0x7fffff1a1100788c */ /* 0x000fc4000bfc6070 */
[----:B------:R-:W-:Y:S01]  /*bde0*/  UIADD3 UR18, UPT, UPT, UR18, -0xa8, URZ ;  /* 0xffffff5812127890 */ /* 0x000fe2000fffe0ff */
[----:B------:R-:W-:Y:S01]  /*bdf0*/  LDGSTS.E [R201+0x6000], desc[UR24][R38.64], P3 ;  /* 0x0600000026c97fae */ /* 0x000fe200099a1018 */
[----:B------:R-:W-:Y:S01]  /*be00*/  UISETP.GE.U32.AND UP1, UPT, UR20, 0x7fffff1b, UPT ;  /* 0x7fffff1b1400788c */ /* 0x000fe2000bf26070 */
[----:B------:R-:W1:Y:S01]  /*be10*/  LDC R208, c[0x0][0x3a0] ;  /* 0x0000e800ffd07b82 */ /* 0x000e620000000800 */
[----:B------:R-:W-:Y:S01]  /*be20*/  USEL UR17, URZ, 0x1, UP3 ;  /* 0x00000001ff117887 */ /* 0x000fe20009800000 */
[----:B------:R-:W-:Y:S01]  /*be30*/  LDGSTS.E [R201+0x6200], desc[UR24][R34.64], P3 ;  /* 0x0620000022c97fae */ /* 0x000fe200099a1018 */
[----:B------:R-:W-:Y:S01]  /*be40*/  LOP3.LUT P3, RZ, R187, 0x1, RZ, 0xc0, !PT ;  /* 0x00000001bbff7812 */ /* 0x000fe2000786c0ff */
[----:B------:R-:W-:Y:S01]  /*be50*/  UIADD3 UR5, UPT, UPT, UR5, -0xb0, URZ ;  /* 0xffffff5005057890 */ /* 0x000fe2000fffe0ff */
[--C-:B------:R-:W-:Y:S01]  /*be60*/  SHF.R.U32.HI R187, RZ, 0x3, R186.reuse ;  /* 0x00000003ffbb7819 */ /* 0x100fe200000116ba */
[----:B------:R-:W-:Y:S01]  /*be70*/  LDGSTS.E [R201+0x6400], desc[UR24][R30.64], P5 ;  /* 0x064000001ec97fae */ /* 0x000fe2000a9a1018 */
[----:B------:R-:W-:Y:S01]  /*be80*/  UISETP.GE.U32.AND UP3, UPT, UR14, 0x7fffff15, UPT ;  /* 0x7fffff150e00788c */ /* 0x000fe2000bf66070 */
[----:B------:R-:W1:Y:S01]  /*be90*/  LDC R206, c[0x0][0x3a0] ;  /* 0x0000e800ffce7b82 */ /* 0x000e620000000800 */
[----:B------:R-:W-:Y:S01]  /*bea0*/  UISETP.GE.U32.AND UP2, UPT, UR19, 0x7fffff1c, UPT ;  /* 0x7fffff1c1300788c */ /* 0x000fe2000bf46070 */
[----:B------:R-:W-:Y:S01]  /*beb0*/  LDGSTS.E [R201+0x6600], desc[UR24][R26.64], P5 ;  /* 0x066000001ac97fae */ /* 0x000fe2000a9a1018 */
[----:B------:R-:W-:Y:S01]  /*bec0*/  LOP3.LUT P5, RZ, R187, 0x1, RZ, 0xc0, !PT ;  /* 0x00000001bbff7812 */ /* 0x000fe200078ac0ff */
[----:B------:R-:W-:Y:S01]  /*bed0*/  VIADD R187, R188, 0xffffff4c ;  /* 0xffffff4cbcbb7836 */ /* 0x000fe20000000000 */
[----:B------:R-:W-:Y:S01]  /*bee0*/  USEL UR14, URZ, 0x1fffe, UP4 ;  /* 0x0001fffeff0e7887 */ /* 0x000fe2000a000000 */
[----:B------:R-:W-:Y:S01]  /*bef0*/  LDGSTS.E [R201+0x6800], desc[UR24][R22.64], P4 ;  /* 0x0680000016c97fae */ /* 0x000fe2000a1a1018 */
[----:B------:R-:W-:Y:S01]  /*bf00*/  VIADD R188, R190, 0xffffff4d ;  /* 0xffffff4dbebc7836 */ /* 0x000fe20000000000 */
[----:B------:R-:W2:Y:S01]  /*bf10*/  LDC R207, c[0x0][0x3a0] ;  /* 0x0000e800ffcf7b82 */ /* 0x000ea20000000800 */
[----:B----4-:R-:W-:Y:S01]  /*bf20*/  VIADD R190, R191, 0xffffff4f ;  /* 0xffffff4fbfbe7836 */ /* 0x010fe20000000000 */
[----:B------:R-:W-:Y:S01]  /*bf30*/  LDGSTS.E [R201+0x6a00], desc[UR24][R18.64], P4 ;  /* 0x06a0000012c97fae */ /* 0x000fe2000a1a1018 */
[----:B------:R-:W-:Y:S01]  /*bf40*/  UIADD3 UR4, UPT, UPT, UR4, -0xaf, URZ ;  /* 0xffffff5104047890 */ /* 0x000fe2000fffe0ff */
[----:B------:R-:W-:Y:S01]  /*bf50*/  ISETP.GE.U32.AND P4, PT, R188, 0x7fffff0e, PT ;  /* 0x7fffff0ebc00780c */ /* 0x000fe20003f86070 */
[----:B------:R-:W-:Y:S01]  /*bf60*/  UISETP.GE.U32.AND UP4, UPT, UR13, 0x7fffff16, UPT ;  /* 0x7fffff160d00788c */ /* 0x000fe2000bf86070 */
[----:B------:R-:W-:Y:S01]  /*bf70*/  LDGSTS.E [R201+0x6c00], desc[UR24][R14.64], P3 ;  /* 0x06c000000ec97fae */ /* 0x000fe200099a1018 */
[----:B------:R-:W-:Y:S01]  /*bf80*/  UISETP.GE.U32.AND UP5, UPT, UR18, 0x7fffff19, UPT ;  /* 0x7fffff191200788c */ /* 0x000fe2000bfa6070 */
[----:B------:R-:W-:Y:S01]  /*bf90*/  SEL R188, RZ, 0x1fffe, P4 ;  /* 0x0001fffeffbc7807 */ /* 0x000fe20002000000 */
[----:B------:R-:W4:Y:S01]  /*bfa0*/  LDC R209, c[0x0][0x3a0] ;  /* 0x0000e800ffd17b82 */ /* 0x000f220000000800 */
[----:B------:R-:W-:Y:S01]  /*bfb0*/  LDGSTS.E [R201+0x6e00], desc[UR24][R10.64], P3 ;  /* 0x06e000000ac97fae */ /* 0x000fe200099a1018 */
[----:B------:R-:W-:Y:S01]  /*bfc0*/  ISETP.GE.U32.AND P3, PT, R187, 0x7fffff0d, PT ;  /* 0x7fffff0dbb00780c */ /* 0x000fe20003f66070 */
[----:B------:R-:W-:Y:S01]  /*bfd0*/  USEL UR13, URZ, 0x4, UP1 ;  /* 0x00000004ff0d7887 */ /* 0x000fe20008800000 */
[----:B------:R-:W-:Y:S01]  /*bfe0*/  IADD3 R187, PT, PT, R189, -0xb2, RZ ;  /* 0xffffff4ebdbb7810 */ /* 0x000fe20007ffe0ff */
[----:B------:R3:W-:Y:S01]  /*bff0*/  STL.64 [R1+0x578], R246 ;  /* 0x000578f601007387 */ /* 0x0007e20000100a00 */
[----:B------:R-:W-:Y:S01]  /*c000*/  SEL R189, RZ, 0x1, P3 ;  /* 0x00000001ffbd7807 */ /* 0x000fe20001800000 */
[----:B------:R-:W-:Y:S01]  /*c010*/  UIADD3 UR16, UPT, UPT, UR16, -0xaa, URZ ;  /* 0xffffff5610107890 */ /* 0x000fe2000fffe0ff */
[----:B------:R-:W-:Y:S01]  /*c020*/  ISETP.GE.U32.AND P3, PT, R187, 0x7fffff0f, PT ;  /* 0x7fffff0fbb00780c */ /* 0x000fe20003f66070 */
[----:B------:R-:W-:Y:S01]  /*c030*/  VIADD R187, R193, 0xffffff48 ;  /* 0xffffff48c1bb7836 */ /* 0x000fe20000000000 */
[----:B------:R-:W-:Y:S01]  /*c040*/  STL.64 [R1+0x570], R248 ;  /* 0x000570f801007387 */ /* 0x000fe20000100a00 */
[----:B------:R-:W-:Y:S01]  /*c050*/  ISETP.GE.U32.AND P4, PT, R190, 0x7fffff10, PT ;  /* 0x7fffff10be00780c */ /* 0x000fe20003f86070 */
[----:B------:R-:W-:Y:S01]  /*c060*/  UISETP.GE.U32.AND UP1, UPT, UR5, 0x7fffff11, UPT ;  /* 0x7fffff110500788c */ /* 0x000fe2000bf26070 */
[----:B------:R-:W-:Y:S01]  /*c070*/  SEL R193, RZ, 0x4, P3 ;  /* 0x00000004ffc17807 */ /* 0x000fe20001800000 */
[----:B------:R-:W-:Y:S01]  /*c080*/  STL.64 [R1+0x568], R214 ;  /* 0x000568d601007387 */ /* 0x000fe20000100a00 */
[----:B------:R-:W-:Y:S01]  /*c090*/  ISETP.GE.U32.AND P3, PT, R187, 0x7fffff09, PT ;  /* 0x7fffff09bb00780c */ /* 0x000fe20003f66070 */
[----:B------:R-:W-:Y:S01]  /*c0a0*/  VIADD R187, R192, 0xffffff49 ;  /* 0xffffff49c0bb7836 */ /* 0x000fe20000000000 */
[----:B------:R-:W-:Y:S01]  /*c0b0*/  SEL R192, RZ, 0x7fff8, P4 ;  /* 0x0007fff8ffc07807 */ /* 0x000fe20002000000 */
[----:B------:R-:W-:Y:S01]  /*c0c0*/  STL.64 [R1+0x560], R212 ;  /* 0x000560d401007387 */ /* 0x000fe20000100a00 */
[----:B------:R-:W-:Y:S01]  /*c0d0*/  IADD3 R190, PT, PT, R195, -0xb6, RZ ;  /* 0xffffff4ac3be7810 */ /* 0x000fe20007ffe0ff */
[----:B------:R-:W-:Y:S01]  /*c0e0*/  USEL UR5, URZ, 0x7fff8, UP2 ;  /* 0x0007fff8ff057887 */ /* 0x000fe20009000000 */
[----:B------:R-:W-:Y:S01]  /*c0f0*/  ISETP.GE.U32.AND P4, PT, R187, 0x7fffff0a, PT ;  /* 0x7fffff0abb00780c */ /* 0x000fe20003f86070 */
[----:B------:R-:W-:Y:S01]  /*c100*/  STL.64 [R1+0x558], R134 ;  /* 0x0005588601007387 */ /* 0x000fe20000100a00 */
[----:B------:R-:W-:Y:S01]  /*c110*/  VIADD R187, R194, 0xffffff4b ;  /* 0xffffff4bc2bb7836 */ /* 0x000fe20000000000 */
[----:B------:R-:W-:Y:S01]  /*c120*/  SEL R191, RZ, 0x1, P3 ;  /* 0x00000001ffbf7807 */ /* 0x000fe20001800000 */
[----:B---3--:R-:W-:Y:S01]  /*c130*/  VIADD R194, R196, 0xffffff44 ;  /* 0xffffff44c4c27836 */ /* 0x008fe20000000000 */
[----:B------:R3:W-:Y:S01]  /*c140*/  STL.64 [R1+0x550], R198 ;  /* 0x000550c601007387 */ /* 0x0007e20000100a00 */
[----:B------:R-:W-:Y:S01]  /*c150*/  ISETP.GE.U32.AND P3, PT, R190, 0x7fffff0b, PT ;  /* 0x7fffff0bbe00780c */ /* 0x000fe20003f66070 */
[----:B------:R-:W-:Y:S01]  /*c160*/  UIADD3 UR15, UPT, UPT, UR15, -0xa9, URZ ;  /* 0xffffff570f0f7890 */ /* 0x000fe2000fffe0ff */
[----:B------:R-:W-:Y:S01]  /*c170*/  SEL R190, RZ, 0x1fffe, P4 ;  /* 0x0001fffeffbe7807 */ /* 0x000fe20002000000 */
[----:B------:R-:W3:Y:S01]  /*c180*/  LDL.LU.64 R246, [R1+0x268] ;  /* 0x0002680001f67983 */ /* 0x000ee20000300a00 */
[----:B------:R-:W-:Y:S01]  /*c190*/  ISETP.GE.U32.AND P4, PT, R187, 0x7fffff0c, PT ;  /* 0x7fffff0cbb00780c */ /* 0x000fe20003f86070 */
[----:B-1----:R-:W-:Y:S01]  /*c1a0*/  VIADD R187, R202, 0xffffff45 ;  /* 0xffffff45cabb7836 */ /* 0x002fe20000000000 */
[----:B------:R-:W-:Y:S01]  /*c1b0*/  SEL R195, RZ, 0x4, P3 ;  /* 0x00000004ffc37807 */ /* 0x000fe20001800000 */
[----:B------:R-:W-:Y:S01]  /*c1c0*/  UISETP.GE.U32.AND UP2, UPT, UR4, 0x7fffff12, UPT ;  /* 0x7fffff120400788c */ /* 0x000fe2000bf46070 */
[----:B------:R-:W-:Y:S01]  /*c1d0*/  ISETP.GE.U32.AND P3, PT, R194, 0x7fffff05, PT ;  /* 0x7fffff05c200780c */ /* 0x000fe20003f66070 */
[----:B------:R-:W-:Y:S01]  /*c1e0*/  USEL UR18, URZ, 0x1, UP5 ;  /* 0x00000001ff127887 */ /* 0x000fe2000a800000 */
[----:B--2---:R-:W-:Y:S01]  /*c1f0*/  IADD3 R196, PT, PT, R203, -0xba, RZ ;  /* 0xffffff46cbc47810 */ /* 0x004fe20007ffe0ff */
[----:B------:R-:W-:Y:S01]  /*c200*/  VIADD R203, R208, 0xffffff42 ;  /* 0xffffff42d0cb7836 */ /* 0x000fe20000000000 */
[----:B------:R-:W-:Y:S01]  /*c210*/  SEL R194, RZ, 0x7fff8, P4 ;  /* 0x0007fff8ffc27807 */ /* 0x000fe20002000000 */
[----:B------:R-:W1:Y:S01]  /*c220*/  LDC R208, c[0x0][0x3a0] ;  /* 0x0000e800ffd07b82 */ /* 0x000e620000000800 */
[----:B------:R-:W-:Y:S01]  /*c230*/  ISETP.GE.U32.AND P4, PT, R187, 0x7fffff06, PT ;  /* 0x7fffff06bb00780c */ /* 0x000fe20003f86070 */
[----:B------:R-:W-:Y:S01]  /*c240*/  VIADD R187, R197, 0xffffff47 ;  /* 0xffffff47c5bb7836 */ /* 0x000fe20000000000 */
[----:B------:R-:W-:Y:S01]  /*c250*/  SEL R202, RZ, 0x1, P3 ;  /* 0x00000001ffca7807 */ /* 0x000fe20001800000 */
[----:B------:R-:W-:Y:S01]  /*c260*/  UIADD3 UR12, UPT, UPT, UR12, -0xae, URZ ;  /* 0xffffff520c0c7890 */ /* 0x000fe2000fffe0ff */
[----:B------:R-:W-:Y:S01]  /*c270*/  ISETP.GE.U32.AND P3, PT, R196, 0x7fffff07, PT ;  /* 0x7fffff07c400780c */ /* 0x000fe20003f66070 */
[----:B------:R-:W-:Y:S01]  /*c280*/  VIADD R196, R204, 0xffffff41 ;  /* 0xffffff41ccc47836 */ /* 0x000fe20000000000 */
[----:B------:R-:W-:Y:S01]  /*c290*/  SEL R197, RZ, 0x1fffe, P4 ;  /* 0x0001fffeffc57807 */ /* 0x000fe20002000000 */
[----:B------:R-:W-:Y:S01]  /*c2a0*/  UISETP.GE.U32.AND UP5, UPT, UR16, 0x7fffff17, UPT ;  /* 0x7fffff171000788c */ /* 0x000fe2000bfa6070 */
[----:B------:R-:W-:Y:S01]  /*c2b0*/  ISETP.GE.U32.AND P4, PT, R187, 0x7fffff08, PT ;  /* 0x7fffff08bb00780c */ /* 0x000fe20003f86070 */
[----:B------:R-:W-:Y:S01]  /*c2c0*/  USEL UR16, URZ, 0x1fffe, UP6 ;  /* 0x0001fffeff107887 */ /* 0x000fe2000b000000 */
[----:B------:R-:W-:Y:S01]  /*c2d0*/  SEL R205, RZ, 0x4, P3 ;  /* 0x00000004ffcd7807 */ /* 0x000fe20001800000 */
[----:B------:R-:W-:Y:S01]  /*c2e0*/  UIADD3 UR6, UPT, UPT, UR6, -0xad, URZ ;  /* 0xffffff5306067890 */ /* 0x000fe2000fffe0ff */
[----:B------:R-:W-:Y:S01]  /*c2f0*/  SHF.R.U32.HI R187, RZ, 0x2, R186 ;  /* 0x00000002ffbb7819 */ /* 0x000fe200000116ba */
[----:B------:R-:W-:Y:S01]  /*c300*/  UISETP.GE.U32.AND UP6, UPT, UR15, 0x7fffff18, UPT ;  /* 0x7fffff180f00788c */ /* 0x000fe2000bfc6070 */
[----:B------:R-:W-:Y:S01]  /*c310*/  ISETP.GE.U32.AND P3, PT, R196, 0x7fffff02, PT ;  /* 0x7fffff02c400780c */ /* 0x000fe20003f66070 */
[----:B------:R-:W-:Y:S01]  /*c320*/  USEL UR21, URZ, 0x1, UP1 ;  /* 0x00000001ff157887 */ /* 0x000fe20008800000 */
[----:B------:R-:W-:Y:S01]  /*c330*/  SEL R204, RZ, 0x7fff8, P4 ;  /* 0x0007fff8ffcc7807 */ /* 0x000fe20002000000 */
[----:B------:R-:W-:Y:S01]  /*c340*/  USEL UR22, URZ, 0x1fffe, UP2 ;  /* 0x0001fffeff167887 */ /* 0x000fe20009000000 */
[----:B------:R-:W-:Y:S01]  /*c350*/  LOP3.LUT P4, RZ, R187, 0x1, RZ, 0xc0, !PT ;  /* 0x00000001bbff7812 */ /* 0x000fe2000788c0ff */
[----:B------:R-:W-:Y:S01]  /*c360*/  IMAD.IADD R187, R189, 0x1, R188 ;  /* 0x00000001bdbb7824 */ /* 0x000fe200078e02bc */
[----:B------:R-:W-:Y:S01]  /*c370*/  SEL R196, RZ, 0x1fffe, P3 ;  /* 0x0001fffeffc47807 */ /* 0x000fe20001800000 */
[----:B------:R-:W-:Y:S01]  /*c380*/  VIADD R188, R207, 0xffffff5e ;  /* 0xffffff5ecfbc7836 */ /* 0x000fe20000000000 */
[----:B------:R-:W-:Y:S01]  /*c390*/  ISETP.GE.U32.AND P3, PT, R203, 0x7fffff03, PT ;  /* 0x7fffff03cb00780c */ /* 0x000fe20003f66070 */
[----:B-1----:R-:W-:Y:S01]  /*c3a0*/  VIADD R211, R208, 0xffffff40 ;  /* 0xffffff40d0d37836 */ /* 0x002fe20000000000 */
[----:B------:R-:W-:Y:S01]  /*c3b0*/  IADD3 R206, PT, PT, R206, -0xbd, RZ ;  /* 0xffffff43cece7810 */ /* 0x000fe20007ffe0ff */
[----:B------:R-:W-:Y:S01]  /*c3c0*/  USEL UR15, URZ, 0x1, UP3 ;  /* 0x00000001ff0f7887 */ /* 0x000fe20009800000 */
[----:B------:R-:W-:Y:S01]  /*c3d0*/  SEL R203, RZ, 0x4, P3 ;  /* 0x00000004ffcb7807 */ /* 0x000fe20001800000 */
[----:B------:R-:W-:Y:S01]  /*c3e0*/  UISETP.GE.U32.AND UP3, UPT, UR12, 0x7fffff13, UPT ;  /* 0x7fffff130c00788c */ /* 0x000fe2000bf66070 */
[----:B------:R-:W-:Y:S01]  /*c3f0*/  LOP3.LUT R187, R187, 0x3, RZ, 0xc0, !PT ;  /* 0x00000003bbbb7812 */ /* 0x000fe200078ec0ff */
[----:B------:R-:W-:Y:S01]  /*c400*/  USEL UR12, URZ, 0x1fffe, UP4 ;  /* 0x0001fffeff0c7887 */ /* 0x000fe2000a000000 */
[----:B------:R-:W-:Y:S01]  /*c410*/  ISETP.GE.U32.AND P3, PT, R206, 0x7fffff04, PT ;  /* 0x7fffff04ce00780c */ /* 0x000fe20003f66070 */
[----:B------:R-:W-:Y:S01]  /*c420*/  UISETP.GE.U32.AND UP4, UPT, UR6, 0x7fffff14, UPT ;  /* 0x7fffff140600788c */ /* 0x000fe2000bf86070 */
[----:B------:R-:W-:Y:S01]  /*c430*/  IADD3 R206, PT, PT, R187, R192, R193 ;  /* 0x000000c0bbce7210 */ /* 0x000fe20007ffe0c1 */
[----:B------:R-:W-:Y:S01]  /*c440*/  UIADD3 UR16, UPT, UPT, UR18, UR16, URZ ;  /* 0x0000001012107290 */ /* 0x000fe2000fffe0ff */
[----:B------:R-:W-:Y:S01]  /*c450*/  SEL R192, RZ, 0x7fff8, P3 ;  /* 0x0007fff8ffc07807 */ /* 0x000fe20001800000 */
[----:B------:R-:W-:Y:S01]  /*c460*/  UIADD3 UR21, UPT, UPT, UR21, UR22, URZ ;  /* 0x0000001615157290 */ /* 0x000fe2000fffe0ff */
[----:B------:R-:W-:Y:S01]  /*c470*/  ISETP.GE.U32.AND P3, PT, R188, 0x7fffff1f, PT ;  /* 0x7fffff1fbc00780c */ /* 0x000fe20003f66070 */
[----:B----4-:R-:W-:Y:S01]  /*c480*/  VIADD R188, R209, 0xffffff5f ;  /* 0xffffff5fd1bc7836 */ /* 0x010fe20000000000 */
[----:B------:R-:W-:Y:S01]  /*c490*/  IADD3 R187, PT, PT, R191, R190, RZ ;  /* 0x000000bebfbb7210 */ /* 0x000fe20007ffe0ff */
[----:B------:R-:W-:Y:S01]  /*c4a0*/  UIADD3 UR12, UPT, UPT, UR15, UR12, URZ ;  /* 0x0000000c0f0c7290 */ /* 0x000fe2000fffe0ff */
[----:B------:R-:W-:Y:S01]  /*c4b0*/  SEL R193, RZ, 0x4, P3 ;  /* 0x00000004ffc17807 */ /* 0x000fe20001800000 */
[----:B------:R-:W-:Y:S01]  /*c4c0*/  USEL UR19, URZ, 0x4, UP3 ;  /* 0x00000004ff137887 */ /* 0x000fe20009800000 */
[----:B------:R-:W-:Y:S01]  /*c4d0*/  ISETP.GE.U32.AND P3, PT, R188, 0x7fffff20, PT ;  /* 0x7fffff20bc00780c */ /* 0x000fe20003f66070 */
[----:B------:R-:W-:Y:S01]  /*c4e0*/  USEL UR20, URZ, 0x7fff8, UP4 ;  /* 0x0007fff8ff147887 */ /* 0x000fe2000a000000 */
[----:B------:R-:W-:Y:S01]  /*c4f0*/  LOP3.LUT R187, R187, 0x3, RZ, 0xc0, !PT ;  /* 0x00000003bbbb7812 */ /* 0x000fe200078ec0ff */
[----:B------:R-:W-:Y:S01]  /*c500*/  USEL UR4, URZ, 0x4, UP5 ;  /* 0x00000004ff047887 */ /* 0x000fe2000a800000 */
[----:B------:R-:W-:Y:S01]  /*c510*/  SEL R191, RZ, 0x7fff8, P3 ;  /* 0x0007fff8ffbf7807 */ /* 0x000fe20001800000 */
[----:B------:R-:W-:Y:S01]  /*c520*/  USEL UR6, URZ, 0x7fff8, UP6 ;  /* 0x0007fff8ff067887 */ /* 0x000fe2000b000000 */
[----:B------:R-:W-:Y:S01]  /*c530*/  ISETP.GE.U32.AND P3, PT, R211, 0x7fffff01, PT ;  /* 0x7fffff01d300780c */ /* 0x000fe20003f66070 */
[----:B------:R-:W-:Y:S01]  /*c540*/  UIADD3 UR14, UPT, UPT, UR17, UR14, URZ ;  /* 0x0000000e110e7290 */ /* 0x000fe2000fffe0ff */
[----:B------:R-:W-:Y:S01]  /*c550*/  IADD3 R189, PT, PT, R187, R194, R195 ;  /* 0x000000c2bbbd7210 */ /* 0x000fe20007ffe0c3 */
[----:B------:R-:W-:Y:S01]  /*c560*/  LDGSTS.E [R201+0x7000], desc[UR24][R6.64], P5 ;  /* 0x0700000006c97fae */ /* 0x000fe2000a9a1018 */
[----:B------:R-:W-:Y:S01]  /*c570*/  SEL R187, RZ, 0x1, P3 ;  /* 0x00000001ffbb7807 */ /* 0x000fe20001800000 */
[----:B------:R-:W-:-:S02]  /*c580*/  IMAD.IADD R188, R202, 0x1, R197 ;  /* 0x00000001cabc7824 */ /* 0x000fc400078e02c5 */
[----:B------:R-:W-:Y:S01]  /*c590*/  IMAD.MOV.U32 R197, RZ, RZ, R239 ;  /* 0x000000ffffc57224 */ /* 0x000fe200078e00ef */
[----:B------:R-:W-:Y:S01]  /*c5a0*/  ULOP3.LUT UR16, UR16, 0x3, URZ, 0xc0, !UPT ;  /* 0x0000000310107892 */ /* 0x000fe2000f8ec0ff */
[----:B------:R-:W-:Y:S01]  /*c5b0*/  IMAD.IADD R187, R187, 0x1, R196 ;  /* 0x00000001bbbb7824 */ /* 0x000fe200078e02c4 */
[----:B------:R-:W-:Y:S01]  /*c5c0*/  ULOP3.LUT UR21, UR21, 0x3, URZ, 0xc0, !UPT ;  /* 0x0000000315157892 */ /* 0x000fe2000f8ec0ff */
[----:B------:R-:W-:Y:S01]  /*c5d0*/  IMAD.MOV.U32 R196, RZ, RZ, R238 ;  /* 0x000000ffffc47224 */ /* 0x000fe200078e00ee */
[----:B------:R-:W-:Y:S01]  /*c5e0*/  ULOP3.LUT UR12, UR12, 0x3, URZ, 0xc0, !UPT ;  /* 0x000000030c0c7892 */ /* 0x000fe2000f8ec0ff */
[----:B------:R-:W2:Y:S01]  /*c5f0*/  LDL.64 R238, [R1+0x130] ;  /* 0x0001300001ee7983 */ /* 0x000ea20000100a00 */
[----:B------:R-:W-:Y:S02]  /*c600*/  LOP3.LUT R187, R187, 0x3, RZ, 0xc0, !PT ;  /* 0x00000003bbbb7812 */ /* 0x000fe400078ec0ff */
[----:B------:R-:W-:Y:S01]  /*c610*/  LOP3.LUT R188, R188, 0x3, RZ, 0xc0, !PT ;  /* 0x00000003bcbc7812 */ /* 0x000fe200078ec0ff */
[----:B------:R-:W-:Y:S01]  /*c620*/  ULOP3.LUT UR14, UR14, 0x3, URZ, 0xc0, !UPT ;  /* 0x000000030e0e7892 */ /* 0x000fe2000f8ec0ff */
[----:B------:R-:W-:Y:S01]  /*c630*/  IADD3 R187, PT, PT, R187, R192, R203 ;  /* 0x000000c0bbbb7210 */ /* 0x000fe20007ffe0cb */
[----:B------:R-:W-:Y:S01]  /*c640*/  UIADD3 UR5, UPT, UPT, UR16, UR5, UR13 ;  /* 0x0000000510057290 */ /* 0x000fe2000fffe00d */
[----:B------:R-:W-:Y:S01]  /*c650*/  IADD3 R190, PT, PT, R188, R204, R205 ;  /* 0x000000ccbcbe7210 */ /* 0x000fe20007ffe0cd */
[----:B------:R-:W-:Y:S01]  /*c660*/  UIADD3 UR19, UPT, UPT, UR21, UR20, UR19 ;  /* 0x0000001415137290 */ /* 0x000fe2000fffe013 */
[----:B------:R-:W-:Y:S01]  /*c670*/  SHF.L.U32 R188, R189, 0x8, RZ ;  /* 0x00000008bdbc7819 */ /* 0x000fe200000006ff */
[----:B------:R-:W-:Y:S01]  /*c680*/  UIADD3 UR6, UPT, UPT, UR12, UR6, UR4 ;  /* 0x000000060c067290 */ /* 0x000fe2000fffe004 */
[----:B------:R-:W-:Y:S01]  /*c690*/  LOP3.LUT R187, R187, 0xf, RZ, 0xc0, !PT ;  /* 0x0000000fbbbb7812 */ /* 0x000fe200078ec0ff */
[----:B------:R-:W-:Y:S01]  /*c6a0*/  USHF.L.U32 UR4, UR5, 0x8, URZ ;  /* 0x0000000805047899 */ /* 0x000fe200080006ff */
[----:B------:R-:W-:Y:S01]  /*c6b0*/  SHF.R.U32.HI R186, RZ, 0x1, R186 ;  /* 0x00000001ffba7819 */ /* 0x000fe200000116ba */
[----:B------:R-:W-:Y:S01]  /*c6c0*/  ULOP3.LUT UR19, UR19, 0xf, URZ, 0xc0, !UPT ;  /* 0x0000000f13137892 */ /* 0x000fe2000f8ec0ff */
[----:B------:R-:W-:Y:S01]  /*c6d0*/  LOP3.LUT R189, R188, 0xf00, RZ, 0xe2, !PT ;  /* 0x00000f00bcbd7812 */ /* 0x000fe200078ee2ff */
[----:B------:R-:W-:Y:S01]  /*c6e0*/  IMAD R188, R190, 0x10, R187 ;  /* 0x00000010bebc7824 */ /* 0x000fe200078e02bb */
[----:B------:R-:W-:Y:S01]  /*c6f0*/  ULOP3.LUT UR4, UR4, 0xf00, URZ, 0xe2, !UPT ;  /* 0x00000f0004047892 */ /* 0x000fe2000f8ee2ff */
[----:B------:R-:W-:Y:S01]  /*c700*/  LDGSTS.E [R201+0x7200], desc[UR24][R4.64], P5 ;  /* 0x0720000004c97fae */ /* 0x000fe2000a9a1018 */
[----:B------:R-:W-:Y:S01]  /*c710*/  ULEA UR6, UR6, UR19, 0x4 ;  /* 0x0000001306067291 */ /* 0x000fe2000f8e20ff */
[----:B------:R-:W-:Y:S01]  /*c720*/  IADD3 R187, PT, PT, R191, UR14, R193 ;  /* 0x0000000ebfbb7c10 */ /* 0x000fe2000fffe0c1 */
[----:B------:R-:W-:Y:S01]  /*c730*/  IMAD R189, R206, 0x1000, R189 ;  /* 0x00001000cebd7824 */ /* 0x000fe200078e02bd */
[----:B------:R-:W-:Y:S01]  /*c740*/  LOP3.LUT R188, R188, 0xff, RZ, 0xc0, !PT ;  /* 0x000000ffbcbc7812 */ /* 0x000fe200078ec0ff */
[----:B------:R-:W-:Y:S01]  /*c750*/  ULOP3.LUT UR6, UR6, 0xff, URZ, 0xc0, !UPT ;  /* 0x000000ff06067892 */ /* 0x000fe2000f8ec0ff */
[----:B------:R-:W-:Y:S01]  /*c760*/  LEA R187, R187, UR4, 0xc ;  /* 0x00000004bbbb7c11 */ /* 0x000fe2000f8e60ff */
[----:B------:R-:W-:Y:S02]  /*c770*/  LDGSTS.E [R201+0x7400], desc[UR24][R8.64], P4 ;  /* 0x0740000008c97fae */ /* 0x000fe4000a1a1018 */
[----:B------:R-:W-:-:S02]  /*c780*/  IMAD.IADD R188, R189, 0x1, R188 ;  /* 0x00000001bdbc7824 */ /* 0x000fc400078e02bc */
[----:B------:R-:W-:Y:S01]  /*c790*/  IADD3 R187, PT, PT, R187, UR6, RZ ;  /* 0x00000006bbbb7c10 */ /* 0x000fe2000fffe0ff */
[----:B------:R-:W-:Y:S01]  /*c7a0*/  LDGSTS.E [R201+0x7600], desc[UR24][R12.64], P4 ;  /* 0x076000000cc97fae */ /* 0x000fe2000a1a1018 */
[----:B------:R-:W-:Y:S02]  /*c7b0*/  LOP3.LUT P5, RZ, R186, 0x1, RZ, 0xc0, !PT ;  /* 0x00000001baff7812 */ /* 0x000fe400078ac0ff */
[----:B------:R-:W-:Y:S01]  /*c7c0*/  PRMT R186, R188, 0x5410, R187 ;  /* 0x00005410bcba7816 */ /* 0x000fe200000000bb */
[----:B------:R-:W4:Y:S03]  /*c7d0*/  LDL.64 R194, [R1+0x138] ;  /* 0x0001380001c27983 */ /* 0x000f260000100a00 */
[C---:B------:R-:W-:Y:S01]  /*c7e0*/  SHF.R.U64 R187, R186.reuse, 0x1f, RZ ;  /* 0x0000001fbabb7819 */ /* 0x040fe200000012ff */
[----:B---3--:R-:W3:Y:S03]  /*c7f0*/  LDL.64 R198, [R1+0x140] ;  /* 0x0001400001c67983 */ /* 0x008ee60000100a00 */
[----:B------:R-:W-:Y:S01]  /*c800*/  LOP3.LUT P4, RZ, R187, 0x1, RZ, 0xc0, !PT ;  /* 0x00000001bbff7812 */ /* 0x000fe2000788c0ff */
[----:B------:R-:W3:Y:S01]  /*c810*/  LDL.64 R134, [R1+0x148] ;  /* 0x0001480001867983 */ /* 0x000ee20000100a00 */
[----:B------:R-:W-:-:S03]  /*c820*/  SHF.R.U64 R187, R186, 0x1e, RZ ;  /* 0x0000001ebabb7819 */ /* 0x000fc600000012ff */
[----:B------:R-:W-:Y:S04]  /*c830*/  LDGSTS.E [R201+0x7800], desc[UR24][R16.64], P5 ;  /* 0x0780000010c97fae */ /* 0x000fe8000a9a1018 */
[----:B------:R-:W-:Y:S01]  /*c840*/  LDGSTS.E [R201+0x7a00], desc[UR24][R20.64], P5 ;  /* 0x07a0000014c97fae */ /* 0x000fe2000a9a1018 */
[----:B------:R-:W-:Y:S02]  /*c850*/  LOP3.LUT P5, RZ, R187, 0x1, RZ, 0xc0, !PT ;  /* 0x00000001bbff7812 */ /* 0x000fe400078ac0ff */
[----:B------:R-:W-:Y:S01]  /*c860*/  SHF.R.U64 R187, R186, 0x1d, RZ ;  /* 0x0000001dbabb7819 */ /* 0x000fe200000012ff */
[----:B------:R-:W-:Y:S04]  /*c870*/  LDGSTS.E [R201+0x7c00], desc[UR24][R24.64], !P2 ;  /* 0x07c0000018c97fae */ /* 0x000fe8000d1a1018 */
[----:B------:R-:W-:Y:S01]  /*c880*/  LDGSTS.E [R201+0x7e00], desc[UR24][R28.64], !P2 ;  /* 0x07e000001cc97fae */ /* 0x000fe2000d1a1018 */
[----:B------:R-:W-:-:S02]  /*c890*/  LOP3.LUT P2, RZ, R187, 0x1, RZ, 0xc0, !PT ;  /* 0x00000001bbff7812 */ /* 0x000fc4000784c0ff */
[C---:B------:R-:W-:Y:S01]  /*c8a0*/  SHF.R.U64 R187, R186.reuse, 0x1c, RZ ;  /* 0x0000001cbabb7819 */ /* 0x040fe200000012ff */
[----:B------:R-:W-:Y:S04]  /*c8b0*/  LDGSTS.E [R201+0x8000], desc[UR24][R32.64], P4 ;  /* 0x0800000020c97fae */ /* 0x000fe8000a1a1018 */
[----:B------:R-:W-:Y:S01]  /*c8c0*/  LDGSTS.E [R201+0x8200], desc[UR24][R36.64], P4 ;  /* 0x0820000024c97fae */ /* 0x000fe2000a1a1018 */
[----:B------:R-:W-:Y:S02]  /*c8d0*/  LOP3.LUT P4, RZ, R187, 0x1, RZ, 0xc0, !PT ;  /* 0x00000001bbff7812 */ /* 0x000fe4000788c0ff */
[----:B------:R-:W-:Y:S01]  /*c8e0*/  SHF.R.U64 R187, R186, 0x1b, RZ ;  /* 0x0000001bbabb7819 */ /* 0x000fe200000012ff */
[----:B------:R-:W-:Y:S04]  /*c8f0*/  LDGSTS.E [R201+0x8400], desc[UR24][R40.64], P5 ;  /* 0x0840000028c97fae */ /* 0x000fe8000a9a1018 */
[----:B------:R-:W-:Y:S01]  /*c900*/  LDGSTS.E [R201+0x8600], desc[UR24][R44.64], P5 ;  /* 0x086000002cc97fae */ /* 0x000fe2000a9a1018 */
[----:B------:R-:W-:-:S02]  /*c910*/  LOP3.LUT P5, RZ, R187, 0x1, RZ, 0xc0, !PT ;  /* 0x00000001bbff7812 */ /* 0x000fc400078ac0ff */
[C---:B------:R-:W-:Y:S01]  /*c920*/  SHF.R.U64 R187, R186.reuse, 0x1a, RZ ;  /* 0x0000001ababb7819 */ /* 0x040fe200000012ff */
[----:B------:R-:W-:Y:S04]  /*c930*/  LDGSTS.E [R201+0x8800], desc[UR24][R48.64], P2 ;  /* 0x0880000030c97fae */ /* 0x000fe800091a1018 */
[----:B------:R-:W-:Y:S01]  /*c940*/  LDGSTS.E [R201+0x8a00], desc[UR24][R52.64], P2 ;  /* 0x08a0000034c97fae */ /* 0x000fe200091a1018 */
[----:B------:R-:W-:Y:S02]  /*c950*/  LOP3.LUT P2, RZ, R187, 0x1, RZ, 0xc0, !PT ;  /* 0x00000001bbff7812 */ /* 0x000fe4000784c0ff */
[----:B------:R-:W-:Y:S01]  /*c960*/  SHF.R.U64 R187, R186, 0x19, RZ ;  /* 0x00000019babb7819 */ /* 0x000fe200000012ff */
[----:B------:R-:W-:Y:S04]  /*c970*/  LDGSTS.E [R201+0x8c00], desc[UR24][R62.64], P4 ;  /* 0x08c000003ec97fae */ /* 0x000fe8000a1a1018 */
[----:B------:R-:W-:Y:S04]  /*c980*/  LDGSTS.E [R201+0x8e00], desc[UR24][R66.64], P4 ;  /* 0x08e0000042c97fae */ /* 0x000fe8000a1a1018 */
[----:B------:R-:W-:Y:S04]  /*c990*/  LDGSTS.E [R201+0x9000], desc[UR24][R70.64], P5 ;  /* 0x0900000046c97fae */ /* 0x000fe8000a9a1018 */
[----:B------:R-:W-:Y:S04]  /*c9a0*/  LDGSTS.E [R201+0x9200], desc[UR24][R74.64], P5 ;  /* 0x092000004ac97fae */ /* 0x000fe8000a9a1018 */
[----:B------:R-:W-:Y:S04]  /*c9b0*/  LDGSTS.E [R201+0x9400], desc[UR24][R78.64], P2 ;  /* 0x094000004ec97fae */ /* 0x000fe800091a1018 */
[----:B------:R-:W-:Y:S04]  /*c9c0*/  LDGSTS.E [R201+0x9600], desc[UR24][R82.64], P2 ;  /* 0x0960000052c97fae */ /* 0x000fe800091a1018 */
[----:B------:R-:W3:Y:S04]  /*c9d0*/  LDL.64 R212, [R1+0x150] ;  /* 0x0001500001d47983 */ /* 0x000ee80000100a00 */
[----:B------:R-:W3:Y:S04]  /*c9e0*/  LDL.64 R214, [R1+0x158] ;  /* 0x0001580001d67983 */ /* 0x000ee80000100a00 */
[----:B------:R-:W3:Y:S01]  /*c9f0*/  LDL.64 R248, [R1+0x160] ;  /* 0x0001600001f87983 */ /* 0x000ee20000100a00 */
[----:B------:R-:W-:-:S05]  /*ca00*/  IADD3 R208, P6, PT, R246, R3, RZ ;  /* 0x00000003f6d07210 */ /* 0x000fca0007fde0ff */
[----:B------:R-:W-:Y:S01]  /*ca10*/  IMAD.X R209, R247, 0x1, R132, P6 ;  /* 0x00000001f7d17824 */ /* 0x000fe200030e0684 */
[----:B------:R-:W-:Y:S01]  /*ca20*/  LOP3.LUT P6, RZ, R187, 0x1, RZ, 0xc0, !PT ;  /* 0x00000001bbff7812 */ /* 0x000fe200078cc0ff */
[----:B------:R-:W3:Y:S01]  /*ca30*/  LDL.64 R246, [R1+0x168] ;  /* 0x0001680001f67983 */ /* 0x000ee20000100a00 */
[----:B------:R-:W-:-:S04]  /*ca40*/  SHF.R.U64 R187, R186, 0x18, RZ ;  /* 0x00000018babb7819 */ /* 0x000fc800000012ff */
[----:B------:R-:W-:Y:S02]  /*ca50*/  LOP3.LUT P4, RZ, R187, 0x1, RZ, 0xc0, !PT ;  /* 0x00000001bbff7812 */ /* 0x000fe4000788c0ff */
[----:B------:R-:W-:-:S04]  /*ca60*/  SHF.R.U64 R187, R186, 0x17, RZ ;  /* 0x00000017babb7819 */ /* 0x000fc800000012ff */
[----:B------:R-:W-:Y:S01]  /*ca70*/  LOP3.LUT P5, RZ, R187, 0x1, RZ, 0xc0, !PT ;  /* 0x00000001bbff7812 */ /* 0x000fe200078ac0ff */
[----:B------:R-:W-:Y:S01]  /*ca80*/  LDGSTS.E [R201+0x9800], desc[UR24][R86.64], P6 ;  /* 0x0980000056c97fae */ /* 0x000fe2000b1a1018 */
[----:B------:R-:W-:-:S03]  /*ca90*/  SHF.R.U64 R187, R186, 0x16, RZ ;  /* 0x00000016babb7819 */ /* 0x000fc600000012ff */
[----:B------:R-:W-:Y:S01]  /*caa0*/  LDGSTS.E [R201+0x9a00], desc[UR24][R90.64], P6 ;  /* 0x09a000005ac97fae */ /* 0x000fe2000b1a1018 */
[----:B------:R-:W-:Y:S02]  /*cab0*/  LOP3.LUT P2, RZ, R187, 0x1, RZ, 0xc0, !PT ;  /* 0x00000001bbff7812 */ /* 0x000fe4000784c0ff */
[C---:B------:R-:W-:Y:S01]  /*cac0*/  SHF.R.U64 R187, R186.reuse, 0x15, RZ ;  /* 0x00000015babb7819 */ /* 0x040fe200000012ff */
[----:B------:R-:W-:Y:S03]  /*cad0*/  LDGSTS.E [R201+0x9c00], desc[UR24][R94.64], P4 ;  /* 0x09c000005ec97fae */ /* 0x000fe6000a1a1018 */
        /* <DEDUP_REMOVED lines=12> */
[----:B------:R-:W-:Y:S01]  /*cba0*/  SHF.R.U64 R187, R186, 0x11, RZ ;  /* 0x00000011babb7819 */ /* 0x000fe200000012ff */
[----:B------:R-:W-:Y:S04]  /*cbb0*/  LDGSTS.E [R201+0xa800], desc[UR24][R118.64], P6 ;  /* 0x0a80000076c97fae */ /* 0x000fe8000b1a1018 */
[----:B------:R-:W-:Y:S01]  /*cbc0*/  LDGSTS.E [R201+0xaa00], desc[UR24][R122.64], P6 ;  /* 0x0aa000007ac97fae */ /* 0x000fe2000b1a1018 */
[----:B------:R-:W-:-:S03]  /*cbd0*/  LOP3.LUT P6, RZ, R187, 0x1, RZ, 0xc0, !PT ;  /* 0x00000001bbff7812 */ /* 0x000fc600078cc0ff */
[----:B------:R-:W-:Y:S04]  /*cbe0*/  LDGSTS.E [R201+0xac00], desc[UR24][R158.64], P4 ;  /* 0x0ac000009ec97fae */ /* 0x000fe8000a1a1018 */
[----:B------:R-:W-:Y:S04]  /*cbf0*/  LDGSTS.E [R201+0xae00], desc[UR24][R130.64], P4 ;  /* 0x0ae0000082c97fae */ /* 0x000fe8000a1a1018 */
[----:B------:R-:W-:Y:S04]  /*cc00*/  LDGSTS.E [R201+0xb000], desc[UR24][R196.64], P5 ;  /* 0x0b000000c4c97fae */ /* 0x000fe8000a9a1018 */
[----:B------:R1:W-:Y:S04]  /*cc10*/  STL.64 [R1+0x268], R208 ;  /* 0x000268d001007387 */ /* 0x0003e80000100a00 */
[----:B------:R-:W-:Y:S04]  /*cc20*/  LDGSTS.E [R201+0xb200], desc[UR24][R244.64], P5 ;  /* 0x0b200000f4c97fae */ /* 0x000fe8000a9a1018 */
[----:B------:R-:W-:Y:S04]  /*cc30*/  LDGSTS.E [R201+0xb400], desc[UR24][R242.64], P2 ;  /* 0x0b400000f2c97fae */ /* 0x000fe800091a1018 */
[----:B------:R-:W-:Y:S04]  /*cc40*/  LDGSTS.E [R201+0xb600], desc[UR24][R240.64], P2 ;  /* 0x0b600000f0c97fae */ /* 0x000fe800091a1018 */
[----:B------:R-:W3:Y:S04]  /*cc50*/  LDL.64 R244, [R1+0x170] ;  /* 0x0001700001f47983 */ /* 0x000ee80000100a00 */
[----:B------:R-:W3:Y:S04]  /*cc60*/  LDL.64 R242, [R1+0x178] ;  /* 0x0001780001f27983 */ /* 0x000ee80000100a00 */
[----:B------:R-:W3:Y:S04]  /*cc70*/  LDL.64 R240, [R1+0x180] ;  /* 0x0001800001f07983 */ /* 0x000ee80000100a00 */
[----:B--2---:R-:W-:Y:S01]  /*cc80*/  LDGSTS.E [R201+0xb800], desc[UR24][R238.64], P6 ;  /* 0x0b800000eec97fae */ /* 0x004fe2000b1a1018 */
[----:B------:R-:W-:-:S03]  /*cc90*/  SHF.R.U64 R187, R186, 0x10, RZ ;  /* 0x00000010babb7819 */ /* 0x000fc600000012ff */
[----:B------:R-:W2:Y:S04]  /*cca0*/  LDL.64 R204, [R1+0x1a0] ;  /* 0x0001a00001cc7983 */ /* 0x000ea80000100a00 */
[----:B------:R-:W2:Y:S04]  /*ccb0*/  LDL.64 R196, [R1+0x1a8] ;  /* 0x0001a80001c47983 */ /* 0x000ea80000100a00 */
[----:B------:R-:W2:Y:S01]  /*ccc0*/  LDL.64 R238, [R1+0x188] ;  /* 0x0001880001ee7983 */ /* 0x000ea20000100a00 */
[----:B------:R-:W-:Y:S02]  /*ccd0*/  LOP3.LUT P4, RZ, R187, 0x1, RZ, 0xc0, !PT ;  /* 0x00000001bbff7812 */ /* 0x000fe4000788c0ff */
[----:B------:R-:W-:Y:S01]  /*cce0*/  SHF.R.U64 R187, R186, 0xf, RZ ;  /* 0x0000000fbabb7819 */ /* 0x000fe200000012ff */
[----:B----4-:R-:W-:Y:S03]  /*ccf0*/  LDGSTS.E [R201+0xba00], desc[UR24][R194.64], P6 ;  /* 0x0ba00000c2c97fae */ /* 0x010fe6000b1a1018 */
[----:B------:R-:W-:-:S02]  /*cd00*/  LOP3.LUT P5, RZ, R187, 0x1, RZ, 0xc0, !PT ;  /* 0x00000001bbff7812 */ /* 0x000fc400078ac0ff */
[----:B------:R-:W-:-:S04]  /*cd10*/  SHF.R.U64 R187, R186, 0xe, RZ ;  /* 0x0000000ebabb7819 */ /* 0x000fc800000012ff */
[----:B------:R-:W-:Y:S01]  /*cd20*/  LOP3.LUT P2, RZ, R187, 0x1, RZ, 0xc0, !PT ;  /* 0x00000001bbff7812 */ /* 0x000fe2000784c0ff */
[----:B---3--:R-:W-:Y:S01]  /*cd30*/  LDGSTS.E [R201+0xbc00], desc[UR24][R198.64], P4 ;  /* 0x0bc00000c6c97fae */ /* 0x008fe2000a1a1018 */
[----:B------:R-:W-:-:S03]  /*cd40*/  SHF.R.U64 R187, R186, 0xd, RZ ;  /* 0x0000000dbabb7819 */ /* 0x000fc600000012ff */
[----:B------:R-:W-:Y:S01]  /*cd50*/  LDGSTS.E [R201+0xbe00], desc[UR24][R134.64], P4 ;  /* 0x0be0000086c97fae */ /* 0x000fe2000a1a1018 */
[----:B------:R-:W-:Y:S02]  /*cd60*/  LOP3.LUT P6, RZ, R187, 0x1, RZ, 0xc0, !PT ;  /* 0x00000001bbff7812 */ /* 0x000fe400078cc0ff */
[----:B------:R-:W-:Y:S01]  /*cd70*/  SHF.R.U64 R187, R186, 0xc, RZ ;  /* 0x0000000cbabb7819 */ /* 0x000fe200000012ff */
[----:B------:R-:W3:Y:S04]  /*cd80*/  LDL.64 R194, [R1+0x1b0] ;  /* 0x0001b00001c27983 */ /* 0x000ee80000100a00 */
[----:B------:R-:W4:Y:S04]  /*cd90*/  LDL.64 R198, [R1+0x1b8] ;  /* 0x0001b80001c67983 */ /* 0x000f280000100a00 */
[----:B------:R-:W3:Y:S01]  /*cda0*/  LDL.64 R134, [R1+0x1c0] ;  /* 0x0001c00001867983 */ /* 0x000ee20000100a00 */
[----:B------:R-:W-:-:S02]  /*cdb0*/  LOP3.LUT P4, RZ, R187, 0x1, RZ, 0xc0, !PT ;  /* 0x00000001bbff7812 */ /* 0x000fc4000788c0ff */
[----:B------:R-:W-:Y:S01]  /*cdc0*/  SHF.R.U64 R187, R186, 0xb, RZ ;  /* 0x0000000bbabb7819 */ /* 0x000fe200000012ff */
[----:B------:R-:W-:Y:S04]  /*cdd0*/  LDGSTS.E [R201+0xc000], desc[UR24][R212.64], P5 ;  /* 0x0c000000d4c97fae */ /* 0x000fe8000a9a1018 */
[----:B------:R-:W-:Y:S04]  /*cde0*/  LDGSTS.E [R201+0xc200], desc[UR24][R214.64], P5 ;  /* 0x0c200000d6c97fae */ /* 0x000fe8000a9a1018 */
[----:B------:R-:W-:Y:S04]  /*cdf0*/  LDGSTS.E [R201+0xc400], desc[UR24][R248.64], P2 ;  /* 0x0c400000f8c97fae */ /* 0x000fe800091a1018 */
[----:B------:R-:W4:Y:S04]  /*ce00*/  LDL.64 R212, [R1+0x1c8] ;  /* 0x0001c80001d47983 */ /* 0x000f280000100a00 */
[----:B------:R-:W4:Y:S04]  /*ce10*/  LDL.LU.64 R214, [R1+0x288] ;  /* 0x0002880001d67983 */ /* 0x000f280000300a00 */
[----:B------:R-:W4:Y:S01]  /*ce20*/  LDL.LU.64 R248, [R1+0x280] ;  /* 0x0002800001f87983 */ /* 0x000f220000300a00 */
[----:B------:R-:W-:-:S03]  /*ce30*/  LOP3.LUT P5, RZ, R187, 0x1, RZ, 0xc0, !PT ;  /* 0x00000001bbff7812 */ /* 0x000fc600078ac0ff */
[----:B------:R-:W-:Y:S04]  /*ce40*/  LDGSTS.E [R201+0xc600], desc[UR24][R246.64], P2 ;  /* 0x0c600000f6c97fae */ /* 0x000fe800091a1018 */
[----:B------:R-:W4:Y:S04]  /*ce50*/  LDL.64 R246, [R1+0x1d0] ;  /* 0x0001d00001f67983 */ /* 0x000f280000100a00 */
[----:B------:R-:W-:Y:S04]  /*ce60*/  LDGSTS.E [R201+0xc800], desc[UR24][R244.64], P6 ;  /* 0x0c800000f4c97fae */ /* 0x000fe8000b1a1018 */
[----:B------:R-:W-:Y:S04]  /*ce70*/  LDGSTS.E [R201+0xca00], desc[UR24][R242.64], P6 ;  /* 0x0ca00000f2c97fae */ /* 0x000fe8000b1a1018 */
[----:B------:R-:W-:Y:S04]  /*ce80*/  LDGSTS.E [R201+0xcc00], desc[UR24][R240.64], P4 ;  /* 0x0cc00000f0c97fae */ /* 0x000fe8000a1a1018 */
[----:B------:R-:W4:Y:S04]  /*ce90*/  LDL.64 R244, [R1+0x1d8] ;  /* 0x0001d80001f47983 */ /* 0x000f280000100a00 */
[----:B------:R-:W4:Y:S04]  /*cea0*/  LDL.64 R242, [R1+0x1e0] ;  /* 0x0001e00001f27983 */ /* 0x000f280000100a00 */
[----:B------:R-:W4:Y:S04]  /*ceb0*/  LDL.64 R240, [R1+0x1e8] ;  /* 0x0001e80001f07983 */ /* 0x000f280000100a00 */
[----:B--2---:R-:W-:Y:S04]  /*cec0*/  LDGSTS.E [R201+0xce00], desc[UR24][R238.64], P4 ;  /* 0x0ce00000eec97fae */ /* 0x004fe8000a1a1018 */
[----:B------:R-:W-:Y:S04]  /*ced0*/  LDGSTS.E [R201+0xd000], desc[UR24][R226.64], P5 ;  /* 0x0d000000e2c97fae */ /* 0x000fe8000a9a1018 */
[----:B------:R-:W-:Y:S04]  /*cee0*/  LDGSTS.E [R201+0xd200], desc[UR24][R222.64], P5 ;  /* 0x0d200000dec97fae */ /* 0x000fe8000a9a1018 */
[----:B------:R-:W2:Y:S04]  /*cef0*/  LDL.64 R238, [R1+0x1f0] ;  /* 0x0001f00001ee7983 */ /* 0x000ea80000100a00 */
[----:B------:R-:W2:Y:S04]  /*cf00*/  LDL.LU.64 R226, [R1+0x278] ;  /* 0x0002780001e27983 */ /* 0x000ea80000300a00 */
[----:B------:R-:W2:Y:S01]  /*cf10*/  LDL.LU.64 R222, [R1+0x270] ;  /* 0x0002700001de7983 */ /* 0x000ea20000300a00 */
[----:B------:R-:W-:-:S04]  /*cf20*/  SHF.R.U64 R187, R186, 0xa, RZ ;  /* 0x0000000ababb7819 */ /* 0x000fc800000012ff */
[----:B------:R-:W-:Y:S02]  /*cf30*/  LOP3.LUT P2, RZ, R187, 0x1, RZ, 0xc0, !PT ;  /* 0x00000001bbff7812 */ /* 0x000fe4000784c0ff */
[----:B------:R-:W-:-:S04]  /*cf40*/  SHF.R.U64 R187, R186, 0x9, RZ ;  /* 0x00000009babb7819 */ /* 0x000fc800000012ff */
[----:B------:R-:W-:Y:S02]  /*cf50*/  LOP3.LUT P6, RZ, R187, 0x1, RZ, 0xc0, !PT ;  /* 0x00000001bbff7812 */ /* 0x000fe400078cc0ff */
[----:B------:R-:W-:-:S04]  /*cf60*/  SHF.R.U64 R187, R186, 0x8, RZ ;  /* 0x00000008babb7819 */ /* 0x000fc800000012ff */
[----:B------:R-:W-:Y:S01]  /*cf70*/  LOP3.LUT P4, RZ, R187, 0x1, RZ, 0xc0, !PT ;  /* 0x00000001bbff7812 */ /* 0x000fe2000788c0ff */
[----:B------:R1:W-:Y:S01]  /*cf80*/  LDGSTS.E [R201+0xd400], desc[UR24][R204.64], P2 ;  /* 0x0d400000ccc97fae */ /* 0x0003e200091a1018 */
[----:B------:R-:W-:-:S03]  /*cf90*/  SHF.R.U64 R187, R186, 0x7, RZ ;  /* 0x00000007babb7819 */ /* 0x000fc600000012ff */
[----:B------:R1:W-:Y:S01]  /*cfa0*/  LDGSTS.E [R201+0xd600], desc[UR24][R196.64], P2 ;  /* 0x0d600000c4c97fae */ /* 0x0003e200091a1018 */
[----:B------:R-:W-:Y:S02]  /*cfb0*/  LOP3.LUT P5, RZ, R187, 0x1, RZ, 0xc0, !PT ;  /* 0x00000001bbff7812 */ /* 0x000fe400078ac0ff */
[C---:B------:R-:W-:Y:S01]  /*cfc0*/  SHF.R.U64 R187, R186.reuse, 0x6, RZ ;  /* 0x00000006babb7819 */ /* 0x040fe200000012ff */
[----:B---3--:R3:W-:Y:S03]  /*cfd0*/  LDGSTS.E [R201+0xd800], desc[UR24][R194.64], P6 ;  /* 0x0d800000c2c97fae */ /* 0x0087e6000b1a1018 */
[----:B------:R-:W-:Y:S01]  /*cfe0*/  LOP3.LUT P2, RZ, R187, 0x1, RZ, 0xc0, !PT ;  /* 0x00000001bbff7812 */ /* 0x000fe2000784c0ff */
[----:B----4-:R-:W-:Y:S01]  /*cff0*/  LDGSTS.E [R201+0xda00], desc[UR24][R198.64], P6 ;  /* 0x0da00000c6c97fae */ /* 0x010fe2000b1a1018 */
[----:B------:R-:W-:-:S03]  /*d000*/  SHF.R.U64 R187, R186, 0x5, RZ ;  /* 0x00000005babb7819 */ /* 0x000fc600000012ff */
[----:B------:R-:W-:Y:S04]  /*d010*/  LDGSTS.E [R201+0xdc00], desc[UR24][R134.64], P4 ;  /* 0x0dc0000086c97fae */ /* 0x000fe8000a1a1018 */
[----:B------:R-:W-:Y:S01]  /*d020*/  LDGSTS.E [R201+0xde00], desc[UR24][R212.64], P4 ;  /* 0x0de00000d4c97fae */ /* 0x000fe2000a1a1018 */
[----:B-1----:R-:W-:-:S04]  /*d030*/  IADD3 R204, P6, PT, R214, R3, RZ ;  /* 0x00000003d6cc7210 */ /* 0x002fc80007fde0ff */
[----:B------:R-:W-:Y:S02]  /*d040*/  IADD3.X R205, PT, PT, R215, R132, RZ, P6, !PT ;  /* 0x00000084d7cd7210 */ /* 0x000fe400037fe4ff */
[----:B------:R-:W-:Y:S02]  /*d050*/  LOP3.LUT P6, RZ, R187, 0x1, RZ, 0xc0, !PT ;  /* 0x00000001bbff7812 */ /* 0x000fe400078cc0ff */
[----:B------:R-:W-:Y:S01]  /*d060*/  IADD3 R202, P4, PT, R248, R3, RZ ;  /* 0x00000003f8ca7210 */ /* 0x000fe20007f9e0ff */
[----:B------:R1:W-:Y:S04]  /*d070*/  STL.64 [R1+0x288], R204 ;  /* 0x000288cc01007387 */ /* 0x0003e80000100a00 */
[----:B------:R-:W-:-:S05]  /*d080*/  IMAD.X R203, R249, 0x1, R132, P4 ;  /* 0x00000001f9cb7824 */ /* 0x000fca00020e0684 */
[----:B------:R1:W-:Y:S04]  /*d090*/  STL.64 [R1+0x2a8], R202 ;  /* 0x0002a8ca01007387 */ /* 0x0003e80000100a00 */
[----:B------:R-:W4:Y:S04]  /*d0a0*/  LDL.64 R192, [R1+0x218] ;  /* 0x0002180001c07983 */ /* 0x000f280000100a00 */
[----:B------:R-:W4:Y:S04]  /*d0b0*/  LDL.LU.64 R188, [R1+0x260] ;  /* 0x0002600001bc7983 */ /* 0x000f280000300a00 */
[----:B------:R-:W-:Y:S04]  /*d0c0*/  LDGSTS.E [R201+0xe000], desc[UR24][R246.64], P5 ;  /* 0x0e000000f6c97fae */ /* 0x000fe8000a9a1018 */
[----:B------:R-:W-:Y:S04]  /*d0d0*/  LDGSTS.E [R201+0xe200], desc[UR24][R244.64], P5 ;  /* 0x0e200000f4c97fae */ /* 0x000fe8000a9a1018 */
[----:B------:R-:W-:Y:S04]  /*d0e0*/  LDGSTS.E [R201+0xe400], desc[UR24][R242.64], P2 ;  /* 0x0e400000f2c97fae */ /* 0x000fe800091a1018 */
[----:B------:R-:W-:Y:S04]  /*d0f0*/  LDGSTS.E [R201+0xe600], desc[UR24][R240.64], P2 ;  /* 0x0e600000f0c97fae */ /* 0x000fe800091a1018 */
[----:B--2---:R-:W-:Y:S04]  /*d100*/  LDGSTS.E [R201+0xe800], desc[UR24][R238.64], P6 ;  /* 0x0e800000eec97fae */ /* 0x004fe8000b1a1018 */
[----:B------:R-:W-:Y:S04]  /*d110*/  LDGSTS.E [R201+0xea00], desc[UR24][R250.64], P6 ;  /* 0x0ea00000fac97fae */ /* 0x000fe8000b1a1018 */
[----:B------:R-:W2:Y:S01]  /*d120*/  LDL.LU.64 R238, [R1+0x258] ;  /* 0x0002580001ee7983 */ /* 0x000ea20000300a00 */
[----:B------:R-:W-:-:S02]  /*d130*/  IADD3 R196, P6, PT, R226, R3, RZ ;  /* 0x00000003e2c47210 */ /* 0x000fc40007fde0ff */
[----:B---3--:R-:W-:Y:S01]  /*d140*/  IADD3 R194, P2, PT, R222, R3, RZ ;  /* 0x00000003dec27210 */ /* 0x008fe20007f5e0ff */
[----:B------:R-:W3:Y:S02]  /*d150*/  LDL.LU.64 R240, [R1+0x250] ;  /* 0x0002500001f07983 */ /* 0x000ee40000300a00 */
[----:B------:R-:W-:Y:S01]  /*d160*/  IMAD.X R197, R227, 0x1, R132, P6 ;  /* 0x00000001e3c57824 */ /* 0x000fe200030e0684 */
[----:B------:R-:W-:-:S04]  /*d170*/  IADD3.X R195, PT, PT, R223, R132, RZ, P2, !PT ;  /* 0x00000084dfc37210 */ /* 0x000fc800017fe4ff */
[----:B------:R1:W-:Y:S04]  /*d180*/  STL.64 [R1+0x2c8], R196 ;  /* 0x0002c8c401007387 */ /* 0x0003e80000100a00 */
[----:B------:R1:W-:Y:S04]  /*d190*/  STL.64 [R1+0x2e8], R194 ;  /* 0x0002e8c201007387 */ /* 0x0003e80000100a00 */
[----:B------:R-:W3:Y:S04]  /*d1a0*/  LDL.64 R242, [R1+0x220] ;  /* 0x0002200001f27983 */ /* 0x000ee80000100a00 */
[----:B------:R-:W3:Y:S04]  /*d1b0*/  LDL.64 R244, [R1+0x228] ;  /* 0x0002280001f47983 */ /* 0x000ee80000100a00 */
[----:B------:R-:W3:Y:S04]  /*d1c0*/  LDL.64 R246, [R1+0x230] ;  /* 0x0002300001f67983 */ /* 0x000ee80000100a00 */
[----:B------:R-:W3:Y:S04]  /*d1d0*/  LDL.64 R248, [R1+0x238] ;  /* 0x0002380001f87983 */ /* 0x000ee80000100a00 */
[----:B------:R-:W3:Y:S04]  /*d1e0*/  LDL.64 R214, [R1+0x240] ;  /* 0x0002400001d67983 */ /* 0x000ee80000100a00 */
[----:B------:R-:W3:Y:S04]  /*d1f0*/  LDL.64 R212, [R1+0x248] ;  /* 0x0002480001d47983 */ /* 0x000ee80000100a00 */
[----:B------:R-:W3:Y:S04]  /*d200*/  LDL.64 R134, [R1+0x2d0] ;  /* 0x0002d00001867983 */ /* 0x000ee80000100a00 */
[----:B------:R-:W3:Y:S01]  /*d210*/  LDL.64 R198, [R1+0x300] ;  /* 0x0003000001c67983 */ /* 0x000ee20000100a00 */
[----:B------:R-:W1:Y:S01]  /*d220*/  S2R R211, SR_TID.X ;  /* 0x0000000000d37919 */ /* 0x000e620000002100 */
[----:B------:R-:W-:Y:S01]  /*d230*/  SHF.R.U64 R187, R186, 0x4, RZ ;  /* 0x00000004babb7819 */ /* 0x000fe200000012ff */
[----:B------:R-:W-:Y:S01]  /*d240*/  VIADD R224, R225, 0xffffff80 ;  /* 0xffffff80e1e07836 */ /* 0x000fe20000000000 */
[----:B------:R-:W3:Y:S02]  /*d250*/  LDL.64 R206, [R1+0x380] ;  /* 0x0003800001ce7983 */ /* 0x000ee40000100a00 */
[----:B------:R-:W-:-:S02]  /*d260*/  LOP3.LUT P4, RZ, R187, 0x1, RZ, 0xc0, !PT ;  /* 0x00000001bbff7812 */ /* 0x000fc4000788c0ff */
[C---:B------:R-:W-:Y:S01]  /*d270*/  SHF.R.U64 R187, R186.reuse, 0x3, RZ ;  /* 0x00000003babb7819 */ /* 0x040fe200000012ff */
[----:B------:R-:W3:Y:S03]  /*d280*/  LDL.64 R250, [R1+0x3b8] ;  /* 0x0003b80001fa7983 */ /* 0x000ee60000100a00 */
[----:B------:R-:W-:Y:S01]  /*d290*/  LOP3.LUT P5, RZ, R187, 0x1, RZ, 0xc0, !PT ;  /* 0x00000001bbff7812 */ /* 0x000fe200078ac0ff */
[----:B------:R-:W3:Y:S01]  /*d2a0*/  LDL.64 R226, [R1+0x3e8] ;  /* 0x0003e80001e27983 */ /* 0x000ee20000100a00 */
[----:B------:R-:W-:-:S03]  /*d2b0*/  SHF.R.U64 R187, R186, 0x2, RZ ;  /* 0x00000002babb7819 */ /* 0x000fc600000012ff */
[----:B------:R-:W3:Y:S01]  /*d2c0*/  LDL.64 R222, [R1+0x450] ;  /* 0x0004500001de7983 */ /* 0x000ee20000100a00 */
[----:B------:R-:W-:-:S03]  /*d2d0*/  LOP3.LUT P2, RZ, R187, 0x1, RZ, 0xc0, !PT ;  /* 0x00000001bbff7812 */ /* 0x000fc6000784c0ff */
[----:B------:R-:W-:Y:S04]  /*d2e0*/  LDGSTS.E [R201+0xec00], desc[UR24][R220.64], P4 ;  /* 0x0ec00000dcc97fae */ /* 0x000fe8000a1a1018 */
[----:B------:R-:W-:Y:S01]  /*d2f0*/  LDGSTS.E [R201+0xee00], desc[UR24][R218.64], P4 ;  /* 0x0ee00000dac97fae */ /* 0x000fe2000a1a1018 */
[----:B-1----:R-:W-:-:S03]  /*d300*/  LOP3.LUT R211, R211, 0x3f, RZ, 0xc0, !PT ;  /* 0x0000003fd3d37812 */ /* 0x002fc600078ec0ff */
[----:B------:R-:W-:Y:S01]  /*d310*/  LDGSTS.E [R201+0xf000], desc[UR24][R216.64], P5 ;  /* 0x0f000000d8c97fae */ /* 0x000fe2000a9a1018 */
[----:B------:R-:W-:-:S03]  /*d320*/  ISETP.GE.AND P6, PT, R211, R224, PT ;  /* 0x000000e0d300720c */ /* 0x000fc60003fc6270 */
[----:B----4-:R1:W-:Y:S01]  /*d330*/  LDGSTS.E [R201+0xf200], desc[UR24][R192.64], P5 ;  /* 0x0f200000c0c97fae */ /* 0x0103e2000a9a1018 */
[----:B------:R-:W-:Y:S02]  /*d340*/  ISETP.GT.AND P4, PT, R210, 0xbf, PT ;  /* 0x000000bfd200780c */ /* 0x000fe40003f84270 */
[----:B------:R-:W-:Y:S01]  /*d350*/  SEL R187, RZ, 0x4, P6 ;  /* 0x00000004ffbb7807 */ /* 0x000fe20003000000 */
[----:B------:R-:W4:Y:S01]  /*d360*/  LDL.64 R224, [R1+0x420] ;  /* 0x0004200001e07983 */ /* 0x000f220000100a00 */
[----:B------:R-:W-:Y:S02]  /*d370*/  SHF.R.U64 R186, R186, 0x1, RZ ;  /* 0x00000001baba7819 */ /* 0x000fe400000012ff */
[----:B------:R-:W-:Y:S01]  /*d380*/  SEL R187, R187, RZ, P4 ;  /* 0x000000ffbbbb7207 */ /* 0x000fe20002000000 */
[----:B------:R-:W4:Y:S01]  /*d390*/  LDL.64 R220, [R1+0x2b0] ;  /* 0x0002b00001dc7983 */ /* 0x000f220000100a00 */
[----:B------:R-:W-:-:S03]  /*d3a0*/  LOP3.LUT P4, RZ, R186, 0x1, RZ, 0xc0, !PT ;  /* 0x00000001baff7812 */ /* 0x000fc6000788c0ff */
[----:B------:R-:W4:Y:S01]  /*d3b0*/  LDL.64 R218, [R1+0x2d8] ;  /* 0x0002d80001da7983 */ /* 0x000f220000100a00 */
[----:B-1----:R-:W-:-:S03]  /*d3c0*/  IADD3 R192, P6, PT, R188, R3, RZ ;  /* 0x00000003bcc07210 */ /* 0x002fc60007fde0ff */
[----:B------:R-:W4:Y:S02]  /*d3d0*/  LDL.64 R216, [R1+0x310] ;  /* 0x0003100001d87983 */ /* 0x000f240000100a00 */
[----:B------:R-:W-:Y:S01]  /*d3e0*/  IMAD.X R193, R189, 0x1, R132, P6 ;  /* 0x00000001bdc17824 */ /* 0x000fe200030e0684 */
[----:B--2---:R-:W-:-:S05]  /*d3f0*/  IADD3 R190, P5, PT, R238, R3, RZ ;  /* 0x00000003eebe7210 */ /* 0x004fca0007fbe0ff */
[----:B------:R-:W-:Y:S01]  /*d400*/  IMAD.X R191, R239, 0x1, R132, P5 ;  /* 0x00000001efbf7824 */ /* 0x000fe200028e0684 */
[----:B------:R-:W-:Y:S01]  /*d410*/  ISETP.NE.U32.AND P5, PT, R187, RZ, PT ;  /* 0x000000ffbb00720c */ /* 0x000fe20003fa5070 */
[----:B------:R-:W2:Y:S04]  /*d420*/  LDL.LU.64 R238, [R1+0x598] ;  /* 0x0005980001ee7983 */ /* 0x000ea80000300a00 */
[----:B------:R-:W2:Y:S01]  /*d430*/  LDL.64 R186, [R1+0x338] ;  /* 0x0003380001ba7983 */ /* 0x000ea20000100a00 */
[----:B---3--:R-:W-:-:S03]  /*d440*/  IADD3 R188, P6, PT, R240, R3, RZ ;  /* 0x00000003f0bc7210 */ /* 0x008fc60007fde0ff */
[----:B------:R1:W-:Y:S02]  /*d450*/  STL.64 [R1+0x308], R192 ;  /* 0x000308c001007387 */ /* 0x0003e40000100a00 */
[----:B------:R-:W-:Y:S02]  /*d460*/  IMAD.X R189, R241, 0x1, R132, P6 ;  /* 0x00000001f1bd7824 */ /* 0x000fe400030e0684 */
[----:B------:R-:W3:Y:S04]  /*d470*/  LDL.LU.64 R240, [R1+0x590] ;  /* 0x0005900001f07983 */ /* 0x000ee80000300a00 */
[----:B------:R1:W-:Y:S04]  /*d480*/  LDGSTS.E [R201+0xf400], desc[UR24][R242.64], P2 ;  /* 0x0f400000f2c97fae */ /* 0x0003e800091a1018 */
[----:B------:R1:W-:Y:S04]  /*d490*/  LDGSTS.E [R201+0xf600], desc[UR24][R244.64], P2 ;  /* 0x0f600000f4c97fae */ /* 0x0003e800091a1018 */
[----:B------:R1:W-:Y:S04]  /*d4a0*/  LDGSTS.E [R201+0xf800], desc[UR24][R246.64], P4 ;  /* 0x0f800000f6c97fae */ /* 0x0003e8000a1a1018 */
[----:B------:R-:W3:Y:S04]  /*d4b0*/  LDL.LU.64 R242, [R1+0x588] ;  /* 0x0005880001f27983 */ /* 0x000ee80000300a00 */
[----:B------:R1:W-:Y:S04]  /*d4c0*/  STL.64 [R1+0x328], R190 ;  /* 0x000328be01007387 */ /* 0x0003e80000100a00 */
[----:B------:R-:W3:Y:S04]  /*d4d0*/  LDL.LU.64 R244, [R1+0x580] ;  /* 0x0005800001f47983 */ /* 0x000ee80000300a00 */
[----:B------:R-:W3:Y:S04]  /*d4e0*/  LDL.LU.64 R246, [R1+0x578] ;  /* 0x0005780001f67983 */ /* 0x000ee80000300a00 */
[----:B------:R1:W-:Y:S04]  /*d4f0*/  LDGSTS.E [R201+0xfa00], desc[UR24][R248.64], P4 ;  /* 0x0fa00000f8c97fae */ /* 0x0003e8000a1a1018 */
[----:B------:R1:W-:Y:S04]  /*d500*/  STL.64 [R1+0x350], R188 ;  /* 0x000350bc01007387 */ /* 0x0003e80000100a00 */
[----:B------:R1:W-:Y:S04]  /*d510*/  LDGSTS.E [R201+0xfc00], desc[UR24][R214.64], !P3 ;  /* 0x0fc00000d6c97fae */ /* 0x0003e8000d9a1018 */
[----:B------:R-:W3:Y:S04]  /*d520*/  LDL.LU.64 R248, [R1+0x570] ;  /* 0x0005700001f87983 */ /* 0x000ee80000300a00 */
[----:B------:R1:W-:Y:S04]  /*d530*/  LDGSTS.E [R201+0xfe00], desc[UR24][R212.64], !P3 ;  /* 0x0fe00000d4c97fae */ /* 0x0003e8000d9a1018 */
[----:B------:R-:W3:Y:S04]  /*d540*/  LDL.LU.64 R214, [R1+0x568] ;  /* 0x0005680001d67983 */ /* 0x000ee80000300a00 */
[----:B------:R-:W0:Y:S04]  /*d550*/  LDGDEPBAR ;  /* 0x00000000000079af */ /* 0x000e280000000000 */
[----:B------:R-:W3:Y:S04]  /*d560*/  LDL.LU.64 R212, [R1+0x560] ;  /* 0x0005600001d47983 */ /* 0x000ee80000300a00 */
[----:B------:R1:W-:Y:S04]  /*d570*/  LDGSTS.E [R252+0x28000], desc[UR24][R134.64], P5 ;  /* 0x2800000086fc7fae */ /* 0x0003e8000a9a1018 */
[----:B------:R1:W-:Y:S04]  /*d580*/  LDGSTS.E [R252+0x28400], desc[UR24][R198.64], P5 ;  /* 0x28400000c6fc7fae */ /* 0x0003e8000a9a1018 */
[----:B------:R-:W3:Y:S04]  /*d590*/  LDL.LU.64 R134, [R1+0x558] ;  /* 0x0005580001867983 */ /* 0x000ee80000300a00 */
[----:B------:R1:W5:Y:S01]  /*d5a0*/  LDL.LU.64 R198, [R1+0x550] ;  /* 0x0005500001c67983 */ /* 0x0003620000300a00 */
[C---:B------:R-:W-:Y:S01]  /*d5b0*/  ISETP.GE.AND P3, PT, R210.reuse, 0x80, PT ;  /* 0x00000080d200780c */ /* 0x040fe20003f66270 */
[----:B------:R-:W-:Y:S01]  /*d5c0*/  UMOV UR4, URZ ;  /* 0x000000ff00047c82 */ /* 0x000fe20008000000 */
[----:B------:R-:W-:Y:S01]  /*d5d0*/  ISETP.GE.AND P2, PT, R210, 0x40, PT ;  /* 0x00000040d200780c */ /* 0x000fe20003f46270 */
[----:B--2---:R1:W-:Y:S04]  /*d5e0*/  LDGSTS.E [R252+0x28800], desc[UR24][R186.64], P5 ;  /* 0x28800000bafc7fae */ /* 0x0043e8000a9a1018 */
[----:B------:R1:W-:Y:S04]  /*d5f0*/  LDGSTS.E [R252+0x28c00], desc[UR24][R206.64], P5 ;  /* 0x28c00000cefc7fae */ /* 0x0003e8000a9a1018 */
[----:B------:R1:W-:Y:S04]  /*d600*/  LDGSTS.E [R252+0x29000], desc[UR24][R250.64], P5 ;  /* 0x29000000fafc7fae */ /* 0x0003e8000a9a1018 */
[----:B------:R1:W-:Y:S04]  /*d610*/  LDGSTS.E [R252+0x29400], desc[UR24][R226.64], P5 ;  /* 0x29400000e2fc7fae */ /* 0x0003e8000a9a1018 */
[----:B----4-:R1:W-:Y:S04]  /*d620*/  LDGSTS.E [R252+0x29800], desc[UR24][R224.64], P5 ;  /* 0x29800000e0fc7fae */ /* 0x0103e8000a9a1018 */
        /* <DEDUP_REMOVED lines=10> */
[----:B---3--:R1:W-:Y:S04]  /*d6d0*/  LDGSTS.E [R136+0x28600], desc[UR24][R240.64], P5 ;  /* 0x28600000f0887fae */ /* 0x0083e8000a9a1018 */
        /* <DEDUP_REMOVED lines=14> */
[----:B------:R-:W0:Y:S01]  /*d7c0*/  LDGDEPBAR ;  /* 0x00000000000079af */ /* 0x000e220000000000 */
[----:B------:R-:W-:Y:S05]  /*d7d0*/  @!P3 BRA `(.L_x_14) ;  /* 0x0000009400e4b947 */ /* 0x000fea0003800000 */
[----:B------:R-:W-:Y:S01]  /*d7e0*/  STL [R1+0x4], R10 ;  /* 0x0000040a01007387 */ /* 0x000fe20000100800 */
[----:B-1----:R-:W-:Y:S01]  /*d7f0*/  IMAD.MOV.U32 R136, RZ, RZ, R143 ;  /* 0x000000ffff887224 */ /* 0x002fe200078e008f */
[----:B------:R-:W-:Y:S01]  /*d800*/  MOV R143, R144 ;  /* 0x00000090008f7202 */ /* 0x000fe20000000f00 */
[----:B------:R-:W-:Y:S01]  /*d810*/  IMAD.MOV.U32 R144, RZ, RZ, R145 ;  /* 0x000000ffff907224 */ /* 0x000fe200078e0091 */
[----:B------:R-:W-:Y:S01]  /*d820*/  STL [R1], R11 ;  /* 0x0000000b01007387 */ /* 0x000fe20000100800 */
[----:B------:R-:W-:Y:S01]  /*d830*/  IMAD.MOV.U32 R202, RZ, RZ, R108 ;  /* 0x000000ffffca7224 */ /* 0x000fe200078e006c */
[----:B------:R-:W-:Y:S01]  /*d840*/  MOV R228, R58 ;  /* 0x0000003a00e47202 */ /* 0x000fe20000000f00 */
[----:B------:R-:W-:Y:S01]  /*d850*/  IMAD.MOV.U32 R201, RZ, RZ, R109 ;  /* 0x000000ffffc97224 */ /* 0x000fe200078e006d */
[----:B------:R-:W-:Y:S01]  /*d860*/  STL [R1+0xc], R6 ;  /* 0x00000c0601007387 */ /* 0x000fe20000100800 */
[----:B------:R-:W-:Y:S01]  /*d870*/  IMAD.MOV.U32 R145, RZ, RZ, R146 ;  /* 0x000000ffff917224 */ /* 0x000fe200078e0092 */
[----:B------:R-:W-:Y:S01]  /*d880*/  MOV R208, R96 ;  /* 0x0000006000d07202 */ /* 0x000fe20000000f00 */
[----:B------:R-:W-:Y:S01]  /*d890*/  IMAD.MOV.U32 R146, RZ, RZ, R147 ;  /* 0x000000ffff927224 */ /* 0x000fe200078e0093 */
[----:B------:R-:W-:Y:S01]  /*d8a0*/  STL [R1+0x8], R7 ;  /* 0x0000080701007387 */ /* 0x000fe20000100800 */
[----:B------:R-:W-:Y:S01]  /*d8b0*/  IMAD.MOV.U32 R230, RZ, RZ, R56 ;  /* 0x000000ffffe67224 */ /* 0x000fe200078e0038 */
[----:B------:R-:W-:Y:S01]  /*d8c0*/  MOV R147, R148 ;  /* 0x0000009400937202 */ /* 0x000fe20000000f00 */
[----:B------:R-:W-:Y:S01]  /*d8d0*/  IMAD.MOV.U32 R229, RZ, RZ, R57 ;  /* 0x000000ffffe57224 */ /* 0x000fe200078e0039 */
[----:B------:R1:W-:Y:S01]  /*d8e0*/  STL [R1+0x14], R4 ;  /* 0x0000140401007387 */ /* 0x0003e20000100800 */
[----:B------:R-:W-:Y:S01]  /*d8f0*/  IMAD.MOV.U32 R227, RZ, RZ, R59 ;  /* 0x000000ffffe37224 */ /* 0x000fe200078e003b */
[----:B------:R-:W-:Y:S01]  /*d900*/  MOV R224, R64 ;  /* 0x0000004000e07202 */ /* 0x000fe20000000f00 */
[----:B------:R-:W-:Y:S01]  /*d910*/  IMAD.MOV.U32 R148, RZ, RZ, R149 ;  /* 0x000000ffff947224 */ /* 0x000fe200078e0095 */
[----:B------:R-:W-:Y:S01]  /*d920*/  STL [R1+0x10], R5 ;  /* 0x0000100501007387 */ /* 0x000fe20000100800 */
[----:B------:R-:W-:Y:S01]  /*d930*/  IMAD.MOV.U32 R222, RZ, RZ, R68 ;  /* 0x000000ffffde7224 */ /* 0x000fe200078e0044 */
[----:B------:R-:W-:Y:S01]  /*d940*/  SHF.R.S32.HI R135, RZ, 0x1f, R210 ;  /* 0x0000001fff877819 */ /* 0x000fe200000114d2 */
        /* <DEDUP_REMOVED lines=23> */
[----:B------:R-:W-:Y:S01]  /*dac0*/  LEA.HI R137, R135, R210, RZ, 0x6 ;  /* 0x000000d287897211 */ /* 0x000fe200078f30ff */
        /* <DEDUP_REMOVED lines=66> */
[----:B------:R-:W-:-:S02]  /*def0*/  IMAD.MOV.U32 R188, RZ, RZ, R127 ;  /* 0x000000ffffbc7224 */ /* 0x000fc400078e007f */
[----:B------:R-:W-:Y:S01]  /*df00*/  IMAD.MOV.U32 R183, RZ, RZ, R184 ;  /* 0x000000ffffb77224 */ /* 0x000fe200078e00b8 */
[----:B------:R-:W-:Y:S01]  /*df10*/  STL [R1+0x70], R53 ;  /* 0x0000703501007387 */ /* 0x000fe20000100800 */
[----:B------:R-:W-:Y:S01]  /*df20*/  IMAD.MOV.U32 R182, RZ, RZ, R185 ;  /* 0x000000ffffb67224 */ /* 0x000fe200078e00b9 */
[----:B------:R-:W-:Y:S01]  /*df30*/  MOV R185, R128 ;  /* 0x0000008000b97202 */ /* 0x000fe20000000f00 */
[----:B------:R-:W-:Y:S01]  /*df40*/  IMAD.MOV.U32 R187, RZ, RZ, R156 ;  /* 0x000000ffffbb7224 */ /* 0x000fe200078e009c */
[----:B------:R-:W-:Y:S01]  /*df50*/  STL [R1+0x7c], R62 ;  /* 0x00007c3e01007387 */ /* 0x000fe20000100800 */
[----:B------:R-:W-:Y:S02]  /*df60*/  IMAD.MOV.U32 R186, RZ, RZ, R157 ;  /* 0x000000ffffba7224 */ /* 0x000fe400078e009d */
[----:B------:R-:W-:Y:S01]  /*df70*/  IMAD.MOV.U32 R184, RZ, RZ, R129 ;  /* 0x000000ffffb87224 */ /* 0x000fe200078e0081 */
[----:B------:R-:W-:Y:S01]  /*df80*/  STL [R1+0x78], R63 ;  /* 0x0000783f01007387 */ /* 0x000fe20000100800 */
[----:B------:R-:W-:-:S02]  /*df90*/  IMAD.MOV.U32 R231, RZ, RZ, R55 ;  /* 0x000000ffffe77224 */ /* 0x000fc400078e0037 */
[----:B------:R-:W-:Y:S01]  /*dfa0*/  IMAD.MOV.U32 R235, RZ, RZ, R47 ;  /* 0x000000ffffeb7224 */ /* 0x000fe200078e002f */
[----:B------:R-:W-:Y:S01]  /*dfb0*/  STL [R1+0x84], R66 ;  /* 0x0000844201007387 */ /* 0x000fe20000100800 */
[----:B------:R-:W-:Y:S02]  /*dfc0*/  IMAD.MOV.U32 R234, RZ, RZ, R50 ;  /* 0x000000ffffea7224 */ /* 0x000fe400078e0032 */
        /* <DEDUP_REMOVED lines=13> */
[----:B------:R-:W2:Y:S01]  /*e0a0*/  LDC R166, c[0x0][0x3a0] ;  /* 0x0000e800ffa67b82 */ /* 0x000ea20000000800 */
        /* <DEDUP_REMOVED lines=13> */
[----:B------:R-:W-:-:S03]  /*e180*/  IMAD.MOV.U32 R251, RZ, RZ, R15 ;  /* 0x000000fffffb7224 */ /* 0x000fc600078e000f */
[----:B------:R-:W-:Y:S04]  /*e190*/  STL [R1+0xac], R86 ;  /* 0x0000ac5601007387 */ /* 0x000fe80000100800 */
        /* <DEDUP_REMOVED lines=12> */
[----:B------:R-:W3:Y:S04]  /*e260*/  LDL.LU.64 R108, [R1+0x120] ;  /* 0x00012000016c7983 */ /* 0x000ee80000300a00 */
[----:B------:R-:W-:Y:S04]  /*e270*/  STL [R1+0xd8], R111 ;  /* 0x0000d86f01007387 */ /* 0x000fe80000100800 */
[----:B------:R-:W4:Y:S04]  /*e280*/  LDL.LU.64 R56, [R1+0x130] ;  /* 0x0001300001387983 */ /* 0x000f280000300a00 */
[----:B------:R-:W1:Y:S04]  /*e290*/  LDL.LU.64 R58, [R1+0x110] ;  /* 0x00011000013a7983 */ /* 0x000e680000300a00 */
[----:B------:R-:W2:Y:S04]  /*e2a0*/  LDL.LU.64 R68, [R1+0x118] ;  /* 0x0001180001447983 */ /* 0x000ea80000300a00 */
[----:B------:R-:W2:Y:S04]  /*e2b0*/  LDL.LU.64 R96, [R1+0x158] ;  /* 0x0001580001607983 */ /* 0x000ea80000300a00 */
[----:B------:R-:W3:Y:S04]  /*e2c0*/  LDL.LU.64 R60, [R1+0x138] ;  /* 0x00013800013c7983 */ /* 0x000ee80000300a00 */
[----:B------:R-:W-:Y:S04]  /*e2d0*/  STL [R1+0xe4], R114 ;  /* 0x0000e47201007387 */ /* 0x000fe80000100800 */
[----:B------:R-:W3:Y:S04]  /*e2e0*/  LDL.LU.64 R64, [R1+0x140] ;  /* 0x0001400001407983 */ /* 0x000ee80000300a00 */
[----:B------:R-:W-:Y:S04]  /*e2f0*/  STL [R1+0xe0], R115 ;  /* 0x0000e07301007387 */ /* 0x000fe80000100800 */
[----:B------:R-:W3:Y:S04]  /*e300*/  LDL.LU.64 R72, [R1+0x148] ;  /* 0x0001480001487983 */ /* 0x000ee80000300a00 */
[----:B------:R-:W3:Y:S04]  /*e310*/  LDL.LU.64 R76, [R1+0x150] ;  /* 0x00015000014c7983 */ /* 0x000ee80000300a00 */
[----:B------:R-:W3:Y:S04]  /*e320*/  LDL.LU.64 R80, [R1+0x170] ;  /* 0x0001700001507983 */ /* 0x000ee80000300a00 */
[----:B------:R-:W3:Y:S04]  /*e330*/  LDL.LU.64 R120, [R1+0x160] ;  /* 0x0001600001787983 */ /* 0x000ee80000300a00 */
[----:B------:R-:W3:Y:S04]  /*e340*/  LDL.LU.64 R84, [R1+0x178] ;  /* 0x0001780001547983 */ /* 0x000ee80000300a00 */
[----:B------:R-:W-:Y:S04]  /*e350*/  STL [R1+0xec], R118 ;  /* 0x0000ec7601007387 */ /* 0x000fe80000100800 */
        /* <DEDUP_REMOVED lines=9> */
[----:B------:R-:W3:Y:S04]  /*e3f0*/  LDL.LU.64 R156, [R1+0x1c8] ;  /* 0x0001c800019c7983 */ /* 0x000ee80000300a00 */
[----:B------:R-:W3:Y:S04]  /*e400*/  LDL.LU.64 R128, [R1+0x128] ;  /* 0x0001280001807983 */ /* 0x000ee80000300a00 */
[----:B------:R-:W-:Y:S04]  /*e410*/  STL [R1+0xf4], R122 ;  /* 0x0000f47a01007387 */ /* 0x000fe80000100800 */
[----:B------:R-:W-:Y:S04]  /*e420*/  STL [R1+0xf0], R123 ;  /* 0x0000f07b01007387 */ /* 0x000fe80000100800 */
[----:B------:R-:W-:Y:S04]  /*e430*/  STL [R1+0xfc], R158 ;  /* 0x0000fc9e01007387 */ /* 0x000fe80000100800 */
[----:B------:R-:W-:Y:S04]  /*e440*/  STL [R1+0xf8], R159 ;  /* 0x0000f89f01007387 */ /* 0x000fe80000100800 */
[----:B------:R-:W-:Y:S04]  /*e450*/  STL [R1+0x104], R130 ;  /* 0x0001048201007387 */ /* 0x000fe80000100800 */
[----:B------:R-:W-:Y:S01]  /*e460*/  STL [R1+0x100], R131 ;  /* 0x0001008301007387 */ /* 0x000fe20000100800 */
[----:B----4-:R-:W-:-:S02]  /*e470*/  IMAD.MOV.U32 R46, RZ, RZ, R56 ;  /* 0x000000ffff2e7224 */ /* 0x010fc400078e0038 */
[----:B------:R-:W-:Y:S01]  /*e480*/  IMAD.MOV.U32 R47, RZ, RZ, R57 ;  /* 0x000000ffff2f7224 */ /* 0x000fe200078e0039 */
[----:B-1----:R-:W-:Y:S01]  /*e490*/  MOV R4, R59 ;  /* 0x0000003b00047202 */ /* 0x002fe20000000f00 */
[----:B------:R-:W-:Y:S04]  /*e4a0*/  STL [R1+0x10c], R58 ;  /* 0x00010c3a01007387 */ /* 0x000fe80000100800 */
[----:B------:R1:W-:Y:S04]  /*e4b0*/  STL [R1+0x108], R4 ;  /* 0x0001080401007387 */ /* 0x0003e80000100800 */
[----:B--2---:R-:W-:Y:S01]  /*e4c0*/  STL [R1+0x114], R68 ;  /* 0x0001144401007387 */ /* 0x004fe20000100800 */
[----:B---3--:R-:W-:-:S02]  /*e4d0*/  IMAD.MOV.U32 R50, RZ, RZ, R60 ;  /* 0x000000ffff327224 */ /* 0x008fc400078e003c */
[----:B------:R-:W-:Y:S02]  /*e4e0*/  IMAD.MOV.U32 R51, RZ, RZ, R61 ;  /* 0x000000ffff337224 */ /* 0x000fe400078e003d */
[----:B-1----:R-:W-:Y:S02]  /*e4f0*/  IMAD.MOV.U32 R4, RZ, RZ, R69 ;  /* 0x000000ffff047224 */ /* 0x002fe400078e0045 */
[----:B------:R-:W-:-:S03]  /*e500*/  IMAD.MOV.U32 R54, RZ, RZ, R64 ;  /* 0x000000ffff367224 */ /* 0x000fc600078e0040 */
[----:B------:R1:W-:Y:S01]  /*e510*/  STL [R1+0x110], R4 ;  /* 0x0001100401007387 */ /* 0x0003e20000100800 */
[----:B------:R-:W-:-:S03]  /*e520*/  MOV R55, R65 ;  /* 0x0000004100377202 */ /* 0x000fc60000000f00 */
[----:B------:R-:W-:Y:S01]  /*e530*/  STL [R1+0x11c], R108 ;  /* 0x00011c6c01007387 */ /* 0x000fe20000100800 */
[----:B------:R-:W-:Y:S02]  /*e540*/  IMAD.MOV.U32 R56, RZ, RZ, R72 ;  /* 0x000000ffff387224 */ /* 0x000fe400078e0048 */
[----:B------:R-:W-:Y:S01]  /*e550*/  IMAD.MOV.U32 R57, RZ, RZ, R73 ;  /* 0x000000ffff397224 */ /* 0x000fe200078e0049 */
[----:B-1----:R-:W-:Y:S01]  /*e560*/  MOV R4, R109 ;  /* 0x0000006d00047202 */ /* 0x002fe20000000f00 */
[----:B------:R-:W-:Y:S01]  /*e570*/  IMAD.MOV.U32 R65, RZ, RZ, R77 ;  /* 0x000000ffff417224 */ /* 0x000fe200078e004d */
[----:B------:R-:W-:-:S03]  /*e580*/  MOV R64, R76 ;  /* 0x0000004c00407202 */ /* 0x000fc60000000f00 */
[----:B------:R1:W-:Y:S01]  /*e590*/  STL [R1+0x118], R4 ;  /* 0x0001180401007387 */ /* 0x0003e20000100800 */
[----:B------:R-:W-:Y:S02]  /*e5a0*/  IMAD.MOV.U32 R58, RZ, RZ, R80 ;  /* 0x000000ffff3a7224 */ /* 0x000fe400078e0050 */
[----:B------:R-:W-:Y:S01]  /*e5b0*/  IMAD.MOV.U32 R59, RZ, RZ, R81 ;  /* 0x000000ffff3b7224 */ /* 0x000fe200078e0051 */
[----:B------:R-:W-:Y:S01]  /*e5c0*/  MOV R60, R84 ;  /* 0x00000054003c7202 */ /* 0x000fe20000000f00 */
[----:B------:R-:W-:Y:S02]  /*e5d0*/  IMAD.MOV.U32 R61, RZ, RZ, R85 ;  /* 0x000000ffff3d7224 */ /* 0x000fe400078e0055 */
[----:B------:R-:W-:Y:S02]  /*e5e0*/  IMAD.MOV.U32 R68, RZ, RZ, R88 ;  /* 0x000000ffff447224 */ /* 0x000fe400078e0058 */
[----:B------:R-:W-:Y:S01]  /*e5f0*/  IMAD.MOV.U32 R69, RZ, RZ, R89 ;  /* 0x000000ffff457224 */ /* 0x000fe200078e0059 */
[----:B------:R-:W-:Y:S01]  /*e600*/  MOV R72, R92 ;  /* 0x0000005c00487202 */ /* 0x000fe20000000f00 */
[----:B------:R-:W-:-:S02]  /*e610*/  IMAD.MOV.U32 R73, RZ, RZ, R93 ;  /* 0x000000ffff497224 */ /* 0x000fc400078e005d */
[----:B------:R-:W-:Y:S02]  /*e620*/  IMAD.MOV.U32 R76, RZ, RZ, R104 ;  /* 0x000000ffff4c7224 */ /* 0x000fe400078e0068 */
[----:B------:R-:W-:Y:S02]  /*e630*/  IMAD.MOV.U32 R77, RZ, RZ, R105 ;  /* 0x000000ffff4d7224 */ /* 0x000fe400078e0069 */
[----:B------:R-:W-:Y:S02]  /*e640*/  IMAD.MOV.U32 R80, RZ, RZ, R112 ;  /* 0x000000ffff507224 */ /* 0x000fe400078e0070 */
[----:B------:R-:W-:Y:S02]  /*e650*/  IMAD.MOV.U32 R81, RZ, RZ, R113 ;  /* 0x000000ffff517224 */ /* 0x000fe400078e0071 */
[----:B------:R-:W-:Y:S01]  /*e660*/  IMAD.MOV.U32 R84, RZ, RZ, R116 ;  /* 0x000000ffff547224 */ /* 0x000fe200078e0074 */
[----:B------:R-:W-:Y:S01]  /*e670*/  MOV R85, R117 ;  /* 0x0000007500557202 */ /* 0x000fe20000000f00 */
[----:B------:R-:W-:-:S02]  /*e680*/  IMAD.MOV.U32 R88, RZ, RZ, R124 ;  /* 0x000000ffff587224 */ /* 0x000fc400078e007c */
[----:B------:R-:W-:Y:S02]  /*e690*/  IMAD.MOV.U32 R89, RZ, RZ, R125 ;  /* 0x000000ffff597224 */ /* 0x000fe400078e007d */
[----:B------:R-:W-:Y:S01]  /*e6a0*/  IMAD.MOV.U32 R124, RZ, RZ, R126 ;  /* 0x000000ffff7c7224 */ /* 0x000fe200078e007e */
[----:B------:R-:W-:Y:S01]  /*e6b0*/  MOV R125, R127 ;  /* 0x0000007f007d7202 */ /* 0x000fe20000000f00 */
[----:B------:R-:W-:Y:S02]  /*e6c0*/  IMAD.MOV.U32 R92, RZ, RZ, R156 ;  /* 0x000000ffff5c7224 */ /* 0x000fe400078e009c */
[----:B------:R-:W-:Y:S02]  /*e6d0*/  IMAD.MOV.U32 R93, RZ, RZ, R157 ;  /* 0x000000ffff5d7224 */ /* 0x000fe400078e009d */
[----:B-1----:R-:W-:Y:S01]  /*e6e0*/  IMAD.MOV.U32 R4, RZ, RZ, R129 ;  /* 0x000000ffff047224 */ /* 0x002fe200078e0081 */
[----:B------:R1:W-:Y:S04]  /*e6f0*/  STL [R1+0x124], R128 ;  /* 0x0001248001007387 */ /* 0x0003e80000100800 */
[----:B------:R-:W2:Y:S04]  /*e700*/  LDL.LU.64 R104, [R1+0x1d0] ;  /* 0x0001d00001687983 */ /* 0x000ea80000300a00 */
[----:B------:R-:W3:Y:S04]  /*e710*/  LDL.LU.64 R108, [R1+0x1d8] ;  /* 0x0001d800016c7983 */ /* 0x000ee80000300a00 */
[----:B------:R4:W-:Y:S04]  /*e720*/  STL [R1+0x120], R4 ;  /* 0x0001200401007387 */ /* 0x0009e80000100800 */
[----:B------:R-:W3:Y:S04]  /*e730*/  LDL.LU.64 R126, [R1+0x200] ;  /* 0x00020000017e7983 */ /* 0x000ee80000300a00 */
[----:B------:R-:W3:Y:S04]  /*e740*/  LDL.LU.64 R112, [R1+0x210] ;  /* 0x0002100001707983 */ /* 0x000ee80000300a00 */
[----:B------:R-:W3:Y:S04]  /*e750*/  LDL.LU.64 R116, [R1+0x1e0] ;  /* 0x0001e00001747983 */ /* 0x000ee80000300a00 */
[----:B------:R-:W-:Y:S04]  /*e760*/  STL [R1+0x12c], R46 ;  /* 0x00012c2e01007387 */ /* 0x000fe80000100800 */
[----:B------:R-:W3:Y:S04]  /*e770*/  LDL.LU.64 R156, [R1+0x1e8] ;  /* 0x0001e800019c7983 */ /* 0x000ee80000300a00 */
[----:B-1----:R-:W3:Y:S01]  /*e780*/  LDL.LU.64 R128, [R1+0x168] ;  /* 0x0001680001807983 */ /* 0x002ee20000300a00 */
[----:B----4-:R-:W-:-:S03]  /*e790*/  MOV R4, R47 ;  /* 0x0000002f00047202 */ /* 0x010fc60000000f00 */
[----:B------:R-:W-:Y:S04]  /*e7a0*/  STL [R1+0x134], R50 ;  /* 0x0001343201007387 */ /* 0x000fe80000100800 */
[----:B------:R1:W-:Y:S04]  /*e7b0*/  STL [R1+0x128], R4 ;  /* 0x0001280401007387 */ /* 0x0003e80000100800 */
[----:B------:R4:W-:Y:S01]  /*e7c0*/  STL [R1+0x13c], R54 ;  /* 0x00013c3601007387 */ /* 0x0009e20000100800 */
[----:B-1----:R-:W-:-:S05]  /*e7d0*/  IMAD.MOV.U32 R4, RZ, RZ, R51 ;  /* 0x000000ffff047224 */ /* 0x002fca00078e0033 */
[----:B------:R1:W-:Y:S01]  /*e7e0*/  STL [R1+0x130], R4 ;  /* 0x0001300401007387 */ /* 0x0003e20000100800 */
[----:B----4-:R-:W-:Y:S01]  /*e7f0*/  MOV R54, R58 ;  /* 0x0000003a00367202 */ /* 0x010fe20000000f00 */
[----:B------:R-:W-:Y:S02]  /*e800*/  IMAD.MOV.U32 R58, RZ, RZ, R68 ;  /* 0x000000ffff3a7224 */ /* 0x000fe400078e0044 */
[----:B------:R4:W-:Y:S01]  /*e810*/  STL [R1+0x144], R56 ;  /* 0x0001443801007387 */ /* 0x0009e20000100800 */
[----:B------:R-:W-:Y:S02]  /*e820*/  IMAD.MOV.U32 R68, RZ, RZ, R80 ;  /* 0x000000ffff447224 */ /* 0x000fe400078e0050 */
[----:B------:R-:W-:Y:S02]  /*e830*/  IMAD.MOV.U32 R80, RZ, RZ, R84 ;  /* 0x000000ffff507224 */ /* 0x000fe400078e0054 */
[----:B-1----:R-:W-:Y:S02]  /*e840*/  IMAD.MOV.U32 R4, RZ, RZ, R55 ;  /* 0x000000ffff047224 */ /* 0x002fe400078e0037 */
[----:B------:R-:W-:-:S02]  /*e850*/  IMAD.MOV.U32 R55, RZ, RZ, R59 ;  /* 0x000000ffff377224 */ /* 0x000fc400078e003b */
[----:B------:R-:W-:Y:S01]  /*e860*/  IMAD.MOV.U32 R59, RZ, RZ, R69 ;  /* 0x000000ffff3b7224 */ /* 0x000fe200078e0045 */
[----:B------:R1:W-:Y:S01]  /*e870*/  STL [R1+0x138], R4 ;  /* 0x0001380401007387 */ /* 0x0003e20000100800 */
[----:B----4-:R-:W-:Y:S01]  /*e880*/  IMAD.MOV.U32 R56, RZ, RZ, R60 ;  /* 0x000000ffff387224 */ /* 0x010fe200078e003c */
[----:B------:R-:W-:Y:S01]  /*e890*/  MOV R69, R81 ;  /* 0x0000005100457202 */ /* 0x000fe20000000f00 */
[----:B------:R-:W-:Y:S02]  /*e8a0*/  IMAD.MOV.U32 R60, RZ, RZ, R76 ;  /* 0x000000ffff3c7224 */ /* 0x000fe400078e004c */
[----:B------:R-:W-:Y:S02]  /*e8b0*/  IMAD.MOV.U32 R76, RZ, RZ, R92 ;  /* 0x000000ffff4c7224 */ /* 0x000fe400078e005c */
[----:B------:R-:W-:Y:S02]  /*e8c0*/  IMAD.MOV.U32 R81, RZ, RZ, R85 ;  /* 0x000000ffff517224 */ /* 0x000fe400078e0055 */
[----:B-1----:R-:W-:-:S02]  /*e8d0*/  IMAD.MOV.U32 R4, RZ, RZ, R57 ;  /* 0x000000ffff047224 */ /* 0x002fc400078e0039 */
[----:B------:R-:W-:Y:S02]  /*e8e0*/  IMAD.MOV.U32 R57, RZ, RZ, R61 ;  /* 0x000000ffff397224 */ /* 0x000fe400078e003d */
[----:B------:R-:W-:Y:S01]  /*e8f0*/  IMAD.MOV.U32 R61, RZ, RZ, R77 ;  /* 0x000000ffff3d7224 */ /* 0x000fe200078e004d */
[----:B------:R1:W-:Y:S01]  /*e900*/  STL [R1+0x140], R4 ;  /* 0x0001400401007387 */ /* 0x0003e20000100800 */
[----:B------:R-:W-:-:S03]  /*e910*/  IMAD.MOV.U32 R77, RZ, RZ, R93 ;  /* 0x000000ffff4d7224 */ /* 0x000fc600078e005d */
[----:B------:R4:W-:Y:S01]  /*e920*/  STL [R1+0x14c], R64 ;  /* 0x00014c4001007387 */ /* 0x0009e20000100800 */
[----:B-1----:R-:W-:-:S05]  /*e930*/  MOV R4, R65 ;  /* 0x0000004100047202 */ /* 0x002fca0000000f00 */
[----:B------:R1:W-:Y:S01]  /*e940*/  STL [R1+0x148], R4 ;  /* 0x0001480401007387 */ /* 0x0003e20000100800 */
[----:B----4-:R-:W-:Y:S01]  /*e950*/  IMAD.MOV.U32 R64, RZ, RZ, R72 ;  /* 0x000000ffff407224 */ /* 0x010fe200078e0048 */
[----:B------:R-:W-:Y:S01]  /*e960*/  MOV R65, R73 ;  /* 0x0000004900417202 */ /* 0x000fe20000000f00 */
[----:B------:R-:W-:Y:S01]  /*e970*/  IMAD.MOV.U32 R72, RZ, RZ, R88 ;  /* 0x000000ffff487224 */ /* 0x000fe200078e0058 */
[----:B------:R-:W-:Y:S01]  /*e980*/  STL [R1+0x154], R96 ;  /* 0x0001546001007387 */ /* 0x000fe20000100800 */
[----:B------:R-:W-:Y:S01]  /*e990*/  MOV R73, R89 ;  /* 0x0000005900497202 */ /* 0x000fe20000000f00 */
[----:B-1----:R-:W-:-:S05]  /*e9a0*/  IMAD.MOV.U32 R4, RZ, RZ, R97 ;  /* 0x000000ffff047224 */ /* 0x002fca00078e0061 */
[----:B------:R1:W-:Y:S04]  /*e9b0*/  STL [R1+0x150], R4 ;  /* 0x0001500401007387 */ /* 0x0003e80000100800 */
[----:B------:R-:W-:Y:S01]  /*e9c0*/  STL [R1+0x15c], R120 ;  /* 0x00015c7801007387 */ /* 0x000fe20000100800 */
[----:B-1----:R-:W-:-:S05]  /*e9d0*/  MOV R4, R121 ;  /* 0x0000007900047202 */ /* 0x002fca0000000f00 */
[----:B------:R1:W-:Y:S01]  /*e9e0*/  STL [R1+0x158], R4 ;  /* 0x0001580401007387 */ /* 0x0003e20000100800 */
[----:B--2---:R-:W-:Y:S01]  /*e9f0*/  MOV R84, R104 ;  /* 0x0000006800547202 */ /* 0x004fe20000000f00 */
[----:B------:R-:W-:Y:S02]  /*ea00*/  IMAD.MOV.U32 R85, RZ, RZ, R105 ;  /* 0x000000ffff557224 */ /* 0x000fe400078e0069 */
[----:B---3--:R-:W-:Y:S02]  /*ea10*/  IMAD.MOV.U32 R88, RZ, RZ, R108 ;  /* 0x000000ffff587224 */ /* 0x008fe400078e006c */
[----:B------:R-:W-:Y:S01]  /*ea20*/  IMAD.MOV.U32 R89, RZ, RZ, R109 ;  /* 0x000000ffff597224 */ /* 0x000fe200078e006d */
[----:B------:R-:W-:Y:S01]  /*ea30*/  MOV R92, R112 ;  /* 0x00000070005c7202 */ /* 0x000fe20000000f00 */
[----:B------:R-:W-:Y:S02]  /*ea40*/  IMAD.MOV.U32 R93, RZ, RZ, R113 ;  /* 0x000000ffff5d7224 */ /* 0x000fe400078e0071 */
[----:B------:R-:W-:-:S02]  /*ea50*/  IMAD.MOV.U32 R96, RZ, RZ, R116 ;  /* 0x000000ffff607224 */ /* 0x000fc400078e0074 */
[----:B------:R-:W-:Y:S02]  /*ea60*/  IMAD.MOV.U32 R97, RZ, RZ, R117 ;  /* 0x000000ffff617224 */ /* 0x000fe400078e0075 */
[----:B------:R-:W-:Y:S02]  /*ea70*/  IMAD.MOV.U32 R104, RZ, RZ, R156 ;  /* 0x000000ffff687224 */ /* 0x000fe400078e009c */
[----:B------:R-:W-:Y:S01]  /*ea80*/  IMAD.MOV.U32 R105, RZ, RZ, R157 ;  /* 0x000000ffff697224 */ /* 0x000fe200078e009d */
[----:B------:R2:W-:Y:S01]  /*ea90*/  STL [R1+0x164], R128 ;  /* 0x0001648001007387 */ /* 0x0005e20000100800 */
[----:B-1----:R-:W-:-:S03]  /*eaa0*/  IMAD.MOV.U32 R4, RZ, RZ, R129 ;  /* 0x000000ffff047224 */ /* 0x002fc600078e0081 */
[----:B------:R-:W3:Y:S04]  /*eab0*/  LDL.LU.64 R108, [R1+0x240] ;  /* 0x00024000016c7983 */ /* 0x000ee80000300a00 */
[----:B------:R-:W4:Y:S04]  /*eac0*/  LDL.LU.64 R112, [R1+0x1f0] ;  /* 0x0001f00001707983 */ /* 0x000f280000300a00 */
[----:B------:R-:W4:Y:S04]  /*ead0*/  LDL.LU.64 R116, [R1+0x1f8] ;  /* 0x0001f80001747983 */ /* 0x000f280000300a00 */
[----:B------:R-:W4:Y:S04]  /*eae0*/  LDL.LU.64 R120, [R1+0x218] ;  /* 0x0002180001787983 */ /* 0x000f280000300a00 */
[----:B------:R-:W4:Y:S04]  /*eaf0*/  LDL.LU.64 R156, [R1+0x220] ;  /* 0x00022000019c7983 */ /* 0x000f280000300a00 */
[----:B------:R1:W-:Y:S04]  /*eb00*/  STL [R1+0x160], R4 ;  /* 0x0001600401007387 */ /* 0x0003e80000100800 */
[----:B--2---:R-:W2:Y:S04]  /*eb10*/  LDL.LU.64 R128, [R1+0x1b0] ;  /* 0x0001b00001807983 */ /* 0x004ea80000300a00 */
[----:B------:R-:W-:Y:S01]  /*eb20*/  STL [R1+0x16c], R54 ;  /* 0x00016c3601007387 */ /* 0x000fe20000100800 */
[----:B-1----:R-:W-:-:S03]  /*eb30*/  MOV R4, R55 ;  /* 0x0000003700047202 */ /* 0x002fc60000000f00 */
[----:B------:R1:W-:Y:S04]  /*eb40*/  STL [R1+0x174], R56 ;  /* 0x0001743801007387 */ /* 0x0003e80000100800 */
[----:B------:R1:W-:Y:S04]  /*eb50*/  STL [R1+0x168], R4 ;  /* 0x0001680401007387 */ /* 0x0003e80000100800 */
[----:B------:R1:W-:Y:S02]  /*eb60*/  STL [R1+0x17c], R58 ;  /* 0x00017c3a01007387 */ /* 0x0003e40000100800 */
[----:B-1----:R-:W-:-:S02]  /*eb70*/  IMAD.MOV.U32 R56, RZ, RZ, R60 ;  /* 0x000000ffff387224 */ /* 0x002fc400078e003c */
[----:B------:R-:W-:Y:S01]  /*eb80*/  IMAD.MOV.U32 R4, RZ, RZ, R57 ;  /* 0x000000ffff047224 */ /* 0x000fe200078e0039 */
[----:B------:R-:W-:Y:S01]  /*eb90*/  MOV R57, R61 ;  /* 0x0000003d00397202 */ /* 0x000fe20000000f00 */
[----:B------:R-:W-:Y:S02]  /*eba0*/  IMAD.MOV.U32 R60, RZ, RZ, R76 ;  /* 0x000000ffff3c7224 */ /* 0x000fe400078e004c */
[----:B------:R-:W-:Y:S01]  /*ebb0*/  IMAD.MOV.U32 R61, RZ, RZ, R77 ;  /* 0x000000ffff3d7224 */ /* 0x000fe200078e004d */
[----:B------:R1:W-:Y:S01]  /*ebc0*/  STL [R1+0x170], R4 ;  /* 0x0001700401007387 */ /* 0x0003e20000100800 */
[----:B------:R-:W-:Y:S02]  /*ebd0*/  IMAD.MOV.U32 R76, RZ, RZ, R96 ;  /* 0x000000ffff4c7224 */ /* 0x000fe400078e0060 */
[----:B------:R-:W-:Y:S01]  /*ebe0*/  IMAD.MOV.U32 R77, RZ, RZ, R97 ;  /* 0x000000ffff4d7224 */ /* 0x000fe200078e0061 */
[----:B------:R1:W-:Y:S01]  /*ebf0*/  STL [R1+0x184], R64 ;  /* 0x0001844001007387 */ /* 0x0003e20000100800 */
[----:B------:R-:W-:Y:S01]  /*ec00*/  IMAD.MOV.U32 R58, RZ, RZ, R72 ;  /* 0x000000ffff3a7224 */ /* 0x000fe200078e0048 */
[----:B------:R-:W-:Y:S01]  /*ec10*/  MOV R72, R92 ;  /* 0x0000005c00487202 */ /* 0x000fe20000000f00 */
[----:B-1----:R-:W-:Y:S01]  /*ec20*/  IMAD.MOV.U32 R4, RZ, RZ, R59 ;  /* 0x000000ffff047224 */ /* 0x002fe200078e003b */
[----:B------:R-:W-:Y:S01]  /*ec30*/  MOV R59, R73 ;  /* 0x00000049003b7202 */ /* 0x000fe20000000f00 */
[----:B------:R-:W-:-:S03]  /*ec40*/  IMAD.MOV.U32 R73, RZ, RZ, R93 ;  /* 0x000000ffff497224 */ /* 0x000fc600078e005d */
[----:B------:R1:W-:Y:S01]  /*ec50*/  STL [R1+0x178], R4 ;  /* 0x0001780401007387 */ /* 0x0003e20000100800 */
[----:B------:R-:W-:-:S03]  /*ec60*/  MOV R64, R84 ;  /* 0x0000005400407202 */ /* 0x000fc60000000f00 */
[----:B------:R1:W-:Y:S02]  /*ec70*/  STL [R1+0x18c], R68 ;  /* 0x00018c4401007387 */ /* 0x0003e40000100800 */
[----:B-1----:R-:W-:Y:S02]  /*ec80*/  IMAD.MOV.U32 R4, RZ, RZ, R65 ;  /* 0x000000ffff047224 */ /* 0x002fe400078e0041 */
[----:B------:R-:W-:-:S03]  /*ec90*/  IMAD.MOV.U32 R65, RZ, RZ, R85 ;  /* 0x000000ffff417224 */ /* 0x000fc600078e0055 */
[----:B------:R1:W-:Y:S01]  /*eca0*/  STL [R1+0x180], R4 ;  /* 0x0001800401007387 */ /* 0x0003e20000100800 */
[----:B------:R-:W-:Y:S02]  /*ecb0*/  IMAD.MOV.U32 R68, RZ, RZ, R88 ;  /* 0x000000ffff447224 */ /* 0x000fe400078e0058 */
[----:B-1----:R-:W-:Y:S02]  /*ecc0*/  IMAD.MOV.U32 R4, RZ, RZ, R69 ;  /* 0x000000ffff047224 */ /* 0x002fe400078e0045 */
[----:B------:R-:W-:-:S03]  /*ecd0*/  IMAD.MOV.U32 R69, RZ, RZ, R89 ;  /* 0x000000ffff457224 */ /* 0x000fc600078e0059 */
[----:B------:R1:W-:Y:S04]  /*ece0*/  STL [R1+0x188], R4 ;  /* 0x0001880401007387 */ /* 0x0003e80000100800 */
[----:B------:R1:W-:Y:S02]  /*ecf0*/  STL [R1+0x194], R80 ;  /* 0x0001945001007387 */ /* 0x0003e40000100800 */
[----:B-1----:R-:W-:-:S05]  /*ed00*/  IMAD.MOV.U32 R4, RZ, RZ, R81 ;  /* 0x000000ffff047224 */ /* 0x002fca00078e0051 */
[----:B------:R1:W-:Y:S01]  /*ed10*/  STL [R1+0x190], R4 ;  /* 0x0001900401007387 */ /* 0x0003e20000100800 */
[----:B------:R-:W-:Y:S02]  /*ed20*/  IMAD.MOV.U32 R80, RZ, RZ, R104 ;  /* 0x000000ffff507224 */ /* 0x000fe400078e0068 */
[----:B------:R-:W-:Y:S01]  /*ed30*/  IMAD.MOV.U32 R81, RZ, RZ, R105 ;  /* 0x000000ffff517224 */ /* 0x000fe200078e0069 */
[----:B------:R-:W-:Y:S01]  /*ed40*/  STL [R1+0x19c], R100 ;  /* 0x00019c6401007387 */ /* 0x000fe20000100800 */
[----:B-1----:R-:W-:-:S05]  /*ed50*/  MOV R4, R101 ;  /* 0x0000006500047202 */ /* 0x002fca0000000f00 */
[----:B------:R1:W-:Y:S04]  /*ed60*/  STL [R1+0x198], R4 ;  /* 0x0001980401007387 */ /* 0x0003e80000100800 */
[----:B------:R-:W-:Y:S01]  /*ed70*/  STL [R1+0x1a4], R124 ;  /* 0x0001a47c01007387 */ /* 0x000fe20000100800 */
[----:B-1----:R-:W-:-:S05]  /*ed80*/  IMAD.MOV.U32 R4, RZ, RZ, R125 ;  /* 0x000000ffff047224 */ /* 0x002fca00078e007d */
[----:B------:R2:W-:Y:S01]  /*ed90*/  STL [R1+0x1a0], R4 ;  /* 0x0001a00401007387 */ /* 0x0005e20000100800 */
[----:B---3--:R-:W-:Y:S01]  /*eda0*/  IMAD.MOV.U32 R100, RZ, RZ, R108 ;  /* 0x000000ffff647224 */ /* 0x008fe200078e006c */
[----:B------:R-:W-:Y:S01]  /*edb0*/  MOV R101, R109 ;  /* 0x0000006d00657202 */ /* 0x000fe20000000f00 */
[----:B----4-:R-:W-:Y:S02]  /*edc0*/  IMAD.MOV.U32 R84, RZ, RZ, R112 ;  /* 0x000000ffff547224 */ /* 0x010fe400078e0070 */
[----:B------:R-:W-:Y:S02]  /*edd0*/  IMAD.MOV.U32 R85, RZ, RZ, R113 ;  /* 0x000000ffff557224 */ /* 0x000fe400078e0071 */
[----:B------:R-:W-:Y:S01]  /*ede0*/  IMAD.MOV.U32 R96, RZ, RZ, R116 ;  /* 0x000000ffff607224 */ /* 0x000fe200078e0074 */
[----:B------:R-:W-:Y:S01]  /*edf0*/  MOV R97, R117 ;  /* 0x0000007500617202 */ /* 0x000fe20000000f00 */
[----:B------:R-:W-:Y:S02]  /*ee00*/  IMAD.MOV.U32 R88, RZ, RZ, R120 ;  /* 0x000000ffff587224 */ /* 0x000fe400078e0078 */
[----:B------:R-:W-:Y:S01]  /*ee10*/  IMAD.MOV.U32 R89, RZ, RZ, R121 ;  /* 0x000000ffff597224 */ /* 0x000fe200078e0079 */
[----:B------:R-:W-:Y:S01]  /*ee20*/  MOV R92, R156 ;  /* 0x0000009c005c7202 */ /* 0x000fe20000000f00 */
[----:B------:R-:W-:-:S02]  /*ee30*/  IMAD.MOV.U32 R93, RZ, RZ, R157 ;  /* 0x000000ffff5d7224 */ /* 0x000fc400078e009d */
[----:B--2---:R-:W-:Y:S01]  /*ee40*/  IMAD.MOV.U32 R4, RZ, RZ, R129 ;  /* 0x000000ffff047224 */ /* 0x004fe200078e0081 */
[----:B------:R1:W-:Y:S04]  /*ee50*/  STL [R1+0x1ac], R128 ;  /* 0x0001ac8001007387 */ /* 0x0003e80000100800 */
[----:B------:R-:W2:Y:S04]  /*ee60*/  LDL.LU.64 R104, [R1+0x228] ;  /* 0x0002280001687983 */ /* 0x000ea80000300a00 */
[----:B------:R-:W3:Y:S04]  /*ee70*/  LDL.LU.64 R108, [R1+0x2d0] ;  /* 0x0002d000016c7983 */ /* 0x000ee80000300a00 */
[----:B------:R4:W-:Y:S04]  /*ee80*/  STL [R1+0x1a8], R4 ;  /* 0x0001a80401007387 */ /* 0x0009e80000100800 */
[----:B------:R-:W3:Y:S04]  /*ee90*/  LDL.LU.64 R112, [R1+0x230] ;  /* 0x0002300001707983 */ /* 0x000ee80000300a00 */
[----:B------:R-:W3:Y:S04]  /*eea0*/  LDL.LU.64 R116, [R1+0x238] ;  /* 0x0002380001747983 */ /* 0x000ee80000300a00 */
[----:B------:R-:W3:Y:S04]  /*eeb0*/  LDL.LU.64 R120, [R1+0x290] ;  /* 0x0002900001787983 */ /* 0x000ee80000300a00 */
[----:B------:R-:W3:Y:S04]  /*eec0*/  LDL.LU.64 R124, [R1+0x268] ;  /* 0x00026800017c7983 */ /* 0x000ee80000300a00 */
[----:B------:R-:W-:Y:S04]  /*eed0*/  STL [R1+0x1b4], R56 ;  /* 0x0001b43801007387 */ /* 0x000fe80000100800 */
[----:B------:R-:W3:Y:S04]  /*eee0*/  LDL.LU.64 R156, [R1+0x2b0] ;  /* 0x0002b000019c7983 */ /* 0x000ee80000300a00 */
[----:B-1----:R-:W3:Y:S01]  /*eef0*/  LDL.LU.64 R128, [R1+0x208] ;  /* 0x0002080001807983 */ /* 0x002ee20000300a00 */
[----:B----4-:R-:W-:Y:S01]  /*ef00*/  IMAD.MOV.U32 R4, RZ, RZ, R57 ;  /* 0x000000ffff047224 */ /* 0x010fe200078e0039 */
[----:B------:R-:W-:Y:S01]  /*ef10*/  MOV R55, R93 ;  /* 0x0000005d00377202 */ /* 0x000fe20000000f00 */
[----:B------:R-:W-:Y:S01]  /*ef20*/  IMAD.MOV.U32 R50, RZ, RZ, R88 ;  /* 0x000000ffff327224 */ /* 0x000fe200078e0058 */
[----:B------:R-:W-:Y:S01]  /*ef30*/  STL [R1+0x1bc], R58 ;  /* 0x0001bc3a01007387 */ /* 0x000fe20000100800 */
[----:B------:R-:W-:Y:S01]  /*ef40*/  IMAD.MOV.U32 R51, RZ, RZ, R89 ;  /* 0x000000ffff337224 */ /* 0x000fe200078e0059 */
[----:B------:R-:W-:Y:S01]  /*ef50*/  MOV R46, R72 ;  /* 0x00000048002e7202 */ /* 0x000fe20000000f00 */
[----:B------:R-:W-:Y:S01]  /*ef60*/  IMAD.MOV.U32 R54, RZ, RZ, R92 ;  /* 0x000000ffff367224 */ /* 0x000fe200078e005c */
[----:B------:R1:W-:Y:S01]  /*ef70*/  STL [R1+0x1b0], R4 ;  /* 0x0001b00401007387 */ /* 0x0003e20000100800 */
[----:B------:R-:W-:-:S03]  /*ef80*/  IMAD.MOV.U32 R47, RZ, RZ, R73 ;  /* 0x000000ffff2f7224 */ /* 0x000fc600078e0049 */
[----:B------:R-:W-:Y:S01]  /*ef90*/  STL [R1+0x1c4], R60 ;  /* 0x0001c43c01007387 */ /* 0x000fe20000100800 */
[----:B-1----:R-:W-:-:S05]  /*efa0*/  MOV R4, R59 ;  /* 0x0000003b00047202 */ /* 0x002fca0000000f00 */
[----:B------:R1:W-:Y:S04]  /*efb0*/  STL [R1+0x1b8], R4 ;  /* 0x0001b80401007387 */ /* 0x0003e80000100800 */
[----:B------:R-:W-:Y:S01]  /*efc0*/  STL [R1+0x1cc], R64 ;  /* 0x0001cc4001007387 */ /* 0x000fe20000100800 */
[----:B-1----:R-:W-:-:S05]  /*efd0*/  IMAD.MOV.U32 R4, RZ, RZ, R61 ;  /* 0x000000ffff047224 */ /* 0x002fca00078e003d */
[----:B------:R1:W-:Y:S04]  /*efe0*/  STL [R1+0x1c0], R4 ;  /* 0x0001c00401007387 */ /* 0x0003e80000100800 */
[----:B------:R-:W-:Y:S01]  /*eff0*/  STL [R1+0x1d4], R68 ;  /* 0x0001d44401007387 */ /* 0x000fe20000100800 */
[----:B-1----:R-:W-:-:S05]  /*f000*/  IMAD.MOV.U32 R4, RZ, RZ, R65 ;  /* 0x000000ffff047224 */ /* 0x002fca00078e0041 */
[----:B------:R1:W-:Y:S02]  /*f010*/  STL [R1+0x1c8], R4 ;  /* 0x0001c80401007387 */ /* 0x0003e40000100800 */
[----:B-1----:R-:W-:-:S05]  /*f020*/  IMAD.MOV.U32 R4, RZ, RZ, R69 ;  /* 0x000000ffff047224 */ /* 0x002fca00078e0045 */
[----:B------:R1:W-:Y:S04]  /*f030*/  STL [R1+0x1d0], R4 ;  /* 0x0001d00401007387 */ /* 0x0003e80000100800 */
[----:B------:R-:W-:Y:S04]  /*f040*/  STL [R1+0x1dc], R76 ;  /* 0x0001dc4c01007387 */ /* 0x000fe80000100800 */
[----:B------:R-:W-:Y:S01]  /*f050*/  STL [R1+0x1e4], R80 ;  /* 0x0001e45001007387 */ /* 0x000fe20000100800 */
[----:B-1----:R-:W-:-:S05]  /*f060*/  IMAD.MOV.U32 R4, RZ, RZ, R77 ;  /* 0x000000ffff047224 */ /* 0x002fca00078e004d */
[----:B------:R1:W-:Y:S02]  /*f070*/  STL [R1+0x1d8], R4 ;  /* 0x0001d80401007387 */ /* 0x0003e40000100800 */
[----:B-1----:R-:W-:-:S05]  /*f080*/  IMAD.MOV.U32 R4, RZ, RZ, R81 ;  /* 0x000000ffff047224 */ /* 0x002fca00078e0051 */
[----:B------:R1:W-:Y:S04]  /*f090*/  STL [R1+0x1e0], R4 ;  /* 0x0001e00401007387 */ /* 0x0003e80000100800 */
        /* <DEDUP_REMOVED lines=8> */
[----:B------:R1:W-:Y:S01]  /*f120*/  STL [R1+0x1f8], R4 ;  /* 0x0001f80401007387 */ /* 0x0003e20000100800 */
[----:B--2---:R-:W-:Y:S02]  /*f130*/  IMAD.MOV.U32 R56, RZ, RZ, R104 ;  /* 0x000000ffff387224 */ /* 0x004fe400078e0068 */
[----:B------:R-:W-:Y:S01]  /*f140*/  IMAD.MOV.U32 R57, RZ, RZ, R105 ;  /* 0x000000ffff397224 */ /* 0x000fe200078e0069 */
[----:B---3--:R-:W-:Y:S01]  /*f150*/  MOV R58, R108 ;  /* 0x0000006c003a7202 */ /* 0x008fe20000000f00 */
        /* <DEDUP_REMOVED lines=9> */
[----:B------:R-:W-:Y:S01]  /*f1f0*/  IMAD.MOV.U32 R72, RZ, RZ, R156 ;  /* 0x000000ffff487224 */ /* 0x000fe200078e009c */
[----:B------:R-:W-:Y:S01]  /*f200*/  MOV R73, R157 ;  /* 0x0000009d00497202 */ /* 0x000fe20000000f00 */
[----:B-1----:R-:W-:Y:S01]  /*f210*/  IMAD.MOV.U32 R4, RZ, RZ, R129 ;  /* 0x000000ffff047224 */ /* 0x002fe200078e0081 */
[----:B------:R1:W-:Y:S04]  /*f220*/  STL [R1+0x204], R128 ;  /* 0x0002048001007387 */ /* 0x0003e80000100800 */
[----:B------:R-:W2:Y:S04]  /*f230*/  LDL.LU.64 R80, [R1+0x2b8] ;  /* 0x0002b80001507983 */ /* 0x000ea80000300a00 */
[----:B------:R3:W-:Y:S04]  /*f240*/  STL [R1+0x200], R4 ;  /* 0x0002000401007387 */ /* 0x0007e80000100800 */
[----:B------:R-:W4:Y:S04]  /*f250*/  LDL.LU.64 R84, [R1+0x288] ;  /* 0x0002880001547983 */ /* 0x000f280000300a00 */
[----:B------:R-:W4:Y:S04]  /*f260*/  LDL.LU.64 R88, [R1+0x338] ;  /* 0x0003380001587983 */ /* 0x000f280000300a00 */
[----:B------:R-:W4:Y:S04]  /*f270*/  LDL.LU.64 R92, [R1+0x330] ;  /* 0x00033000015c7983 */ /* 0x000f280000300a00 */
[----:B------:R-:W4:Y:S04]  /*f280*/  LDL.LU.64 R104, [R1+0x300] ;  /* 0x0003000001687983 */ /* 0x000f280000300a00 */
[----:B------:R-:W4:Y:S04]  /*f290*/  LDL.LU.64 R156, [R1+0x450] ;  /* 0x00045000019c7983 */ /* 0x000f280000300a00 */
[----:B------:R-:W4:Y:S04]  /*f2a0*/  LDL.LU.64 R124, [R1+0x428] ;  /* 0x00042800017c7983 */ /* 0x000f280000300a00 */
[----:B------:R-:W4:Y:S04]  /*f2b0*/  LDL.LU.64 R96, [R1+0x2c8] ;  /* 0x0002c80001607983 */ /* 0x000f280000300a00 */
[----:B------:R1:W-:Y:S04]  /*f2c0*/  STL [R1+0x20c], R46 ;  /* 0x00020c2e01007387 */ /* 0x0003e80000100800 */
[----:B------:R-:W4:Y:S04]  /*f2d0*/  LDL.LU.64 R126, [R1+0x340] ;  /* 0x00034000017e7983 */ /* 0x000f280000300a00 */
[----:B------:R-:W4:Y:S04]  /*f2e0*/  LDL.LU.64 R108, [R1+0x3b8] ;  /* 0x0003b800016c7983 */ /* 0x000f280000300a00 */
[----:B------:R-:W4:Y:S04]  /*f2f0*/  LDL.LU.64 R112, [R1+0x310] ;  /* 0x0003100001707983 */ /* 0x000f280000300a00 */
[----:B-1----:R-:W4:Y:S04]  /*f300*/  LDL.64 R128, [R1+0x350] ;  /* 0x0003500001807983 */ /* 0x002f280000100a00 */
[----:B------:R-:W4:Y:S04]  /*f310*/  LDL.LU.64 R116, [R1+0x390] ;  /* 0x0003900001747983 */ /* 0x000f280000300a00 */
[----:B------:R-:W4:Y:S01]  /*f320*/  LDL.LU.64 R120, [R1+0x248] ;  /* 0x0002480001787983 */ /* 0x000f220000300a00 */
[----:B---3--:R-:W-:-:S02]  /*f330*/  IMAD.MOV.U32 R4, RZ, RZ, R47 ;  /* 0x000000ffff047224 */ /* 0x008fc400078e002f */
[----:B------:R-:W-:Y:S01]  /*f340*/  IMAD.MOV.U32 R46, RZ, RZ, R64 ;  /* 0x000000ffff2e7224 */ /* 0x000fe200078e0040 */
[----:B------:R-:W-:Y:S01]  /*f350*/  STL [R1+0x214], R50 ;  /* 0x0002143201007387 */ /* 0x000fe20000100800 */
[----:B------:R-:W-:Y:S02]  /*f360*/  IMAD.MOV.U32 R47, RZ, RZ, R65 ;  /* 0x000000ffff2f7224 */ /* 0x000fe400078e0041 */
[----:B------:R-:W-:Y:S01]  /*f370*/  IMAD.MOV.U32 R38, RZ, RZ, R58 ;  /* 0x000000ffff267224 */ /* 0x000fe200078e003a */
[----:B------:R1:W-:Y:S01]  /*f380*/  STL [R1+0x208], R4 ;  /* 0x0002080401007387 */ /* 0x0003e20000100800 */
[----:B------:R-:W-:Y:S02]  /*f390*/  IMAD.MOV.U32 R39, RZ, RZ, R59 ;  /* 0x000000ffff277224 */ /* 0x000fe400078e003b */
[----:B------:R-:W-:Y:S01]  /*f3a0*/  IMAD.MOV.U32 R42, RZ, RZ, R72 ;  /* 0x000000ffff2a7224 */ /* 0x000fe200078e0048 */
[----:B------:R-:W-:Y:S01]  /*f3b0*/  STL [R1+0x21c], R54 ;  /* 0x00021c3601007387 */ /* 0x000fe20000100800 */
[----:B------:R-:W-:-:S02]  /*f3c0*/  IMAD.MOV.U32 R43, RZ, RZ, R73 ;  /* 0x000000ffff2b7224 */ /* 0x000fc400078e0049 */
[----:B-1----:R-:W-:-:S05]  /*f3d0*/  IMAD.MOV.U32 R4, RZ, RZ, R51 ;  /* 0x000000ffff047224 */ /* 0x002fca00078e0033 */
[----:B------:R1:W-:Y:S04]  /*f3e0*/  STL [R1+0x210], R4 ;  /* 0x0002100401007387 */ /* 0x0003e80000100800 */
[----:B------:R-:W-:Y:S01]  /*f3f0*/  STL [R1+0x224], R56 ;  /* 0x0002243801007387 */ /* 0x000fe20000100800 */
[----:B-1----:R-:W-:-:S05]  /*f400*/  MOV R4, R55 ;  /* 0x0000003700047202 */ /* 0x002fca0000000f00 */
[----:B------:R1:W-:Y:S02]  /*f410*/  STL [R1+0x218], R4 ;  /* 0x0002180401007387 */ /* 0x0003e40000100800 */
[----:B-1----:R-:W-:-:S05]  /*f420*/  IMAD.MOV.U32 R4, RZ, RZ, R57 ;  /* 0x000000ffff047224 */ /* 0x002fca00078e0039 */
[----:B------:R1:W-:Y:S04]  /*f430*/  STL [R1+0x220], R4 ;  /* 0x0002200401007387 */ /* 0x0003e80000100800 */
[----:B------:R3:W-:Y:S01]  /*f440*/  STL [R1+0x22c], R60 ;  /* 0x00022c3c01007387 */ /* 0x0007e20000100800 */
[----:B-1----:R-:W-:-:S05]  /*f450*/  MOV R4, R61 ;  /* 0x0000003d00047202 */ /* 0x002fca0000000f00 */
[----:B------:R1:W-:Y:S01]  /*f460*/  STL [R1+0x228], R4 ;  /* 0x0002280401007387 */ /* 0x0003e20000100800 */
[----:B---3--:R-:W-:Y:S01]  /*f470*/  IMAD.MOV.U32 R60, RZ, RZ, R68 ;  /* 0x000000ffff3c7224 */ /* 0x008fe200078e0044 */
[----:B------:R-:W-:Y:S02]  /*f480*/  MOV R61, R69 ;  /* 0x00000045003d7202 */ /* 0x000fe40000000f00 */
[----:B------:R-:W-:Y:S04]  /*f490*/  STL [R1+0x234], R76 ;  /* 0x0002344c01007387 */ /* 0x000fe80000100800 */
[----:B------:R-:W-:Y:S01]  /*f4a0*/  STL [R1+0x23c], R100 ;  /* 0x00023c6401007387 */ /* 0x000fe20000100800 */
[----:B-1----:R-:W-:-:S05]  /*f4b0*/  IMAD.MOV.U32 R4, RZ, RZ, R77 ;  /* 0x000000ffff047224 */ /* 0x002fca00078e004d */
[----:B------:R1:W-:Y:S02]  /*f4c0*/  STL [R1+0x230], R4 ;  /* 0x0002300401007387 */ /* 0x0003e40000100800 */
[----:B-1----:R-:W-:-:S05]  /*f4d0*/  IMAD.MOV.U32 R4, RZ, RZ, R101 ;  /* 0x000000ffff047224 */ /* 0x002fca00078e0065 */
[----:B------:R1:W-:Y:S01]  /*f4e0*/  STL [R1+0x238], R4 ;  /* 0x0002380401007387 */ /* 0x0003e20000100800 */
[----:B--2---:R-:W-:Y:S01]  /*f4f0*/  MOV R50, R80 ;  /* 0x0000005000327202 */ /* 0x004fe20000000f00 */
[----:B------:R-:W-:Y:S02]  /*f500*/  IMAD.MOV.U32 R51, RZ, RZ, R81 ;  /* 0x000000ffff337224 */ /* 0x000fe400078e0051 */
[----:B----4-:R-:W-:Y:S02]  /*f510*/  IMAD.MOV.U32 R54, RZ, RZ, R84 ;  /* 0x000000ffff367224 */ /* 0x010fe400078e0054 */
[----:B------:R-:W-:Y:S01]  /*f520*/  IMAD.MOV.U32 R55, RZ, RZ, R85 ;  /* 0x000000ffff377224 */ /* 0x000fe200078e0055 */
[----:B------:R-:W-:Y:S01]  /*f530*/  MOV R56, R88 ;  /* 0x0000005800387202 */ /* 0x000fe20000000f00 */
[----:B------:R-:W-:Y:S02]  /*f540*/  IMAD.MOV.U32 R57, RZ, RZ, R89 ;  /* 0x000000ffff397224 */ /* 0x000fe400078e0059 */
[----:B------:R-:W-:-:S02]  /*f550*/  IMAD.MOV.U32 R68, RZ, RZ, R92 ;  /* 0x000000ffff447224 */ /* 0x000fc400078e005c */
[----:B------:R-:W-:Y:S01]  /*f560*/  IMAD.MOV.U32 R69, RZ, RZ, R93 ;  /* 0x000000ffff457224 */ /* 0x000fe200078e005d */
[----:B------:R-:W-:Y:S01]  /*f570*/  MOV R72, R96 ;  /* 0x0000006000487202 */ /* 0x000fe20000000f00 */
[----:B------:R-:W-:Y:S02]  /*f580*/  IMAD.MOV.U32 R73, RZ, RZ, R97 ;  /* 0x000000ffff497224 */ /* 0x000fe400078e0061 */
[----:B------:R-:W-:Y:S01]  /*f590*/  IMAD.MOV.U32 R76, RZ, RZ, R108 ;  /* 0x000000ffff4c7224 */ /* 0x000fe200078e006c */
[----:B------:R-:W-:Y:S01]  /*f5a0*/  MOV R77, R109 ;  /* 0x0000006d004d7202 */ /* 0x000fe20000000f00 */
[----:B------:R-:W-:Y:S02]  /*f5b0*/  IMAD.MOV.U32 R58, RZ, RZ, R112 ;  /* 0x000000ffff3a7224 */ /* 0x000fe400078e0070 */
[----:B------:R-:W-:Y:S02]  /*f5c0*/  IMAD.MOV.U32 R59, RZ, RZ, R113 ;  /* 0x000000ffff3b7224 */ /* 0x000fe400078e0071 */
[----:B------:R-:W-:Y:S01]  /*f5d0*/  IMAD.MOV.U32 R80, RZ, RZ, R116 ;  /* 0x000000ffff507224 */ /* 0x000fe200078e0074 */
[----:B------:R-:W-:Y:S01]  /*f5e0*/  MOV R81, R117 ;  /* 0x0000007500517202 */ /* 0x000fe20000000f00 */
[----:B------:R2:W-:Y:S01]  /*f5f0*/  STL [R1+0x244], R120 ;  /* 0x0002447801007387 */ /* 0x0005e20000100800 */
[----:B-1----:R-:W-:-:S03]  /*f600*/  IMAD.MOV.U32 R4, RZ, RZ, R121 ;  /* 0x000000ffff047224 */ /* 0x002fc600078e0079 */
[----:B------:R-:W3:Y:S04]  /*f610*/  LDL.LU.64 R84, [R1+0x358] ;  /* 0x0003580001547983 */ /* 0x000ee80000300a00 */
[----:B------:R-:W4:Y:S04]  /*f620*/  LDL.LU.64 R64, [R1+0x2e0] ;  /* 0x0002e00001407983 */ /* 0x000f280000300a00 */
[----:B------:R-:W3:Y:S04]  /*f630*/  LDL.LU.64 R88, [R1+0x2e8] ;  /* 0x0002e80001587983 */ /* 0x000ee80000300a00 */
[----:B------:R-:W3:Y:S04]  /*f640*/  LDL.LU.64 R92, [R1+0x3e8] ;  /* 0x0003e800015c7983 */ /* 0x000ee80000300a00 */
[----:B------:R1:W-:Y:S04]  /*f650*/  STL [R1+0x240], R4 ;  /* 0x0002400401007387 */ /* 0x0003e80000100800 */
[----:B------:R-:W3:Y:S04]  /*f660*/  LDL.LU.64 R96, [R1+0x2a8] ;  /* 0x0002a80001607983 */ /* 0x000ee80000300a00 */
[----:B------:R-:W3:Y:S04]  /*f670*/  LDL.LU.64 R100, [R1+0x3c8] ;  /* 0x0003c80001647983 */ /* 0x000ee80000300a00 */
[----:B------:R-:W-:Y:S04]  /*f680*/  STL [R1+0x24c], R38 ;  /* 0x00024c2601007387 */ /* 0x000fe80000100800 */
[----:B------:R-:W3:Y:S04]  /*f690*/  LDL.LU.64 R108, [R1+0x388] ;  /* 0x00038800016c7983 */ /* 0x000ee80000300a00 */
[----:B------:R-:W3:Y:S04]  /*f6a0*/  LDL.LU.64 R112, [R1+0x380] ;  /* 0x0003800001707983 */ /* 0x000ee80000300a00 */
[----:B------:R-:W3:Y:S04]  /*f6b0*/  LDL.LU.64 R116, [R1+0x308] ;  /* 0x0003080001747983 */ /* 0x000ee80000300a00 */
[----:B--2---:R-:W2:Y:S01]  /*f6c0*/  LDL.LU.64 R120, [R1+0x2d8] ;  /* 0x0002d80001787983 */ /* 0x004ea20000300a00 */
[----:B-1----:R-:W-:-:S03]  /*f6d0*/  IMAD.MOV.U32 R4, RZ, RZ, R39 ;  /* 0x000000ffff047224 */ /* 0x002fc600078e0027 */
[----:B------:R-:W-:Y:S04]  /*f6e0*/  STL [R1+0x254], R42 ;  /* 0x0002542a01007387 */ /* 0x000fe80000100800 */
[----:B------:R1:W-:Y:S04]  /*f6f0*/  STL [R1+0x248], R4 ;  /* 0x0002480401007387 */ /* 0x0003e80000100800 */
[----:B------:R-:W-:Y:S01]  /*f700*/  STL [R1+0x25c], R46 ;  /* 0x00025c2e01007387 */ /* 0x000fe20000100800 */
[----:B-1----:R-:W-:-:S05]  /*f710*/  IMAD.MOV.U32 R4, RZ, RZ, R43 ;  /* 0x000000ffff047224 */ /* 0x002fca00078e002b */
[----:B------:R1:W-:Y:S02]  /*f720*/  STL [R1+0x250], R4 ;  /* 0x0002500401007387 */ /* 0x0003e40000100800 */
[----:B-1----:R-:W-:-:S05]  /*f730*/  MOV R4, R47 ;  /* 0x0000002f00047202 */ /* 0x002fca0000000f00 */
[----:B------:R1:W-:Y:S04]  /*f740*/  STL [R1+0x258], R4 ;  /* 0x0002580401007387 */ /* 0x0003e80000100800 */
[----:B------:R-:W-:Y:S01]  /*f750*/  STL [R1+0x264], R60 ;  /* 0x0002643c01007387 */ /* 0x000fe20000100800 */
[----:B-1----:R-:W-:-:S05]  /*f760*/  IMAD.MOV.U32 R4, RZ, RZ, R61 ;  /* 0x000000ffff047224 */ /* 0x002fca00078e003d */
[----:B------:R1:W-:Y:S04]  /*f770*/  STL [R1+0x260], R4 ;  /* 0x0002600401007387 */ /* 0x0003e80000100800 */
[----:B------:R3:W-:Y:S01]  /*f780*/  STL [R1+0x26c], R104 ;  /* 0x00026c6801007387 */ /* 0x0007e20000100800 */
[----:B-1----:R-:W-:-:S05]  /*f790*/  MOV R4, R105 ;  /* 0x0000006900047202 */ /* 0x002fca0000000f00 */
[----:B------:R2:W-:Y:S01]  /*f7a0*/  STL [R1+0x268], R4 ;  /* 0x0002680401007387 */ /* 0x0005e20000100800 */
[----:B----4-:R-:W-:Y:S02]  /*f7b0*/  IMAD.MOV.U32 R60, RZ, RZ, R64 ;  /* 0x000000ffff3c7224 */ /* 0x010fe400078e0040 */
[----:B------:R-:W-:Y:S01]  /*f7c0*/  IMAD.MOV.U32 R61, RZ, RZ, R65 ;  /* 0x000000ffff3d7224 */ /* 0x000fe200078e0041 */
[----:B---3--:R-:W-:Y:S01]  /*f7d0*/  MOV R64, R96 ;  /* 0x0000006000407202 */ /* 0x008fe20000000f00 */
[----:B------:R-:W-:Y:S02]  /*f7e0*/  IMAD.MOV.U32 R65, RZ, RZ, R97 ;  /* 0x000000ffff417224 */ /* 0x000fe400078e0061 */
[----:B------:R-:W-:Y:S02]  /*f7f0*/  IMAD.MOV.U32 R96, RZ, RZ, R100 ;  /* 0x000000ffff607224 */ /* 0x000fe400078e0064 */
[----:B------:R-:W-:Y:S02]  /*f800*/  IMAD.MOV.U32 R97, RZ, RZ, R101 ;  /* 0x000000ffff617224 */ /* 0x000fe400078e0065 */
[----:B------:R-:W-:-:S02]  /*f810*/  IMAD.MOV.U32 R100, RZ, RZ, R108 ;  /* 0x000000ffff647224 */ /* 0x000fc400078e006c */
[----:B------:R-:W-:Y:S02]  /*f820*/  IMAD.MOV.U32 R101, RZ, RZ, R109 ;  /* 0x000000ffff657224 */ /* 0x000fe400078e006d */
[----:B------:R-:W-:Y:S01]  /*f830*/  IMAD.MOV.U32 R104, RZ, RZ, R116 ;  /* 0x000000ffff687224 */ /* 0x000fe200078e0074 */
[----:B------:R-:W-:Y:S01]  /*f840*/  MOV R105, R117 ;  /* 0x0000007500697202 */ /* 0x000fe20000000f00 */
[----:B--2---:R-:W-:Y:S01]  /*f850*/  IMAD.MOV.U32 R4, RZ, RZ, R121 ;  /* 0x000000ffff047224 */ /* 0x004fe200078e0079 */
[----:B------:R1:W-:Y:S04]  /*f860*/  STL [R1+0x274], R120 ;  /* 0x0002747801007387 */ /* 0x0003e80000100800 */
[----:B------:R-:W2:Y:S04]  /*f870*/  LDL.LU.64 R108, [R1+0x420] ;  /* 0x00042000016c7983 */ /* 0x000ea80000300a00 */
[----:B------:R-:W3:Y:S04]  /*f880*/  LDL.LU.64 R116, [R1+0x3f8] ;  /* 0x0003f80001747983 */ /* 0x000ee80000300a00 */
[----:B------:R4:W-:Y:S04]  /*f890*/  STL [R1+0x270], R4 ;  /* 0x0002700401007387 */ /* 0x0009e80000100800 */
[----:B-1----:R-:W2:Y:S04]  /*f8a0*/  LDL.LU.64 R120, [R1+0x360] ;  /* 0x0003600001787983 */ /* 0x002ea80000300a00 */
[----:B------:R-:W-:Y:S01]  /*f8b0*/  STL [R1+0x27c], R50 ;  /* 0x00027c3201007387 */ /* 0x000fe20000100800 */
[----:B----4-:R-:W-:-:S03]  /*f8c0*/  IMAD.MOV.U32 R4, RZ, RZ, R51 ;  /* 0x000000ffff047224 */ /* 0x010fc600078e0033 */
[----:B------:R-:W-:Y:S04]  /*f8d0*/  STL [R1+0x284], R54 ;  /* 0x0002843601007387 */ /* 0x000fe80000100800 */
        /* <DEDUP_REMOVED lines=11> */
[----:B------:R1:W-:Y:S04]  /*f990*/  STL [R1+0x298], R4 ;  /* 0x0002980401007387 */ /* 0x0003e80000100800 */
[----:B------:R-:W-:Y:S01]  /*f9a0*/  STL [R1+0x2a4], R64 ;  /* 0x0002a44001007387 */ /* 0x000fe20000100800 */
[----:B-1----:R-:W-:-:S05]  /*f9b0*/  IMAD.MOV.U32 R4, RZ, RZ, R65 ;  /* 0x000000ffff047224 */ /* 0x002fca00078e0041 */
[----:B------:R1:W-:Y:S04]  /*f9c0*/  STL [R1+0x2a0], R4 ;  /* 0x0002a00401007387 */ /* 0x0003e80000100800 */
[----:B------:R3:W-:Y:S01]  /*f9d0*/  STL [R1+0x2ac], R112 ;  /* 0x0002ac7001007387 */ /* 0x0007e20000100800 */
[----:B-1----:R-:W-:-:S05]  /*f9e0*/  MOV R4, R113 ;  /* 0x0000007100047202 */ /* 0x002fca0000000f00 */
[----:B------:R1:W-:Y:S01]  /*f9f0*/  STL [R1+0x2a8], R4 ;  /* 0x0002a80401007387 */ /* 0x0003e20000100800 */
[----:B---3--:R-:W-:Y:S02]  /*fa00*/  IMAD.MOV.U32 R112, RZ, RZ, R116 ;  /* 0x000000ffff707224 */ /* 0x008fe400078e0074 */
[----:B------:R-:W-:Y:S01]  /*fa10*/  IMAD.MOV.U32 R113, RZ, RZ, R117 ;  /* 0x000000ffff717224 */ /* 0x000fe200078e0075 */
[----:B--2---:R2:W-:Y:S04]  /*fa20*/  STL [R1+0x2b4], R120 ;  /* 0x0002b47801007387 */ /* 0x0045e80000100800 */
[----:B------:R-:W3:Y:S01]  /*fa30*/  LDL.LU.64 R116, [R1+0x320] ;  /* 0x0003200001747983 */ /* 0x000ee20000300a00 */
[----:B-1----:R-:W-:-:S03]  /*fa40*/  IMAD.MOV.U32 R4, RZ, RZ, R121 ;  /* 0x000000ffff047224 */ /* 0x002fc600078e0079 */
[----:B--2---:R-:W2:Y:S01]  /*fa50*/  LDL.LU.64 R120, [R1+0x328] ;  /* 0x0003280001787983 */ /* 0x004ea20000300a00 */
[----:B------:R-:W-:Y:S01]  /*fa60*/  IMAD.MOV.U32 R5, RZ, RZ, R129 ;  /* 0x000000ffff057224 */ /* 0x000fe200078e0081 */
[----:B------:R-:W-:Y:S01]  /*fa70*/  UMOV UR12, 0x1 ;  /* 0x00000001000c7882 */ /* 0x000fe20000000000 */
[----:B------:R-:W-:Y:S01]  /*fa80*/  UMOV UR13, 0x2 ;  /* 0x00000002000d7882 */ /* 0x000fe20000000000 */
[----:B------:R1:W-:Y:S01]  /*fa90*/  STL [R1+0x2b0], R4 ;  /* 0x0002b00401007387 */ /* 0x0003e20000100800 */
[----:B------:R-:W-:Y:S01]  /*faa0*/  UMOV UR5, URZ ;  /* 0x000000ff00057c82 */ /* 0x000fe20008000000 */
[----:B------:R-:W-:Y:S01]  /*fab0*/  UMOV UR6, URZ ;  /* 0x000000ff00067c82 */ /* 0x000fe20008000000 */
[----:B------:R-:W-:Y:S01]  /*fac0*/  UMOV UR15, URZ ;  /* 0x000000ff000f7c82 */ /* 0x000fe20008000000 */
        /* <DEDUP_REMOVED lines=9> */
[----:B------:R-:W-:Y:S04]  /*fb60*/  STL [R1+0x2d4], R80 ;  /* 0x0002d45001007387 */ /* 0x000fe80000100800 */
[----:B------:R-:W-:Y:S01]  /*fb70*/  STL [R1+0x2dc], R84 ;  /* 0x0002dc5401007387 */ /* 0x000fe20000100800 */
        /* <DEDUP_REMOVED lines=23> */
[----:B-1----:R-:W-:Y:S02]  /*fcf0*/  IMAD.MOV.U32 R4, RZ, RZ, R113 ;  /* 0x000000ffff047224 */ /* 0x002fe400078e0071 */
[----:B---3--:R-:W-:Y:S04]  /*fd00*/  STL [R1+0x31c], R116 ;  /* 0x00031c7401007387 */ /* 0x008fe80000100800 */
[----:B------:R1:W-:Y:S04]  /*fd10*/  STL [R1+0x310], R4 ;  /* 0x0003100401007387 */ /* 0x0003e80000100800 */
[----:B--2---:R-:W-:Y:S01]  /*fd20*/  STL [R1+0x324], R120 ;  /* 0x0003247801007387 */ /* 0x004fe20000100800 */
[----:B-1----:R-:W-:-:S05]  /*fd30*/  MOV R4, R117 ;  /* 0x0000007500047202 */ /* 0x002fca0000000f00 */
[----:B------:R1:W-:Y:S02]  /*fd40*/  STL [R1+0x318], R4 ;  /* 0x0003180401007387 */ /* 0x0003e40000100800 */
[----:B-1----:R-:W-:-:S05]  /*fd50*/  IMAD.MOV.U32 R4, RZ, RZ, R121 ;  /* 0x000000ffff047224 */ /* 0x002fca00078e0079 */
[----:B------:R1:W-:Y:S04]  /*fd60*/  STL [R1+0x320], R4 ;  /* 0x0003200401007387 */ /* 0x0003e80000100800 */
[----:B------:R-:W-:Y:S04]  /*fd70*/  STL [R1+0x32c], R156 ;  /* 0x00032c9c01007387 */ /* 0x000fe80000100800 */
[----:B------:R-:W-:Y:S01]  /*fd80*/  STL [R1+0x334], R124 ;  /* 0x0003347c01007387 */ /* 0x000fe20000100800 */
[----:B-1----:R-:W-:-:S05]  /*fd90*/  IMAD.MOV.U32 R4, RZ, RZ, R157 ;  /* 0x000000ffff047224 */ /* 0x002fca00078e009d */
[----:B------:R1:W-:Y:S01]  /*fda0*/  STL [R1+0x328], R4 ;  /* 0x0003280401007387 */ /* 0x0003e20000100800 */
[----:B------:R-:W-:-:S03]  /*fdb0*/  VIADD R157, R166, 0x3f ;  /* 0x0000003fa69d7836 */ /* 0x000fc60000000000 */
[----:B------:R-:W-:Y:S02]  /*fdc0*/  STL [R1+0x33c], R126 ;  /* 0x00033c7e01007387 */ /* 0x000fe40000100800 */
[----:B------:R-:W-:Y:S02]  /*fdd0*/  SHF.R.S32.HI R166, RZ, 0x1f, R157 ;  /* 0x0000001fffa67819 */ /* 0x000fe4000001149d */
[----:B-1----:R-:W-:Y:S02]  /*fde0*/  MOV R4, R125 ;  /* 0x0000007d00047202 */ /* 0x002fe40000000f00 */
[----:B------:R-:W-:-:S03]  /*fdf0*/  LEA.HI R166, R166, R157, RZ, 0x6 ;  /* 0x0000009da6a67211 */ /* 0x000fc600078f30ff */
[----:B------:R1:W-:Y:S02]  /*fe00*/  STL [R1+0x330], R4 ;  /* 0x0003300401007387 */ /* 0x0003e40000100800 */
[----:B-1----:R-:W-:-:S05]  /*fe10*/  IMAD.MOV.U32 R4, RZ, RZ, R127 ;  /* 0x000000ffff047224 */ /* 0x002fca00078e007f */
[----:B------:R1:W-:Y:S04]  /*fe20*/  STL [R1+0x338], R4 ;  /* 0x0003380401007387 */ /* 0x0003e80000100800 */
[----:B------:R-:W-:Y:S04]  /*fe30*/  STL [R1+0x344], R128 ;  /* 0x0003448001007387 */ /* 0x000fe80000100800 */
[----:B------:R2:W-:Y:S01]  /*fe40*/  STL [R1+0x340], R5 ;  /* 0x0003400501007387 */ /* 0x0005e20000100800 */
[----:B-1----:R-:W-:Y:S01]  /*fe50*/  SHF.R.S32.HI R4, RZ, 0x6, R166 ;  /* 0x00000006ff047819 */ /* 0x002fe200000114a6 */
[----:B------:R-:W-:-:S04]  /*fe60*/  IMAD.MOV.U32 R166, RZ, RZ, RZ ;  /* 0x000000ffffa67224 */ /* 0x000fc800078e00ff */
[C---:B------:R-:W-:Y:S01]  /*fe70*/  VIADD R6, R4.reuse, 0xfffffffd ;  /* 0xfffffffd04067836 */ /* 0x040fe20000000000 */
[----:B--2---:R-:W-:Y:S01]  /*fe80*/  VIMNMX R5, PT, PT, R4, 0x2, !PT ;  /* 0x0000000204057848 */ /* 0x004fe20007fe0100 */
[----:B------:R-:W-:-:S03]  /*fe90*/  IMAD.MOV.U32 R4, RZ, RZ, RZ ;  /* 0x000000ffff047224 */ /* 0x000fc600078e00ff */
[----:B------:R-:W-:-:S05]  /*fea0*/  IADD3 R5, PT, PT, R5, -0x2, RZ ;  /* 0xfffffffe05057810 */ /* 0x000fca0007ffe0ff */
[----:B------:R1:W-:Y:S02]  /*feb0*/  STL [R1+0x34c], R5 ;  /* 0x00034c0501007387 */ /* 0x0003e40000100800 */
.L_x_17:
[----:B------:R-:W-:Y:S01]  /*fec0*/  IMAD.U32 R4, R4, -0x80000000, RZ ;  /* 0x8000000004047824 */ /* 0x000fe200078e00ff */
[----:B------:R-:W-:-:S03]  /*fed0*/  UIADD3 UR6, UPT, UPT, UR6, 0x1, URZ ;  /* 0x0000000106067890 */ /* 0x000fc6000fffe0ff */
[----:B------:R-:W2:Y:S01]  /*fee0*/  SYNCS.PHASECHK.TRANS64.TRYWAIT P3, [UR10], R4 ;  /* 0x00000004ff0075a7 */ /* 0x000ea2000806110a */
[----:B------:R-:W-:-:S04]  /*fef0*/  UISETP.GT.AND UP1, UPT, UR6, 0x1, UPT ;  /* 0x000000010600788c */ /* 0x000fc8000bf24270 */
[----:B------:R-:W-:-:S04]  /*ff00*/  USEL UR6, UR6, URZ, !UP1 ;  /* 0x000000ff06067287 */ /* 0x000fc8000c800000 */
[----:B------:R-:W-:Y:S01]  /*ff10*/  ULEA UR14, UR6, UR7, 0x10 ;  /* 0x00000007060e7291 */ /* 0x000fe2000f8e80ff */
[----:B--2---:R-:W-:Y:S11]  /*ff20*/  @!P3 BRA `(.L_x_15) ;  /* 0x000000d8001cb947 */ /* 0x004ff60003800000 */
.L_x_25:
[----:B------:R-:W-:-:S04]  /*ff30*/  DEPBAR.LE SB0, 0x2 ;  /* 0x000080800000791a */ /* 0x000fc80000000000 */
[----:B------:R-:W-:Y:S01]  /*ff40*/  BAR.SYNC.DEFER_BLOCKING 0x0 ;  /* 0x0000000000007b1d */ /* 0x000fe20000010000 */
[----:B------:R-:W-:Y:S02]  /*ff50*/  UIADD3 UR5, UPT, UPT, UR5, 0x1, URZ ;  /* 0x0000000105057890 */ /* 0x000fe4000fffe0ff */
[----:B------:R-:W-:Y:S02]  /*ff60*/  ULEA UR10, UR12, UR7, 0x3 ;  /* 0x000000070c0a7291 */ /* 0x000fe4000f8e18ff */
[----:B------:R-:W-:Y:S02]  /*ff70*/  UISETP.GT.AND UP1, UPT, UR5, 0x2, UPT ;  /* 0x000000020500788c */ /* 0x000fe4000bf24270 */
[----:B------:R-:W-:Y:S02]  /*ff80*/  UIADD3 UR10, UPT, UPT, UR10, 0x2c000, URZ ;  /* 0x0002c0000a0a7890 */ /* 0x000fe4000fffe0ff */
[----:B------:R-:W-:Y:S01]  /*ff90*/  USEL UR5, UR5, URZ, !UP1 ;  /* 0x000000ff05057287 */ /* 0x000fe2000c800000 */
[----:B------:R-:W-:Y:S01]  /*ffa0*/  UMOV UR4, UR15 ;  /* 0x0000000f00047c82 */ /* 0x000fe20008000000 */
[----:B------:R-:W2:Y:S04]  /*ffb0*/  LDSM.16.M88.4 R8, [R0+UR14+0x800] ;  /* 0x0008000e0008783b */ /* 0x000ea80008000200 */
[----:B------:R-:W3:Y:S04]  /*ffc0*/  LDSM.16.M88.4 R12, [R0+UR14+0x1800] ;  /* 0x0018000e000c783b */ /* 0x000ee80008000200 */
[----:B------:R-:W4:Y:S04]  /*ffd0*/  LDSM.16.M88.4 R76, [R0+UR14+0x2000] ;  /* 0x0020000e004c783b */ /* 0x000f280008000200 */
[----:B------:R-:W1:Y:S04]  /*ffe0*/  LDSM.16.M88.4 R72, [R0+UR14+0x1000] ;  /* 0x0010000e0048783b */ /* 0x000e680008000200 */
[----:B------:R-:W1:Y:S04]  /*fff0*/  LDSM.16.M88.4 R68, [R0+UR14] ;  /* 0x0000000e0044783b */ /* 0x000e680008000200 */
[----:B------:R-:W1:Y:S04]  /*10000*/  LDSM.16.M88.4 R16, [R0+UR14+0x2800] ;  /* 0x0028000e0010783b */ /* 0x000e680008000200 */
[----:B------:R-:W1:Y:S04]  /*10010*/  LDSM.16.M88.4 R20, [R0+UR14+0x3800] ;  /* 0x0038000e0014783b */ /* 0x000e680008000200 */
[----:B------:R-:W1:Y:S04]  /*10020*/  LDSM.16.M88.4 R24, [R0+UR14+0x4800] ;  /* 0x0048000e0018783b */ /* 0x000e680008000200 */
[----:B------:R-:W1:Y:S04]  /*10030*/  LDSM.16.M88.4 R88, [R0+UR14+0x5000] ;  /* 0x0050000e0058783b */ /* 0x000e680008000200 */
[----:B------:R-:W1:Y:S04]  /*10040*/  LDSM.16.M88.4 R84, [R0+UR14+0x4000] ;  /* 0x0040000e0054783b */ /* 0x000e680008000200 */
[----:B------:R-:W1:Y:S01]  /*10050*/  LDSM.16.M88.4 R80, [R0+UR14+0x3000] ;  /* 0x0030000e0050783b */ /* 0x000e620008000200 */
[----:B--2---:R-:W-:Y:S01]  /*10060*/  IMAD.MOV.U32 R7, RZ, RZ, R10 ;  /* 0x000000ffff077224 */ /* 0x004fe200078e000a */
[----:B------:R-:W-:-:S02]  /*10070*/  MOV R6, R8 ;  /* 0x0000000800067202 */ /* 0x000fc40000000f00 */
[----:B------:R-:W2:Y:S01]  /*10080*/  LDSM.16.M88.4 R28, [R0+UR14+0x5800] ;  /* 0x0058000e001c783b */ /* 0x000ea20008000200 */
[----:B---3--:R-:W-:-:S03]  /*10090*/  MOV R10, R12 ;  /* 0x0000000c000a7202 */ /* 0x008fc60000000f00 */
[----:B------:R-:W3:Y:S01]  /*100a0*/  LDSM.16.M88.4 R32, [R0+UR14+0x6800] ;  /* 0x0068000e0020783b */ /* 0x000ee20008000200 */
[----:B----4-:R-:W-:Y:S01]  /*100b0*/  MOV R12, R76 ;  /* 0x0000004c000c7202 */ /* 0x010fe20000000f00 */
[----:B------:R-:W-:Y:S02]  /*100c0*/  IMAD.MOV.U32 R76, RZ, RZ, R77 ;  /* 0x000000ffff4c7224 */ /* 0x000fe400078e004d */
[----:B------:R-:W4:Y:S01]  /*100d0*/  LDSM.16.M88.4 R36, [R0+UR14+0x7800] ;  /* 0x0078000e0024783b */ /* 0x000f220008000200 */
[----:B-1----:R-:W-:Y:S01]  /*100e0*/  MOV R8, R72 ;  /* 0x0000004800087202 */ /* 0x002fe20000000f00 */
[----:B------:R-:W-:Y:S02]  /*100f0*/  IMAD.MOV.U32 R72, RZ, RZ, R73 ;  /* 0x000000ffff487224 */ /* 0x000fe400078e0049 */
[----:B------:R-:W1:Y:S01]  /*10100*/  LDSM.16.M88.4 R100, [R0+UR14+0x8000] ;  /* 0x0080000e0064783b */ /* 0x000e620008000200 */
[----:B------:R-:W-:Y:S01]  /*10110*/  MOV R4, R68 ;  /* 0x0000004400047202 */ /* 0x000fe20000000f00 */
[----:B------:R-:W-:-:S02]  /*10120*/  IMAD.MOV.U32 R5, RZ, RZ, R70 ;  /* 0x000000ffff057224 */ /* 0x000fc400078e0046 */
[----:B------:R-:W1:Y:S01]  /*10130*/  LDSM.16.M88.4 R96, [R0+UR14+0x7000] ;  /* 0x0070000e0060783b */ /* 0x000e620008000200 */
[----:B------:R-:W-:Y:S02]  /*10140*/  IMAD.MOV.U32 R77, RZ, RZ, R79 ;  /* 0x000000ffff4d7224 */ /* 0x000fe400078e004f */
[----:B------:R-:W-:Y:S01]  /*10150*/  IMAD.MOV.U32 R68, RZ, RZ, R69 ;  /* 0x000000ffff447224 */ /* 0x000fe200078e0045 */
[----:B------:R-:W1:Y:S01]  /*10160*/  LDSM.16.M88.4 R92, [R0+UR14+0x6000] ;  /* 0x0060000e005c783b */ /* 0x000e620008000200 */
[----:B------:R-:W-:Y:S02]  /*10170*/  IMAD.MOV.U32 R70, RZ, RZ, R9 ;  /* 0x000000ffff467224 */ /* 0x000fe400078e0009 */
[----:B------:R-:W-:Y:S01]  /*10180*/  IMAD.MOV.U32 R73, RZ, RZ, R75 ;  /* 0x000000ffff497224 */ /* 0x000fe200078e004b */
[----:B------:R-:W1:Y:S01]  /*10190*/  LDSM.16.M88.4 R40, [R0+UR14+0x8800] ;  /* 0x0088000e0028783b */ /* 0x000e620008000200 */
[----:B------:R-:W-:Y:S02]  /*101a0*/  IMAD.MOV.U32 R79, RZ, RZ, R19 ;  /* 0x000000ffff4f7224 */ /* 0x000fe400078e0013 */
[----:B------:R-:W-:Y:S01]  /*101b0*/  IMAD.MOV.U32 R69, RZ, RZ, R71 ;  /* 0x000000ffff457224 */ /* 0x000fe200078e0047 */
[----:B------:R-:W1:Y:S01]  /*101c0*/  LDSM.16.M88.4 R44, [R0+UR14+0x9800] ;  /* 0x0098000e002c783b */ /* 0x000e620008000200 */
[----:B------:R-:W-:-:S02]  /*101d0*/  IMAD.MOV.U32 R9, RZ, RZ, R74 ;  /* 0x000000ffff097224 */ /* 0x000fc400078e004a */
[----:B------:R-:W-:Y:S01]  /*101e0*/  IMAD.MOV.U32 R75, RZ, RZ, R15 ;  /* 0x000000ffff4b7224 */ /* 0x000fe200078e000f */
[----:B------:R-:W1:Y:S01]  /*101f0*/  LDSM.16.M88.4 R48, [R0+UR14+0xa800] ;  /* 0x00a8000e0030783b */ /* 0x000e620008000200 */
[----:B------:R-:W-:Y:S01]  /*10200*/  IMAD.MOV.U32 R19, RZ, RZ, R22 ;  /* 0x000000ffff137224 */ /* 0x000fe200078e0016 */
[----:B------:R-:W-:Y:S01]  /*10210*/  MOV R22, R24 ;  /* 0x0000001800167202 */ /* 0x000fe20000000f00 */
        /* <DEDUP_REMOVED lines=10> */
[----:B------:R-:W-:Y:S01]  /*102c0*/  MOV R14, R16 ;  /* 0x00000010000e7202 */ /* 0x000fe20000000f00 */
[----:B------:R-:W-:Y:S01]  /*102d0*/  IMAD.MOV.U32 R78, RZ, RZ, R17 ;  /* 0x000000ffff4e7224 */ /* 0x000fe200078e0011 */
[----:B------:R-:W-:Y:S01]  /*102e0*/  MOV R20, R84 ;  /* 0x0000005400147202 */ /* 0x000fe20000000f00 */
[----:B------:R-:W-:Y:S01]  /*102f0*/  IMAD.MOV.U32 R88, RZ, RZ, R89 ;  /* 0x000000ffff587224 */ /* 0x000fe200078e0059 */
[----:B------:R-:W-:Y:S01]  /*10300*/  MOV R16, R80 ;  /* 0x0000005000107202 */ /* 0x000fe20000000f00 */
[----:B------:R-:W-:Y:S01]  /*10310*/  IMAD.MOV.U32 R17, RZ, RZ, R82 ;  /* 0x000000ffff117224 */ /* 0x000fe200078e0052 */
[----:B------:R-:W1:Y:S01]  /*10320*/  LDSM.16.M88.4 R52, [R0+UR14+0xb800] ;  /* 0x00b8000e0034783b */ /* 0x000e620008000200 */
[----:B------:R-:W-:-:S02]  /*10330*/  IMAD.MOV.U32 R84, RZ, RZ, R85 ;  /* 0x000000ffff547224 */ /* 0x000fc400078e0055 */
[----:B------:R-:W-:Y:S01]  /*10340*/  IMAD.MOV.U32 R89, RZ, RZ, R91 ;  /* 0x000000ffff597224 */ /* 0x000fe200078e005b */
[----:B------:R-:W1:Y:S01]  /*10350*/  LDSM.16.M88.4 R116, [R0+UR14+0xc000] ;  /* 0x00c0000e0074783b */ /* 0x000e620008000200 */
[----:B------:R-:W-:Y:S02]  /*10360*/  IMAD.MOV.U32 R80, RZ, RZ, R81 ;  /* 0x000000ffff507224 */ /* 0x000fe400078e0051 */
[----:B------:R-:W-:Y:S01]  /*10370*/  IMAD.MOV.U32 R82, RZ, RZ, R21 ;  /* 0x000000ffff527224 */ /* 0x000fe200078e0015 */
[----:B------:R-:W-:Y:S01]  /*10380*/  LDSM.16.M88.4 R120, [R0+UR14+0xd000] ;  /* 0x00d0000e0078783b */ /* 0x000fe20008000200 */
[----:B------:R-:W-:Y:S02]  /*10390*/  IMAD.MOV.U32 R85, RZ, RZ, R87 ;  /* 0x000000ffff557224 */ /* 0x000fe400078e0057 */
[----:B--2---:R-:W-:Y:S01]  /*103a0*/  IMAD.MOV.U32 R91, RZ, RZ, R31 ;  /* 0x000000ffff5b7224 */ /* 0x004fe200078e001f */
[----:B------:R-:W-:Y:S01]  /*103b0*/  LDSM.16.M88.4 R124, [R0+UR14+0xe000] ;  /* 0x00e0000e007c783b */ /* 0x000fe20008000200 */
[----:B------:R-:W-:-:S02]  /*103c0*/  IMAD.MOV.U32 R81, RZ, RZ, R83 ;  /* 0x000000ffff517224 */ /* 0x000fc400078e0053 */
[----:B------:R-:W-:Y:S01]  /*103d0*/  IMAD.MOV.U32 R21, RZ, RZ, R86 ;  /* 0x000000ffff157224 */ /* 0x000fe200078e0056 */
[----:B------:R-:W-:Y:S01]  /*103e0*/  LDSM.16.M88.4 R128, [R0+UR14+0xf000] ;  /* 0x00f0000e0080783b */ /* 0x000fe20008000200 */
[----:B------:R-:W-:Y:S02]  /*103f0*/  IMAD.MOV.U32 R87, RZ, RZ, R27 ;  /* 0x000000ffff577224 */ /* 0x000fe400078e001b */
[----:B---3--:R-:W-:Y:S01]  /*10400*/  IMAD.MOV.U32 R31, RZ, RZ, R34 ;  /* 0x000000ffff1f7224 */ /* 0x008fe200078e0022 */
[----:B----4-:R-:W-:Y:S01]  /*10410*/  MOV R34, R36 ;  /* 0x0000002400227202 */ /* 0x010fe20000000f00 */
[----:B------:R-:W-:Y:S01]  /*10420*/  IMAD.MOV.U32 R83, RZ, RZ, R23 ;  /* 0x000000ffff537224 */ /* 0x000fe200078e0017 */
[----:B-1----:R-:W-:Y:S01]  /*10430*/  MOV R36, R100 ;  /* 0x0000006400247202 */ /* 0x002fe20000000f00 */
[----:B------:R-:W-:Y:S01]  /*10440*/  IMAD.MOV.U32 R86, RZ, RZ, R25 ;  /* 0x000000ffff567224 */ /* 0x000fe200078e0019 */
[----:B------:R-:W-:Y:S01]  /*10450*/  LDSM.16.M88.4 R156, [R0+UR14+0xf800] ;  /* 0x00f8000e009c783b */ /* 0x000fe20008000200 */
        /* <DEDUP_REMOVED lines=23> */
[----:B------:R-:W-:-:S02]  /*105d0*/  IMAD.MOV.U32 R98, RZ, RZ, R37 ;  /* 0x000000ffff627224 */ /* 0x000fc400078e0025 */
        /* <DEDUP_REMOVED lines=8> */
[----:B------:R-:W-:Y:S02]  /*10660*/  IMAD.MOV.U32 R106, RZ, RZ, R45 ;  /* 0x000000ffff6a7224 */ /* 0x000fe400078e002d */
[----:B------:R-:W-:-:S02]  /*10670*/  IMAD.MOV.U32 R49, RZ, RZ, R58 ;  /* 0x000000ffff317224 */ /* 0x000fc400078e003a */
[----:B------:R-:W-:Y:S02]  /*10680*/  IMAD.MOV.U32 R112, RZ, RZ, R57 ;  /* 0x000000ffff707224 */ /* 0x000fe400078e0039 */
[----:B------:R-:W-:Y:S02]  /*10690*/  IMAD.MOV.U32 R113, RZ, RZ, R59 ;  /* 0x000000ffff717224 */ /* 0x000fe400078e003b */
[----:B------:R-:W-:Y:S01]  /*106a0*/  IMAD.MOV.U32 R102, RZ, RZ, R41 ;  /* 0x000000ffff667224 */ /* 0x000fe200078e0029 */
[----:B------:R-:W1:Y:S01]  /*106b0*/  LDSM.16.M88.4 R56, [R0+UR14+0xc800] ;  /* 0x00c8000e0038783b */ /* 0x000e620008000200 */
[----:B------:R-:W-:Y:S02]  /*106c0*/  IMAD.MOV.U32 R45, RZ, RZ, R62 ;  /* 0x000000ffff2d7224 */ /* 0x000fe400078e003e */
[----:B------:R-:W-:Y:S02]  /*106d0*/  IMAD.MOV.U32 R108, RZ, RZ, R61 ;  /* 0x000000ffff6c7224 */ /* 0x000fe400078e003d */
[----:B------:R-:W-:-:S02]  /*106e0*/  IMAD.MOV.U32 R109, RZ, RZ, R63 ;  /* 0x000000ffff6d7224 */ /* 0x000fc400078e003f */
[----:B------:R-:W-:Y:S01]  /*106f0*/  IMAD.MOV.U32 R41, RZ, RZ, R66 ;  /* 0x000000ffff297224 */ /* 0x000fe200078e0042 */
[----:B------:R-:W2:Y:S01]  /*10700*/  LDSM.16.M88.4 R60, [R0+UR14+0xd800] ;  /* 0x00d8000e003c783b */ /* 0x000ea20008000200 */
[----:B------:R-:W-:Y:S02]  /*10710*/  IMAD.MOV.U32 R104, RZ, RZ, R65 ;  /* 0x000000ffff687224 */ /* 0x000fe400078e0041 */
[----:B------:R-:W-:Y:S02]  /*10720*/  IMAD.MOV.U32 R105, RZ, RZ, R67 ;  /* 0x000000ffff697224 */ /* 0x000fe400078e0043 */
[----:B------:R-:W3:Y:S01]  /*10730*/  LDSM.16.M88.4 R64, [R0+UR14+0xe800] ;  /* 0x00e8000e0040783b */ /* 0x000ee20008000200 */
[----:B------:R-:W-:Y:S02]  /*10740*/  IMAD.MOV.U32 R107, RZ, RZ, R47 ;  /* 0x000000ffff6b7224 */ /* 0x000fe400078e002f */
        /* <DEDUP_REMOVED lines=10> */
[----:B-1----:R-:W-:Y:S01]  /*107f0*/  MOV R54, R56 ;  /* 0x0000003800367202 */ /* 0x002fe20000000f00 */
[----:B------:R-:W-:Y:S01]  /*10800*/  IMAD.MOV.U32 R55, RZ, RZ, R58 ;  /* 0x000000ffff377224 */ /* 0x000fe200078e003a */
[----:B------:R-:W-:Y:S01]  /*10810*/  MOV R56, R120 ;  /* 0x0000007800387202 */ /* 0x000fe20000000f00 */
[----:B------:R-:W-:-:S02]  /*10820*/  IMAD.MOV.U32 R118, RZ, RZ, R57 ;  /* 0x000000ffff767224 */ /* 0x000fc400078e0039 */
[----:B------:R-:W-:Y:S02]  /*10830*/  IMAD.MOV.U32 R119, RZ, RZ, R59 ;  /* 0x000000ffff777224 */ /* 0x000fe400078e003b */
[----:B------:R-:W-:Y:S01]  /*10840*/  IMAD.MOV.U32 R57, RZ, RZ, R122 ;  /* 0x000000ffff397224 */ /* 0x000fe200078e007a */
[----:B--2---:R-:W-:Y:S01]  /*10850*/  MOV R58, R60 ;  /* 0x0000003c003a7202 */ /* 0x004fe20000000f00 */
[----:B------:R-:W-:Y:S01]  /*10860*/  IMAD.MOV.U32 R59, RZ, RZ, R62 ;  /* 0x000000ffff3b7224 */ /* 0x000fe200078e003e */
[----:B------:R-:W-:Y:S01]  /*10870*/  MOV R60, R124 ;  /* 0x0000007c003c7202 */ /* 0x000fe20000000f00 */
[----:B------:R-:W-:Y:S02]  /*10880*/  IMAD.MOV.U32 R120, RZ, RZ, R121 ;  /* 0x000000ffff787224 */ /* 0x000fe400078e0079 */
[----:B------:R-:W-:Y:S01]  /*10890*/  IMAD.MOV.U32 R122, RZ, RZ, R61 ;  /* 0x000000ffff7a7224 */ /* 0x000fe200078e003d */
[----:B---3--:R-:W-:Y:S01]  /*108a0*/  MOV R62, R64 ;  /* 0x00000040003e7202 */ /* 0x008fe20000000f00 */
        /* <DEDUP_REMOVED lines=15> */
[----:B------:R-:W-:-:S04]  /*109a0*/  IMAD.MOV.U32 R131, RZ, RZ, R159 ;  /* 0x000000ffff837224 */ /* 0x000fc800078e009f */
[----:B------:R1:W-:Y:S01]  /*109b0*/  STTM.x128 tmem[UR9+0x100], R4 ;  /* 0x00010004000079ed */ /* 0x0003e200083c0009 */
[----:B------:R-:W2:Y:S02]  /*109c0*/  FENCE.VIEW.ASYNC.T ;  /* 0x00000000000073c6 */ /* 0x000ea40000000200 */
[----:B--2---:R-:W-:Y:S06]  /*109d0*/  BAR.SYNC.DEFER_BLOCKING 0x0 ;  /* 0x0000000000007b1d */ /* 0x004fec0000010000 */
        /* <DEDUP_REMOVED lines=8> */
[----:B------:R-:W-:Y:S06]  /*10a60*/  UCGABAR_ARV ;  /* 0x00000000000079c7 */ /* 0x000fec0008000000 */
[----:B------:R-:W-:Y:S01]  /*10a70*/  UCGABAR_WAIT ;  /* 0x0000000000007dc7 */ /* 0x000fe20008000000 */
[----:B------:R-:W-:Y:S01]  /*10a80*/  CCTL.IVALL ;  /* 0x00000000ff00798f */ /* 0x000fe20002000000 */
[----:B------:R-:W-:Y:S05]  /*10a90*/  @P0 BRA `(.L_x_16) ;  /* 0x0000000400700947 */ /* 0x000fea0003800000 */
[----:B------:R-:W-:Y:S01]  /*10aa0*/  ULEA UR36, UR5, UR7, 0xe ;  /* 0x0000000705247291 */ /* 0x000fe2000f8e70ff */
[----:B-1----:R-:W-:Y:S01]  /*10ab0*/  MOV.SPILL R4, UR13 ;  /* 0x0000000d00047c02 */ /* 0x002fe20009000f00 */
[----:B------:R-:W-:Y:S01]  /*10ac0*/  UMOV UR41, URZ ;  /* 0x000000ff00297c82 */ /* 0x000fe20008000000 */
[----:B------:R-:W-:Y:S01]  /*10ad0*/  UIADD3 UR77, UPT, UPT, UR8, 0x108, URZ ;  /* 0x00000108084d7890 */ /* 0x000fe2000fffe0ff */
[----:B------:R-:W-:Y:S01]  /*10ae0*/  MOV.SPILL R5, UR12 ;  /* 0x0000000c00057c02 */ /* 0x000fe20009000f00 */
[----:B------:R-:W-:Y:S02]  /*10af0*/  UIADD3 UR38, UPT, UPT, UR36, 0x20000, URZ ;  /* 0x0002000024267890 */ /* 0x000fe4000fffe0ff */
[----:B------:R-:W-:Y:S02]  /*10b00*/  UIADD3 UR76, UPT, UPT, UR8, 0x110, URZ ;  /* 0x00000110084c7890 */ /* 0x000fe4000fffe0ff */
[----:B------:R-:W-:Y:S02]  /*10b10*/  USHF.R.U32.HI UR40, URZ, 0x4, UR38 ;  /* 0x00000004ff287899 */ /* 0x000fe40008011626 */
[----:B------:R-:W-:-:S02]  /*10b20*/  UIADD3 UR75, UPT, UPT, UR8, 0x118, URZ ;  /* 0x00000118084b7890 */ /* 0x000fc4000fffe0ff */
[----:B------:R-:W-:Y:S02]  /*10b30*/  USGXT.U32 UR40, UR40, 0xe ;  /* 0x0000000e2828789a */ /* 0x000fe40008000000 */
[----:B------:R-:W-:Y:S02]  /*10b40*/  UIADD3 UR15, UPT, UPT, UR8, 0x120, URZ ;  /* 0x00000120080f7890 */ /* 0x000fe4000fffe0ff */
[----:B------:R-:W-:Y:S02]  /*10b50*/  UIADD3 UR44, UP1, UPT, UR40, 0x2, URZ ;  /* 0x00000002282c7890 */ /* 0x000fe4000ff3e0ff */
[----:B------:R-:W-:Y:S02]  /*10b60*/  UIADD3 UR16, UPT, UPT, UR8, 0x128, URZ ;  /* 0x0000012808107890 */ /* 0x000fe4000fffe0ff */
[----:B------:R-:W-:Y:S02]  /*10b70*/  UIADD3.X UR45, UPT, UPT, UR41, 0x40004040, URZ, UP1, !UPT ;  /* 0x40004040292d7890 */ /* 0x000fe40008ffe4ff */
[----:B------:R-:W-:-:S02]  /*10b80*/  UIADD3 UR50, UP1, UPT, UR44, 0x2, URZ ;  /* 0x000000022c327890 */ /* 0x000fc4000ff3e0ff */
[----:B------:R-:W-:Y:S02]  /*10b90*/  UIADD3 UR52, UP2, UPT, UR44, 0x4, URZ ;  /* 0x000000042c347890 */ /* 0x000fe4000ff5e0ff */
[----:B------:R-:W-:Y:S02]  /*10ba0*/  UIADD3 UR54, UP3, UPT, UR44, 0x1fe, URZ ;  /* 0x000001fe2c367890 */ /* 0x000fe4000ff7e0ff */
[----:B------:R-:W-:Y:S02]  /*10bb0*/  UIADD3 UR56, UP4, UPT, UR44, 0x200, URZ ;  /* 0x000002002c387890 */ /* 0x000fe4000ff9e0ff */
[----:B------:R-:W-:Y:S02]  /*10bc0*/  UIADD3.X UR51, UPT, UPT, UR45, URZ, URZ, UP1, !UPT ;  /* 0x000000ff2d337290 */ /* 0x000fe40008ffe4ff */
[----:B------:R-:W-:Y:S02]  /*10bd0*/  UIADD3 UR58, UP1, UPT, UR44, 0x202, URZ ;  /* 0x000002022c3a7890 */ /* 0x000fe4000ff3e0ff */
[----:B------:R-:W-:-:S02]  /*10be0*/  UIADD3 UR62, UP5, UPT, UR44, 0x204, URZ ;  /* 0x000002042c3e7890 */ /* 0x000fc4000ffbe0ff */
[----:B------:R-:W-:Y:S02]  /*10bf0*/  UIADD3.X UR53, UPT, UPT, UR45, URZ, URZ, UP2, !UPT ;  /* 0x000000ff2d357290 */ /* 0x000fe400097fe4ff */
[----:B------:R-:W-:Y:S02]  /*10c00*/  UIADD3.X UR55, UPT, UPT, UR45, URZ, URZ, UP3, !UPT ;  /* 0x000000ff2d377290 */ /* 0x000fe40009ffe4ff */
[----:B------:R-:W-:Y:S02]  /*10c10*/  UIADD3.X UR57, UPT, UPT, UR45, URZ, URZ, UP4, !UPT ;  /* 0x000000ff2d397290 */ /* 0x000fe4000a7fe4ff */
[----:B------:R-:W-:Y:S02]  /*10c20*/  UIADD3 UR17, UPT, UPT, UR8, 0x130, URZ ;  /* 0x0000013008117890 */ /* 0x000fe4000fffe0ff */
[----:B------:R-:W-:Y:S01]  /*10c30*/  UIADD3.X UR59, UPT, UPT, UR45, URZ, URZ, UP1, !UPT ;  /* 0x000000ff2d3b7290 */ /* 0x000fe20008ffe4ff */
[----:B------:R-:W-:Y:S01]  /*10c40*/  UMOV UR60, 0x0 ;  /* 0x00000000003c7882 */ /* 0x000fe20000000000 */
[----:B------:R-:W-:Y:S01]  /*10c50*/  UMOV UR61, 0x10200910 ;  /* 0x10200910003d7882 */ /* 0x000fe20000000000 */
[----:B------:R-:W-:Y:S01]  /*10c60*/  UIADD3 UR18, UPT, UPT, UR8, 0x138, URZ ;  /* 0x0000013808127890 */ /* 0x000fe2000fffe0ff */
[----:B------:R-:W-:Y:S01]  /*10c70*/  UMOV UR41, 0x40004040 ;  /* 0x4000404000297882 */ /* 0x000fe20000000000 */
[----:B------:R-:W-:Y:S01]  /*10c80*/  UIADD3.X UR63, UPT, UPT, UR45, URZ, URZ, UP5, !UPT ;  /* 0x000000ff2d3f7290 */ /* 0x000fe2000affe4ff */
[----:B------:R-:W-:Y:S01]  /*10c90*/  UTCHMMA.2CTA tmem[UR11], gdesc[UR40], tmem[UR8], tmem[UR60], idesc[UR61], UPT ;  /* 0x00ff3c280b0079ea */ /* 0x000fe2000ba00008 */
[----:B------:R-:W-:Y:S01]  /*10ca0*/  UMOV UR26, 0x0 ;  /* 0x00000000001a7882 */ /* 0x000fe20000000000 */
[----:B------:R-:W-:Y:S01]  /*10cb0*/  UMOV UR27, 0x10200910 ;  /* 0x10200910001b7882 */ /* 0x000fe20000000000 */
[----:B------:R-:W-:-:S02]  /*10cc0*/  UIADD3 UR19, UPT, UPT, UR8, 0x80, URZ ;  /* 0x0000008008137890 */ /* 0x000fc4000fffe0ff */
[----:B------:R-:W-:Y:S01]  /*10cd0*/  UTCHMMA.2CTA tmem[UR77], gdesc[UR44], tmem[UR8], tmem[UR26], idesc[UR27], UPT ;  /* 0x00ff1a2c4d0079ea */ /* 0x000fe2000ba00008 */
[----:B------:R-:W-:Y:S01]  /*10ce0*/  UIADD3 UR20, UPT, UPT, UR8, 0x140, URZ ;  /* 0x0000014008147890 */ /* 0x000fe2000fffe0ff */
[----:B------:R-:W-:Y:S01]  /*10cf0*/  UMOV UR28, 0x0 ;  /* 0x00000000001c7882 */ /* 0x000fe20000000000 */
[----:B------:R-:W-:Y:S01]  /*10d00*/  UMOV UR29, 0x10200910 ;  /* 0x10200910001d7882 */ /* 0x000fe20000000000 */
[----:B------:R-:W-:Y:S02]  /*10d10*/  UIADD3 UR21, UPT, UPT, UR8, 0x80, URZ ;  /* 0x0000008008157890 */ /* 0x000fe4000fffe0ff */
[----:B------:R-:W-:Y:S01]  /*10d20*/  UTCHMMA.2CTA tmem[UR76], gdesc[UR50], tmem[UR8], tmem[UR28], idesc[UR29], UPT ;  /* 0x00ff1c324c0079ea */ /* 0x000fe2000ba00008 */
[----:B------:R-:W-:Y:S01]  /*10d30*/  UIADD3 UR22, UPT, UPT, UR8, 0x148, URZ ;  /* 0x0000014808167890 */ /* 0x000fe2000fffe0ff */
        /* <DEDUP_REMOVED lines=8> */
[----:B------:R1:W-:Y:S01]  /*10dc0*/  UTCHMMA.2CTA tmem[UR15], gdesc[UR54], tmem[UR8], tmem[UR12], idesc[UR13], UPT ;  /* 0x00ff0c360f0079ea */ /* 0x0003e2000ba00008 */
[----:B------:R-:W-:Y:S02]  /*10dd0*/  UIADD3 UR66, UPT, UPT, UR8, 0x158, URZ ;  /* 0x0000015808427890 */ /* 0x000fe4000fffe0ff */
[----:B------:R2:W-:Y:S01]  /*10de0*/  UTCHMMA.2CTA tmem[UR16], gdesc[UR56], tmem[UR8], tmem[UR30], idesc[UR31], UPT ;  /* 0x00ff1e38100079ea */ /* 0x0005e2000ba00008 */
[----:B------:R-:W-:-:S02]  /*10df0*/  UIADD3 UR67, UPT, UPT, UR8, 0x80, URZ ;  /* 0x0000008008437890 */ /* 0x000fc4000fffe0ff */
[----:B------:R-:W-:Y:S02]  /*10e00*/  UIADD3 UR68, UPT, UPT, UR8, 0x160, URZ ;  /* 0x0000016008447890 */ /* 0x000fe4000fffe0ff */
[----:B------:R-:W-:Y:S02]  /*10e10*/  UIADD3 UR69, UPT, UPT, UR8, 0x80, URZ ;  /* 0x0000008008457890 */ /* 0x000fe4000fffe0ff */
[----:B------:R-:W-:Y:S01]  /*10e20*/  UIADD3 UR70, UPT, UPT, UR8, 0x168, URZ ;  /* 0x0000016808467890 */ /* 0x000fe2000fffe0ff */
[----:B-1----:R-:W-:Y:S01]  /*10e30*/  R2UR.FILL UR13, R4 ;  /* 0x00000000040d72ca */ /* 0x002fe200004e0000 */
[----:B------:R-:W-:Y:S01]  /*10e40*/  UMOV UR76, 0x0 ;  /* 0x00000000004c7882 */ /* 0x000fe20000000000 */
[----:B------:R-:W-:Y:S01]  /*10e50*/  UMOV UR77, 0x10200910 ;  /* 0x10200910004d7882 */ /* 0x000fe20000000000 */
[----:B------:R-:W-:Y:S02]  /*10e60*/  UIADD3 UR71, UPT, UPT, UR8, 0x80, URZ ;  /* 0x0000008008477890 */ /* 0x000fe4000fffe0ff */
[----:B------:R2:W-:Y:S01]  /*10e70*/  UTCHMMA.2CTA tmem[UR17], gdesc[UR58], tmem[UR8], tmem[UR76], idesc[UR77], UPT ;  /* 0x00ff4c3a110079ea */ /* 0x0005e2000ba00008 */
[----:B------:R-:W-:-:S02]  /*10e80*/  UIADD3 UR72, UPT, UPT, UR8, 0x170, URZ ;  /* 0x0000017008487890 */ /* 0x000fc4000fffe0ff */
[----:B------:R2:W-:Y:S01]  /*10e90*/  UTCHMMA.2CTA tmem[UR18], gdesc[UR62], tmem[UR8], tmem[UR28], idesc[UR29], UPT ;  /* 0x00ff1c3e120079ea */ /* 0x0005e2000ba00008 */
[----:B------:R-:W-:Y:S01]  /*10ea0*/  UMOV UR32, 0x0 ;  /* 0x0000000000207882 */ /* 0x000fe20000000000 */
[----:B------:R-:W-:Y:S01]  /*10eb0*/  UMOV UR33, 0x10200910 ;  /* 0x1020091000217882 */ /* 0x000fe20000000000 */
[----:B------:R-:W-:Y:S01]  /*10ec0*/  UIADD3 UR73, UPT, UPT, UR8, 0x80, URZ ;  /* 0x0000008008497890 */ /* 0x000fe2000fffe0ff */
[----:B------:R2:W-:Y:S01]  /*10ed0*/  UTCHMMA.2CTA tmem[UR20], gdesc[UR40], tmem[UR19], tmem[UR32], idesc[UR33], UPT ;  /* 0x00ff2028140079ea */ /* 0x0005e2000ba00013 */
[----:B------:R-:W-:Y:S01]  /*10ee0*/  UIADD3 UR74, UPT, UPT, UR8, 0x178, URZ ;  /* 0x00000178084a7890 */ /* 0x000fe2000fffe0ff */
[----:B------:R-:W-:Y:S01]  /*10ef0*/  R2UR.FILL UR12, R5 ;  /* 0x00000000050c72ca */ /* 0x000fe200004e0000 */
        /* <DEDUP_REMOVED lines=16> */
[----:B------:R2:W-:Y:S01]  /*11000*/  UTCHMMA.2CTA tmem[UR70], gdesc[UR56], tmem[UR69], tmem[UR46], idesc[UR47], UPT ;  /* 0x00ff2e38460079ea */ /* 0x0005e2000ba00045 */
[----:B------:R-:W-:Y:S01]  /*11010*/  UMOV UR26, 0x3 ;  /* 0x00000003001a7882 */ /* 0x000fe20000000000 */
[----:B------:R2:W-:Y:S01]  /*11020*/  UTCHMMA.2CTA tmem[UR72], gdesc[UR58], tmem[UR71], tmem[UR48], idesc[UR49], UPT ;  /* 0x00ff303a480079ea */ /* 0x0005e2000ba00047 */
[----:B------:R2:W-:Y:S01]  /*11030*/  UTCHMMA.2CTA tmem[UR74], gdesc[UR62], tmem[UR73], tmem[UR60], idesc[UR61], UPT ;  /* 0x00ff3c3e4a0079ea */ /* 0x0005e2000ba00049 */
[----:B------:R2:W-:Y:S01]  /*11040*/  UTCBAR.2CTA.MULTICAST [UR10], URZ, UR26 ;  /* 0x000000ff0a0073e9 */ /* 0x0005e2000820081a */
[----:B------:R-:W-:Y:S01]  /*11050*/  NOP ;  /* 0x0000000000007918 */ /* 0x000fe20000000000 */
.L_x_16:
[----:B-1----:R-:W1:Y:S01]  /*11060*/  LDC R4, c[0x0][0x3a0] ;  /* 0x0000e800ff047b82 */ /* 0x002e620000000800 */
[----:B------:R-:W3:Y:S01]  /*11070*/  S2R R6, SR_TID.X ;  /* 0x0000000000067919 */ /* 0x000ee20000002100 */
[----:B------:R-:W4:Y:S06]  /*11080*/  LDL.LU R11, [R1] ;  /* 0x00000000010b7983 */ /* 0x000f2c0000300800 */
[----:B------:R-:W-:Y:S01]  /*11090*/  BAR.SYNC.DEFER_BLOCKING 0x0 ;  /* 0x0000000000007b1d */ /* 0x000fe20000010000 */
[----:B------:R-:W-:Y:S02]  /*110a0*/  IADD3 R135, P6, PT, R135, R134, RZ ;  /* 0x0000008687877210 */ /* 0x000fe40007fde0ff */
[----:B-1----:R-:W-:-:S03]  /*110b0*/  IADD3 R4, PT, PT, R4, 0x3f, RZ ;  /* 0x0000003f04047810 */ /* 0x002fc60007ffe0ff */
[----:B--2---:R-:W2:Y:S01]  /*110c0*/  LDL.LU R10, [R1+0x4] ;  /* 0x00000400010a7983 */ /* 0x004ea20000300800 */
[----:B------:R-:W-:Y:S02]  /*110d0*/  SHF.R.S32.HI R5, RZ, 0x1f, R4 ;  /* 0x0000001fff057819 */ /* 0x000fe40000011404 */
[----:B---3--:R-:W-:Y:S01]  /*110e0*/  LOP3.LUT R6, R6, 0x3f, RZ, 0xc0, !PT ;  /* 0x0000003f06067812 */ /* 0x008fe200078ec0ff */
[----:B------:R-:W-:Y:S01]  /*110f0*/  IMAD.X R136, R136, 0x1, R133, P6 ;  /* 0x0000000188887824 */ /* 0x000fe200030e0685 */
[----:B------:R-:W-:Y:S01]  /*11100*/  LEA.HI R5, R5, R4, RZ, 0x6 ;  /* 0x0000000405057211 */ /* 0x000fe200078f30ff */
[----:B------:R-:W3:Y:S01]  /*11110*/  LDL.LU R17, [R1+0x8] ;  /* 0x0000080001117983 */ /* 0x000ee20000300800 */
[----:B------:R-:W1:Y:S02]  /*11120*/  LDC R4, c[0x0][0x3a0] ;  /* 0x0000e800ff047b82 */ /* 0x000e640000000800 */
[----:B------:R-:W-:Y:S02]  /*11130*/  SHF.R.S32.HI R5, RZ, 0x6, R5 ;  /* 0x00000006ff057819 */ /* 0x000fe40000011405 */
[----:B------:R-:W-:Y:S01]  /*11140*/  IADD3 R137, P6, PT, R137, R134, RZ ;  /* 0x0000008689897210 */ /* 0x000fe20007fde0ff */
[----:B------:R-:W-:Y:S01]  /*11150*/  IMAD.MOV.U32 R7, RZ, RZ, R136 ;  /* 0x000000ffff077224 */ /* 0x000fe200078e0088 */
[----:B------:R-:W2:Y:S01]  /*11160*/  LDL.LU R16, [R1+0xc] ;  /* 0x00000c0001107983 */ /* 0x000ea20000300800 */
[----:B------:R-:W-:-:S02]  /*11170*/  VIADD R5, R5, 0xfffffffd ;  /* 0xfffffffd05057836 */ /* 0x000fc40000000000 */
[----:B-1----:R-:W-:-:S03]  /*11180*/  VIADD R4, R4, 0xffffff40 ;  /* 0xffffff4004047836 */ /* 0x002fc60000000000 */
[C---:B------:R-:W-:Y:S01]  /*11190*/  ISETP.GE.AND P4, PT, R166.reuse, R5, PT ;  /* 0x00000005a600720c */ /* 0x040fe20003f86270 */
[----:B------:R-:W2:Y:S01]  /*111a0*/  LDL.LU R13, [R1+0x10] ;  /* 0x00001000010d7983 */ /* 0x000ea20000300800 */
[----:B------:R-:W-:Y:S01]  /*111b0*/  IMAD R4, R166, -0x40, R4 ;  /* 0xffffffc0a6047824 */ /* 0x000fe200078e0204 */
[----:B------:R-:W-:Y:S02]  /*111c0*/  IADD3.X R138, PT, PT, R138, R133, RZ, P6, !PT ;  /* 0x000000858a8a7210 */ /* 0x000fe400037fe4ff */
[----:B------:R-:W2:Y:S02]  /*111d0*/  LDL.LU R8, [R1+0x14] ;  /* 0x0000140001087983 */ /* 0x000ea40000300800 */
[----:B------:R-:W-:Y:S02]  /*111e0*/  ISETP.GE.AND P3, PT, R6, R4, PT ;  /* 0x000000040600720c */ /* 0x000fe40003f66270 */
[----:B------:R-:W2:Y:S02]  /*111f0*/  LDL.LU R14, [R1+0x18] ;  /* 0x00001800010e7983 */ /* 0x000ea40000300800 */
[----:B------:R-:W-:-:S02]  /*11200*/  SEL R5, RZ, 0x4, P3 ;  /* 0x00000004ff057807 */ /* 0x000fc40001800000 */
[----:B------:R-:W-:Y:S01]  /*11210*/  ISETP.GT.AND P5, PT, R4, RZ, PT ;  /* 0x000000ff0400720c */ /* 0x000fe20003fa4270 */
[----:B------:R-:W-:Y:S01]  /*11220*/  IMAD.MOV.U32 R6, RZ, RZ, R135 ;  /* 0x000000ffff067224 */ /* 0x000fe200078e0087 */
[----:B------:R-:W-:Y:S01]  /*11230*/  SEL R5, R5, RZ, !P4 ;  /* 0x000000ff05057207 */ /* 0x000fe20006000000 */
[----:B------:R-:W2:Y:S03]  /*11240*/  LDL.LU R9, [R1+0x1c] ;  /* 0x00001c0001097983 */ /* 0x000ea60000300800 */
[----:B------:R-:W-:Y:S01]  /*11250*/  ISETP.NE.U32.AND P3, PT, R5, RZ, PT ;  /* 0x000000ff0500720c */ /* 0x000fe20003f65070 */
[----:B------:R-:W2:Y:S01]  /*11260*/  LDL.LU R12, [R1+0x24] ;  /* 0x00002400010c7983 */ /* 0x000ea20000300800 */
[----:B------:R-:W-:-:S04]  /*11270*/  SEL R5, RZ, 0x4, !P5 ;  /* 0x00000004ff057807 */ /* 0x000fc80006800000 */
[----:B------:R-:W-:-:S04]  /*11280*/  SEL R5, R5, RZ, !P4 ;  /* 0x000000ff05057207 */ /* 0x000fc80006000000 */
[----:B------:R-:W-:Y:S02]  /*11290*/  ISETP.NE.U32.AND P5, PT, R5, RZ, PT ;  /* 0x000000ff0500720c */ /* 0x000fe40003fa5070 */
[----:B------:R-:W-:-:S11]  /*112a0*/  LEA R5, R2, UR14, 0x2 ;  /* 0x0000000e02057c11 */ /* 0x000fd6000f8e10ff */
[----:B------:R-:W-:Y:S01]  /*112b0*/  @!PT LDS RZ, [RZ] ;  /* 0x00000000fffff984 */ /* 0x000fe20000000800 */
[----:B------:R-:W-:Y:S01]  /*112c0*/  @!PT LDS RZ, [RZ] ;  /* 0x00000000fffff984 */ /* 0x000fe20000000800 */
[----:B------:R-:W-:Y:S01]  /*112d0*/  @!PT LDS RZ, [RZ] ;  /* 0x00000000fffff984 */ /* 0x000fe20000000800 */
[----:B------:R1:W-:Y:S02]  /*112e0*/  LDGSTS.E [R5], desc[UR24][R6.64], P5 ;  /* 0x0000000006057fae */ /* 0x0003e4000a9a1018 */
[----:B-1----:R-:W-:Y:S01]  /*112f0*/  IMAD.MOV.U32 R6, RZ, RZ, R137 ;  /* 0x000000ffff067224 */ /* 0x002fe200078e0089 */
[----:B------:R-:W-:-:S05]  /*11300*/  MOV R7, R138 ;  /* 0x0000008a00077202 */ /* 0x000fca0000000f00 */
[----:B------:R1:W-:Y:S01]  /*11310*/  LDGSTS.E [R5+0x200], desc[UR24][R6.64], P5 ;  /* 0x0020000006057fae */ /* 0x0003e2000a9a1018 */
[----:B------:R-:W-:Y:S02]  /*11320*/  ISETP.GT.AND P5, PT, R4, 0x1, PT ;  /* 0x000000010400780c */ /* 0x000fe40003fa4270 */
[----:B------:R-:W-:Y:S02]  /*11330*/  IADD3 R139, P6, PT, R139, R134, RZ ;  /* 0x000000868b8b7210 */ /* 0x000fe40007fde0ff */
[----:B-1----:R-:W-:-:S04]  /*11340*/  SEL R6, RZ, 0x4, !P5 ;  /* 0x00000004ff067807 */ /* 0x002fc80006800000 */
[----:B------:R-:W-:-:S04]  /*11350*/  SEL R6, R6, RZ, !P4 ;  /* 0x000000ff06067207 */ /* 0x000fc80006000000 */
[----:B------:R-:W-:Y:S01]  /*11360*/  ISETP.NE.U32.AND P5, PT, R6, RZ, PT ;  /* 0x000000ff0600720c */ /* 0x000fe20003fa5070 */
[----:B------:R-:W-:Y:S01]  /*11370*/  IMAD.X R140, R140, 0x1, R133, P6 ;  /* 0x000000018c8c7824 */ /* 0x000fe200030e0685 */
[----:B------:R-:W-:Y:S01]  /*11380*/  IADD3 R141, P6, PT, R141, R134, RZ ;  /* 0x000000868d8d7210 */ /* 0x000fe20007fde0ff */
[----:B------:R-:W-:Y:S02]  /*11390*/  IMAD.MOV.U32 R6, RZ, RZ, R139 ;  /* 0x000000ffff067224 */ /* 0x000fe400078e008b */
[----:B------:R-:W-:Y:S01]  /*113a0*/  IMAD.MOV.U32 R7, RZ, RZ, R140 ;  /* 0x000000ffff077224 */ /* 0x000fe200078e008c */
[----:B------:R-:W-:-:S07]  /*113b0*/  IADD3.X R142, PT, PT, R142, R133, RZ, P6, !PT ;  /* 0x000000858e8e7210 */ /* 0x000fce00037fe4ff */
[----:B------:R1:W-:Y:S02]  /*113c0*/  LDGSTS.E [R5+0x400], desc[UR24][R6.64], P5 ;  /* 0x0040000006057fae */ /* 0x0003e4000a9a1018 */
[----:B-1----:R-:W-:Y:S02]  /*113d0*/  IMAD.MOV.U32 R6, RZ, RZ, R141 ;  /* 0x000000ffff067224 */ /* 0x002fe400078e008d */
[----:B------:R-:W-:-:S05]  /*113e0*/  IMAD.MOV.U32 R7, RZ, RZ, R142 ;  /* 0x000000ffff077224 */ /* 0x000fca00078e008e */
[----:B------:R1:W-:Y:S01]  /*113f0*/  LDGSTS.E [R5+0x600], desc[UR24][R6.64], P5 ;  /* 0x0060000006057fae */ /* 0x0003e2000a9a1018 */
[----:B------:R-:W-:Y:S02]  /*11400*/  ISETP.GT.AND P5, PT, R4, 0x2, PT ;  /* 0x000000020400780c */ /* 0x000fe40003fa4270 */
[----:B------:R-:W-:Y:S02]  /*11410*/  IADD3 R143, P6, PT, R143, R134, RZ ;  /* 0x000000868f8f7210 */ /* 0x000fe40007fde0ff */
[----:B-1----:R-:W-:-:S04]  /*11420*/  SEL R6, RZ, 0x4, !P5 ;  /* 0x00000004ff067807 */ /* 0x002fc80006800000 */
[----:B------:R-:W-:Y:S01]  /*11430*/  SEL R6, R6, RZ, !P4 ;  /* 0x000000ff06067207 */ /* 0x000fe20006000000 */
[----:B------:R-:W-:-:S03]  /*11440*/  IMAD.X R144, R144, 0x1, R133, P6 ;  /* 0x0000000190907824 */ /* 0x000fc600030e0685 */
[----:B------:R-:W-:Y:S02]  /*11450*/  ISETP.NE.U32.AND P5, PT, R6, RZ, PT ;  /* 0x000000ff0600720c */ /* 0x000fe40003fa5070 */
[----:B------:R-:W-:Y:S01]  /*11460*/  IADD3 R145, P6, PT, R145, R134, RZ ;  /* 0x0000008691917210 */ /* 0x000fe20007fde0ff */
[----:B------:R-:W-:Y:S01]  /*11470*/  IMAD.MOV.U32 R7, RZ, RZ, R144 ;  /* 0x000000ffff077224 */ /* 0x000fe200078e0090 */
[----:B------:R-:W-:-:S03]  /*11480*/  MOV R6, R143 ;  /* 0x0000008f00067202 */ /* 0x000fc60000000f00 */
[----:B------:R-:W-:-:S06]  /*11490*/  IMAD.X R146, R146, 0x1, R133, P6 ;  /* 0x0000000192927824 */ /* 0x000fcc00030e0685 */
[----:B------:R1:W-:Y:S02]  /*114a0*/  LDGSTS.E [R5+0x800], desc[UR24][R6.64], P5 ;  /* 0x0080000006057fae */ /* 0x0003e4000a9a1018 */
        /* <DEDUP_REMOVED lines=177> */
[-C--:B------:R-:W-:Y:S01]  /*11fc0*/  IADD3 R206, P6, PT, R206, R134.reuse, RZ ;  /* 0x00000086cece7210 */ /* 0x080fe20007fde0ff */
[----:B------:R-:W-:Y:S02]  /*11fd0*/  IMAD.MOV.U32 R6, RZ, RZ, R204 ;  /* 0x000000ffff067224 */ /* 0x000fe400078e00cc */
[----:B------:R-:W-:Y:S01]  /*11fe0*/  IMAD.MOV.U32 R7, RZ, RZ, R203 ;  /* 0x000000ffff077224 */ /* 0x000fe200078e00cb */
[----:B------:R-:W-:Y:S02]  /*11ff0*/  IADD3.X R205, PT, PT, R205, R133, RZ, P6, !PT ;  /* 0x00000085cdcd7210 */ /* 0x000fe400037fe4ff */
[----:B------:R-:W-:-:S05]  /*12000*/  IADD3 R208, P6, PT, R208, R134, RZ ;  /* 0x00000086d0d07210 */ /* 0x000fca0007fde0ff */
[----:B------:R1:W-:Y:S01]  /*12010*/  LDGSTS.E [R5+0x3c00], desc[UR24][R6.64], P5 ;  /* 0x03c0000006057fae */ /* 0x0003e2000a9a1018 */
[----:B------:R-:W-:Y:S01]  /*12020*/  IMAD.X R207, R207, 0x1, R133, P6 ;  /* 0x00000001cfcf7824 */ /* 0x000fe200030e0685 */
[----:B------:R-:W-:Y:S01]  /*12030*/  IADD3 R210, P6, PT, R210, R134, RZ ;  /* 0x00000086d2d27210 */ /* 0x000fe20007fde0ff */
[----:B-1----:R-:W-:Y:S02]  /*12040*/  IMAD.MOV.U32 R6, RZ, RZ, R206 ;  /* 0x000000ffff067224 */ /* 0x002fe400078e00ce */
[----:B------:R-:W-:-:S05]  /*12050*/  IMAD.MOV.U32 R7, RZ, RZ, R205 ;  /* 0x000000ffff077224 */ /* 0x000fca00078e00cd */
[----:B------:R1:W-:Y:S01]  /*12060*/  LDGSTS.E [R5+0x3e00], desc[UR24][R6.64], P5 ;  /* 0x03e0000006057fae */ /* 0x0003e2000a9a1018 */
[----:B------:R-:W-:Y:S01]  /*12070*/  ISETP.GT.AND P5, PT, R4, 0x10, PT ;  /* 0x000000100400780c */ /* 0x000fe20003fa4270 */
[----:B------:R-:W-:Y:S01]  /*12080*/  IMAD.X R209, R209, 0x1, R133, P6 ;  /* 0x00000001d1d17824 */ /* 0x000fe200030e0685 */
[----:B------:R-:W-:Y:S02]  /*12090*/  IADD3 R212, P6, PT, R212, R134, RZ ;  /* 0x00000086d4d47210 */ /* 0x000fe40007fde0ff */
[----:B-1----:R-:W-:-:S03]  /*120a0*/  SEL R6, RZ, 0x4, !P5 ;  /* 0x00000004ff067807 */ /* 0x002fc60006800000 */
[----:B------:R-:W-:Y:S01]  /*120b0*/  IMAD.X R211, R211, 0x1, R133, P6 ;  /* 0x00000001d3d37824 */ /* 0x000fe200030e0685 */
[----:B------:R-:W-:Y:S02]  /*120c0*/  SEL R6, R6, RZ, !P4 ;  /* 0x000000ff06067207 */ /* 0x000fe40006000000 */
[-C--:B------:R-:W-:Y:S02]  /*120d0*/  IADD3 R214, P6, PT, R214, R134.reuse, RZ ;  /* 0x00000086d6d67210 */ /* 0x080fe40007fde0ff */
[----:B------:R-:W-:Y:S02]  /*120e0*/  ISETP.NE.U32.AND P5, PT, R6, RZ, PT ;  /* 0x000000ff0600720c */ /* 0x000fe40003fa5070 */
[----:B------:R-:W-:Y:S02]  /*120f0*/  IADD3.X R213, PT, PT, R213, R133, RZ, P6, !PT ;  /* 0x00000085d5d57210 */ /* 0x000fe400037fe4ff */
[----:B------:R-:W-:Y:S01]  /*12100*/  IADD3 R216, P6, PT, R216, R134, RZ ;  /* 0x00000086d8d87210 */ /* 0x000fe20007fde0ff */
[----:B------:R-:W-:Y:S01]  /*12110*/  IMAD.MOV.U32 R7, RZ, RZ, R207 ;  /* 0x000000ffff077224 */ /* 0x000fe200078e00cf */
[----:B------:R-:W-:-:S03]  /*12120*/  MOV R6, R208 ;  /* 0x000000d000067202 */ /* 0x000fc60000000f00 */
[----:B------:R-:W-:Y:S01]  /*12130*/  IMAD.X R215, R215, 0x1, R133, P6 ;  /* 0x00000001d7d77824 */ /* 0x000fe200030e0685 */
[----:B------:R-:W-:-:S03]  /*12140*/  IADD3 R218, P6, PT, R218, R134, RZ ;  /* 0x00000086dada7210 */ /* 0x000fc60007fde0ff */
[----:B------:R1:W-:Y:S02]  /*12150*/  LDGSTS.E [R5+0x4000], desc[UR24][R6.64], P5 ;  /* 0x0400000006057fae */ /* 0x0003e4000a9a1018 */
[----:B------:R-:W-:Y:S01]  /*12160*/  IMAD.X R217, R217, 0x1, R133, P6 ;  /* 0x00000001d9d97824 */ /* 0x000fe200030e0685 */
[----:B------:R-:W-:Y:S01]  /*12170*/  IADD3 R220, P6, PT, R220, R134, RZ ;  /* 0x00000086dcdc7210 */ /* 0x000fe20007fde0ff */
[----:B-1----:R-:W-:Y:S01]  /*12180*/  IMAD.MOV.U32 R6, RZ, RZ, R210 ;  /* 0x000000ffff067224 */ /* 0x002fe200078e00d2 */
[----:B------:R-:W-:-:S03]  /*12190*/  MOV R7, R209 ;  /* 0x000000d100077202 */ /* 0x000fc60000000f00 */
[----:B------:R-:W-:Y:S02]  /*121a0*/  IMAD.X R219, R219, 0x1, R133, P6 ;  /* 0x00000001dbdb7824 */ /* 0x000fe400030e0685 */
[----:B------:R1:W-:Y:S01]  /*121b0*/  LDGSTS.E [R5+0x4200], desc[UR24][R6.64], P5 ;  /* 0x0420000006057fae */ /* 0x0003e2000a9a1018 */
[----:B------:R-:W-:Y:S02]  /*121c0*/  ISETP.GT.AND P5, PT, R4, 0x11, PT ;  /* 0x000000110400780c */ /* 0x000fe40003fa4270 */
[----:B------:R-:W-:-:S04]  /*121d0*/  IADD3 R222, P6, PT, R222, R134, RZ ;  /* 0x00000086dede7210 */ /* 0x000fc80007fde0ff */
[----:B------:R-:W-:Y:S02]  /*121e0*/  IADD3.X R221, PT, PT, R221, R133, RZ, P6, !PT ;  /* 0x00000085dddd7210 */ /* 0x000fe400037fe4ff */
[----:B-1----:R-:W-:Y:S02]  /*121f0*/  SEL R6, RZ, 0x4, !P5 ;  /* 0x00000004ff067807 */ /* 0x002fe40006800000 */
[----:B------:R-:W-:Y:S02]  /*12200*/  IADD3 R224, P6, PT, R224, R134, RZ ;  /* 0x00000086e0e07210 */ /* 0x000fe40007fde0ff */
[----:B------:R-:W-:-:S03]  /*12210*/  SEL R6, R6, RZ, !P4 ;  /* 0x000000ff06067207 */ /* 0x000fc60006000000 */
[----:B------:R-:W-:Y:S01]  /*12220*/  IMAD.X R223, R223, 0x1, R133, P6 ;  /* 0x00000001dfdf7824 */ /* 0x000fe200030e0685 */
[----:B------:R-:W-:Y:S02]  /*12230*/  ISETP.NE.U32.AND P5, PT, R6, RZ, PT ;  /* 0x000000ff0600720c */ /* 0x000fe40003fa5070 */
[-C--:B------:R-:W-:Y:S01]  /*12240*/  IADD3 R226, P6, PT, R226, R134.reuse, RZ ;  /* 0x00000086e2e27210 */ /* 0x080fe20007fde0ff */
[----:B------:R-:W-:Y:S02]  /*12250*/  IMAD.MOV.U32 R6, RZ, RZ, R212 ;  /* 0x000000ffff067224 */ /* 0x000fe400078e00d4 */
[----:B------:R-:W-:Y:S02]  /*12260*/  IMAD.MOV.U32 R7, RZ, RZ, R211 ;  /* 0x000000ffff077224 */ /* 0x000fe400078e00d3 */
[----:B------:R-:W-:Y:S01]  /*12270*/  IMAD.X R225, R225, 0x1, R133, P6 ;  /* 0x00000001e1e17824 */ /* 0x000fe200030e0685 */
[----:B------:R-:W-:-:S05]  /*12280*/  IADD3 R228, P6, PT, R228, R134, RZ ;  /* 0x00000086e4e47210 */ /* 0x000fca0007fde0ff */
[----:B------:R1:W-:Y:S01]  /*12290*/  LDGSTS.E [R5+0x4400], desc[UR24][R6.64], P5 ;  /* 0x0440000006057fae */ /* 0x0003e2000a9a1018 */
[----:B------:R-:W-:Y:S01]  /*122a0*/  IMAD.X R227, R227, 0x1, R133, P6 ;  /* 0x00000001e3e37824 */ /* 0x000fe200030e0685 */
[----:B------:R-:W-:-:S04]  /*122b0*/  IADD3 R230, P6, PT, R230, R134, RZ ;  /* 0x00000086e6e67210 */ /* 0x000fc80007fde0ff */
[----:B------:R-:W-:Y:S01]  /*122c0*/  IADD3.X R229, PT, PT, R229, R133, RZ, P6, !PT ;  /* 0x00000085e5e57210 */ /* 0x000fe200037fe4ff */
[----:B-1----:R-:W-:Y:S02]  /*122d0*/  IMAD.MOV.U32 R6, RZ, RZ, R214 ;  /* 0x000000ffff067224 */ /* 0x002fe400078e00d6 */
[----:B------:R-:W-:Y:S01]  /*122e0*/  IMAD.MOV.U32 R7, RZ, RZ, R213 ;  /* 0x000000ffff077224 */ /* 0x000fe200078e00d5 */
[----:B------:R-:W-:-:S04]  /*122f0*/  IADD3 R232, P6, PT, R232, R134, RZ ;  /* 0x00000086e8e87210 */ /* 0x000fc80007fde0ff */
[----:B------:R1:W-:Y:S01]  /*12300*/  LDGSTS.E [R5+0x4600], desc[UR24][R6.64], P5 ;  /* 0x0460000006057fae */ /* 0x0003e2000a9a1018 */
[----:B------:R-:W-:Y:S01]  /*12310*/  ISETP.GT.AND P5, PT, R4, 0x12, PT ;  /* 0x000000120400780c */ /* 0x000fe20003fa4270 */
[----:B------:R-:W-:Y:S01]  /*12320*/  IMAD.X R231, R231, 0x1, R133, P6 ;  /* 0x00000001e7e77824 */ /* 0x000fe200030e0685 */
[----:B------:R-:W-:Y:S02]  /*12330*/  IADD3 R234, P6, PT, R234, R134, RZ ;  /* 0x00000086eaea7210 */ /* 0x000fe40007fde0ff */
[----:B-1----:R-:W-:-:S03]  /*12340*/  SEL R6, RZ, 0x4, !P5 ;  /* 0x00000004ff067807 */ /* 0x002fc60006800000 */
[----:B------:R-:W-:Y:S01]  /*12350*/  IMAD.X R233, R233, 0x1, R133, P6 ;  /* 0x00000001e9e97824 */ /* 0x000fe200030e0685 */
[----:B------:R-:W-:Y:S02]  /*12360*/  SEL R6, R6, RZ, !P4 ;  /* 0x000000ff06067207 */ /* 0x000fe40006000000 */
[----:B------:R-:W-:Y:S02]  /*12370*/  IADD3 R236, P6, PT, R236, R134, RZ ;  /* 0x00000086ecec7210 */ /* 0x000fe40007fde0ff */
[----:B------:R-:W-:-:S03]  /*12380*/  ISETP.NE.U32.AND P5, PT, R6, RZ, PT ;  /* 0x000000ff0600720c */ /* 0x000fc60003fa5070 */
[----:B------:R-:W-:Y:S01]  /*12390*/  IMAD.X R235, R235, 0x1, R133, P6 ;  /* 0x00000001ebeb7824 */ /* 0x000fe200030e0685 */
[----:B------:R-:W-:Y:S01]  /*123a0*/  IADD3 R238, P6, PT, R238, R134, RZ ;  /* 0x00000086eeee7210 */ /* 0x000fe20007fde0ff */
[----:B------:R-:W-:Y:S01]  /*123b0*/  IMAD.MOV.U32 R7, RZ, RZ, R215 ;  /* 0x000000ffff077224 */ /* 0x000fe200078e00d7 */
[----:B------:R-:W-:Y:S02]  /*123c0*/  MOV R6, R216 ;  /* 0x000000d800067202 */ /* 0x000fe40000000f00 */
[----:B------:R-:W-:Y:S02]  /*123d0*/  IADD3.X R237, PT, PT, R237, R133, RZ, P6, !PT ;  /* 0x00000085eded7210 */ /* 0x000fe400037fe4ff */
[----:B------:R-:W-:-:S03]  /*123e0*/  IADD3 R240, P6, PT, R240, R134, RZ ;  /* 0x00000086f0f07210 */ /* 0x000fc60007fde0ff */
[----:B------:R1:W-:Y:S02]  /*123f0*/  LDGSTS.E [R5+0x4800], desc[UR24][R6.64], P5 ;  /* 0x0480000006057fae */ /* 0x0003e4000a9a1018 */
[----:B------:R-:W-:Y:S01]  /*12400*/  IMAD.X R239, R239, 0x1, R133, P6 ;  /* 0x00000001efef7824 */ /* 0x000fe200030e0685 */
[----:B------:R-:W-:Y:S01]  /*12410*/  IADD3 R242, P6, PT, R242, R134, RZ ;  /* 0x00000086f2f27210 */ /* 0x000fe20007fde0ff */
[----:B-1----:R-:W-:Y:S01]  /*12420*/  IMAD.MOV.U32 R6, RZ, RZ, R218 ;  /* 0x000000ffff067224 */ /* 0x002fe200078e00da */
[----:B------:R-:W-:-:S03]  /*12430*/  MOV R7, R217 ;  /* 0x000000d900077202 */ /* 0x000fc60000000f00 */
[----:B------:R-:W-:Y:S01]  /*12440*/  IMAD.X R241, R241, 0x1, R133, P6 ;  /* 0x00000001f1f17824 */ /* 0x000fe200030e0685 */
[----:B------:R-:W-:Y:S01]  /*12450*/  IADD3 R244, P6, PT, R244, R134, RZ ;  /* 0x00000086f4f47210 */ /* 0x000fe20007fde0ff */
[----:B------:R1:W-:Y:S01]  /*12460*/  LDGSTS.E [R5+0x4a00], desc[UR24][R6.64], P5 ;  /* 0x04a0000006057fae */ /* 0x0003e2000a9a1018 */
[----:B------:R-:W-:-:S03]  /*12470*/  ISETP.GT.AND P5, PT, R4, 0x13, PT ;  /* 0x000000130400780c */ /* 0x000fc60003fa4270 */
[----:B------:R-:W-:Y:S01]  /*12480*/  IMAD.X R243, R243, 0x1, R133, P6 ;  /* 0x00000001f3f37824 */ /* 0x000fe200030e0685 */
[----:B------:R-:W-:Y:S02]  /*12490*/  IADD3 R246, P6, PT, R246, R134, RZ ;  /* 0x00000086f6f67210 */ /* 0x000fe40007fde0ff */
[----:B-1----:R-:W-:-:S04]  /*124a0*/  SEL R6, RZ, 0x4, !P5 ;  /* 0x00000004ff067807 */ /* 0x002fc80006800000 */
[----:B------:R-:W-:Y:S02]  /*124b0*/  SEL R6, R6, RZ, !P4 ;  /* 0x000000ff06067207 */ /* 0x000fe40006000000 */
[----:B------:R-:W-:Y:S02]  /*124c0*/  IADD3.X R245, PT, PT, R245, R133, RZ, P6, !PT ;  /* 0x00000085f5f57210 */ /* 0x000fe400037fe4ff */
[----:B------:R-:W-:Y:S02]  /*124d0*/  ISETP.NE.U32.AND P5, PT, R6, RZ, PT ;  /* 0x000000ff0600720c */ /* 0x000fe40003fa5070 */
[-C--:B------:R-:W-:Y:S01]  /*124e0*/  IADD3 R248, P6, PT, R248, R134.reuse, RZ ;  /* 0x00000086f8f87210 */ /* 0x080fe20007fde0ff */
[----:B------:R-:W-:Y:S02]  /*124f0*/  IMAD.MOV.U32 R6, RZ, RZ, R220 ;  /* 0x000000ffff067224 */ /* 0x000fe400078e00dc */
[----:B------:R-:W-:Y:S02]  /*12500*/  IMAD.MOV.U32 R7, RZ, RZ, R219 ;  /* 0x000000ffff077224 */ /* 0x000fe400078e00db */
[----:B------:R-:W-:Y:S01]  /*12510*/  IMAD.X R247, R247, 0x1, R133, P6 ;  /* 0x00000001f7f77824 */ /* 0x000fe200030e0685 */
[----:B------:R-:W-:-:S05]  /*12520*/  IADD3 R250, P6, PT, R250, R134, RZ ;  /* 0x00000086fafa7210 */ /* 0x000fca0007fde0ff */
[----:B------:R-:W-:Y:S01]  /*12530*/  IMAD.X R249, R249, 0x1, R133, P6 ;  /* 0x00000001f9f97824 */ /* 0x000fe200030e0685 */
[----:B------:R1:W-:Y:S01]  /*12540*/  LDGSTS.E [R5+0x4c00], desc[UR24][R6.64], P5 ;  /* 0x04c0000006057fae */ /* 0x0003e2000a9a1018 */
[----:B------:R-:W-:-:S05]  /*12550*/  IADD3 R252, P6, PT, R252, R134, RZ ;  /* 0x00000086fcfc7210 */ /* 0x000fca0007fde0ff */
[----:B------:R-:W-:Y:S01]  /*12560*/  IMAD.X R251, R251, 0x1, R133, P6 ;  /* 0x00000001fbfb7824 */ /* 0x000fe200030e0685 */
[----:B--2---:R-:W-:Y:S01]  /*12570*/  IADD3 R10, P6, PT, R10, R134, RZ ;  /* 0x000000860a0a7210 */ /* 0x004fe20007fde0ff */
[----:B-1----:R-:W-:Y:S02]  /*12580*/  IMAD.MOV.U32 R6, RZ, RZ, R222 ;  /* 0x000000ffff067224 */ /* 0x002fe400078e00de */
[----:B------:R-:W-:Y:S01]  /*12590*/  IMAD.MOV.U32 R7, RZ, RZ, R221 ;  /* 0x000000ffff077224 */ /* 0x000fe200078e00dd */
[----:B----4-:R-:W-:-:S04]  /*125a0*/  IADD3.X R11, PT, PT, R11, R133, RZ, P6, !PT ;  /* 0x000000850b0b7210 */ /* 0x010fc800037fe4ff */
[----:B------:R1:W-:Y:S01]  /*125b0*/  LDGSTS.E [R5+0x4e00], desc[UR24][R6.64], P5 ;  /* 0x04e0000006057fae */ /* 0x0003e2000a9a1018 */
[----:B------:R-:W-:-:S03]  /*125c0*/  ISETP.GT.AND P5, PT, R4, 0x14, PT ;  /* 0x000000140400780c */ /* 0x000fc60003fa4270 */
[----:B------:R-:W-:Y:S04]  /*125d0*/  STL [R1+0x4], R10 ;  /* 0x0000040a01007387 */ /* 0x000fe80000100800 */
[----:B------:R2:W-:Y:S01]  /*125e0*/  STL [R1], R11 ;  /* 0x0000000b01007387 */ /* 0x0005e20000100800 */
[----:B-1----:R-:W-:-:S03]  /*125f0*/  SEL R6, RZ, 0x4, !P5 ;  /* 0x00000004ff067807 */ /* 0x002fc60006800000 */
[----:B------:R-:W4:Y:S01]  /*12600*/  LDL.LU R15, [R1+0x20] ;  /* 0x00002000010f7983 */ /* 0x000f220000300800 */
[----:B------:R-:W-:-:S04]  /*12610*/  SEL R6, R6, RZ, !P4 ;  /* 0x000000ff06067207 */ /* 0x000fc80006000000 */
[----:B------:R-:W-:Y:S01]  /*12620*/  ISETP.NE.U32.AND P5, PT, R6, RZ, PT ;  /* 0x000000ff0600720c */ /* 0x000fe20003fa5070 */
[----:B------:R-:W-:Y:S01]  /*12630*/  IMAD.MOV.U32 R7, RZ, RZ, R223 ;  /* 0x000000ffff077224 */ /* 0x000fe200078e00df */
[----:B------:R-:W-:-:S11]  /*12640*/  MOV R6, R224 ;  /* 0x000000e000067202 */ /* 0x000fd60000000f00 */
[----:B------:R1:W-:Y:S02]  /*12650*/  LDGSTS.E [R5+0x5000], desc[UR24][R6.64], P5 ;  /* 0x0500000006057fae */ /* 0x0003e4000a9a1018 */
[----:B-1----:R-:W-:Y:S01]  /*12660*/  IMAD.MOV.U32 R6, RZ, RZ, R226 ;  /* 0x000000ffff067224 */ /* 0x002fe200078e00e2 */
[----:B------:R-:W-:-:S05]  /*12670*/  MOV R7, R225 ;  /* 0x000000e100077202 */ /* 0x000fca0000000f00 */
[----:B------:R1:W-:Y:S01]  /*12680*/  LDGSTS.E [R5+0x5200], desc[UR24][R6.64], P5 ;  /* 0x0520000006057fae */ /* 0x0003e2000a9a1018 */
[----:B------:R-:W-:-:S04]  /*12690*/  ISETP.GT.AND P5, PT, R4, 0x15, PT ;  /* 0x000000150400780c */ /* 0x000fc80003fa4270 */
[----:B-1----:R-:W-:-:S04]  /*126a0*/  SEL R6, RZ, 0x4, !P5 ;  /* 0x00000004ff067807 */ /* 0x002fc80006800000 */
[----:B------:R-:W-:-:S04]  /*126b0*/  SEL R6, R6, RZ, !P4 ;  /* 0x000000ff06067207 */ /* 0x000fc80006000000 */
[----:B------:R-:W-:Y:S01]  /*126c0*/  ISETP.NE.U32.AND P5, PT, R6, RZ, PT ;  /* 0x000000ff0600720c */ /* 0x000fe20003fa5070 */
[----:B------:R-:W-:Y:S02]  /*126d0*/  IMAD.MOV.U32 R6, RZ, RZ, R228 ;  /* 0x000000ffff067224 */ /* 0x000fe400078e00e4 */
[----:B------:R-:W-:-:S10]  /*126e0*/  IMAD.MOV.U32 R7, RZ, RZ, R227 ;  /* 0x000000ffff077224 */ /* 0x000fd400078e00e3 */
[----:B------:R1:W-:Y:S02]  /*126f0*/  LDGSTS.E [R5+0x5400], desc[UR24][R6.64], P5 ;  /* 0x0540000006057fae */ /* 0x0003e4000a9a1018 */
[----:B-1----:R-:W-:Y:S02]  /*12700*/  IMAD.MOV.U32 R6, RZ, RZ, R230 ;  /* 0x000000ffff067224 */ /* 0x002fe400078e00e6 */
[----:B------:R-:W-:-:S05]  /*12710*/  IMAD.MOV.U32 R7, RZ, RZ, R229 ;  /* 0x000000ffff077224 */ /* 0x000fca00078e00e5 */
[----:B------:R1:W-:Y:S01]  /*12720*/  LDGSTS.E [R5+0x5600], desc[UR24][R6.64], P5 ;  /* 0x0560000006057fae */ /* 0x0003e2000a9a1018 */
[----:B------:R-:W-:-:S04]  /*12730*/  ISETP.GT.AND P5, PT, R4, 0x16, PT ;  /* 0x000000160400780c */ /* 0x000fc80003fa4270 */
[----:B-1----:R-:W-:-:S04]  /*12740*/  SEL R6, RZ, 0x4, !P5 ;  /* 0x00000004ff067807 */ /* 0x002fc80006800000 */
        /* <DEDUP_REMOVED lines=56> */
[----:B------:R-:W-:Y:S01]  /*12ad0*/  IMAD.MOV.U32 R7, RZ, RZ, R11 ;  /* 0x000000ffff077224 */ /* 0x000fe200078e000b */
[----:B------:R-:W-:Y:S01]  /*12ae0*/  IADD3 R16, P6, PT, R16, R134, RZ ;  /* 0x0000008610107210 */ /* 0x000fe20007fde0ff */
[----:B--2---:R-:W2:Y:S04]  /*12af0*/  LDL.LU R11, [R1+0x28] ;  /* 0x00002800010b7983 */ /* 0x004ea80000300800 */
[----:B------:R1:W-:Y:S01]  /*12b00*/  LDGSTS.E [R5+0x6e00], desc[UR24][R6.64], P5 ;  /* 0x06e0000006057fae */ /* 0x0003e2000a9a1018 */
[----:B------:R-:W-:-:S03]  /*12b10*/  ISETP.GT.AND P5, PT, R4, 0x1c, PT ;  /* 0x0000001c0400780c */ /* 0x000fc60003fa4270 */
[----:B------:R-:W2:Y:S01]  /*12b20*/  LDL.LU R10, [R1+0x2c] ;  /* 0x00002c00010a7983 */ /* 0x000ea20000300800 */
[----:B-1----:R-:W-:-:S04]  /*12b30*/  SEL R6, RZ, 0x4, !P5 ;  /* 0x00000004ff067807 */ /* 0x002fc80006800000 */
[----:B------:R-:W-:Y:S01]  /*12b40*/  SEL R6, R6, RZ, !P4 ;  /* 0x000000ff06067207 */ /* 0x000fe20006000000 */
[----:B---3--:R-:W-:-:S03]  /*12b50*/  IMAD.X R17, R17, 0x1, R133, P6 ;  /* 0x0000000111117824 */ /* 0x008fc600030e0685 */
[----:B------:R-:W-:Y:S02]  /*12b60*/  ISETP.NE.U32.AND P5, PT, R6, RZ, PT ;  /* 0x000000ff0600720c */ /* 0x000fe40003fa5070 */
[----:B------:R-:W-:Y:S01]  /*12b70*/  IADD3 R8, P6, PT, R8, R134, RZ ;  /* 0x0000008608087210 */ /* 0x000fe20007fde0ff */
[----:B------:R-:W-:Y:S01]  /*12b80*/  IMAD.MOV.U32 R7, RZ, RZ, R17 ;  /* 0x000000ffff077224 */ /* 0x000fe200078e0011 */
[----:B------:R-:W-:-:S03]  /*12b90*/  MOV R6, R16 ;  /* 0x0000001000067202 */ /* 0x000fc60000000f00 */
[----:B------:R-:W-:Y:S01]  /*12ba0*/  IMAD.X R13, R13, 0x1, R133, P6 ;  /* 0x000000010d0d7824 */ /* 0x000fe200030e0685 */
[----:B------:R1:W-:Y:S05]  /*12bb0*/  STL [R1+0xc], R16 ;  /* 0x00000c1001007387 */ /* 0x0003ea0000100800 */
[----:B------:R3:W-:Y:S04]  /*12bc0*/  LDGSTS.E [R5+0x7000], desc[UR24][R6.64], P5 ;  /* 0x0700000006057fae */ /* 0x0007e8000a9a1018 */
[----:B------:R-:W-:Y:S04]  /*12bd0*/  STL [R1+0x8], R17 ;  /* 0x0000081101007387 */ /* 0x000fe80000100800 */
[----:B------:R1:W-:Y:S01]  /*12be0*/  STL [R1+0x14], R8 ;  /* 0x0000140801007387 */ /* 0x0003e20000100800 */
[----:B---3--:R-:W-:Y:S01]  /*12bf0*/  IMAD.MOV.U32 R6, RZ, RZ, R8 ;  /* 0x000000ffff067224 */ /* 0x008fe200078e0008 */
[----:B------:R-:W-:-:S02]  /*12c00*/  MOV R7, R13 ;  /* 0x0000000d00077202 */ /* 0x000fc40000000f00 */
[----:B------:R3:W-:Y:S04]  /*12c10*/  STL [R1+0x10], R13 ;  /* 0x0000100d01007387 */ /* 0x0007e80000100800 */
[----:B-1----:R-:W2:Y:S04]  /*12c20*/  LDL.LU R16, [R1+0x30] ;  /* 0x0000300001107983 */ /* 0x002ea80000300800 */
[----:B------:R-:W2:Y:S04]  /*12c30*/  LDL.LU R8, [R1+0x34] ;  /* 0x0000340001087983 */ /* 0x000ea80000300800 */
[----:B------:R1:W-:Y:S01]  /*12c40*/  LDGSTS.E [R5+0x7200], desc[UR24][R6.64], P5 ;  /* 0x0720000006057fae */ /* 0x0003e2000a9a1018 */
[----:B------:R-:W-:-:S02]  /*12c50*/  ISETP.GT.AND P5, PT, R4, 0x1d, PT ;  /* 0x0000001d0400780c */ /* 0x000fc40003fa4270 */
[----:B------:R-:W-:Y:S01]  /*12c60*/  IADD3 R9, P6, PT, R9, R134, RZ ;  /* 0x0000008609097210 */ /* 0x000fe20007fde0ff */
[----:B---3--:R-:W3:Y:S01]  /*12c70*/  LDL.LU R13, [R1+0x3c] ;  /* 0x00003c00010d7983 */ /* 0x008ee20000300800 */
[----:B-1----:R-:W-:-:S04]  /*12c80*/  SEL R6, RZ, 0x4, !P5 ;  /* 0x00000004ff067807 */ /* 0x002fc80006800000 */
[----:B------:R-:W-:-:S04]  /*12c90*/  SEL R6, R6, RZ, !P4 ;  /* 0x000000ff06067207 */ /* 0x000fc80006000000 */
[----:B------:R-:W-:Y:S01]  /*12ca0*/  ISETP.NE.U32.AND P5, PT, R6, RZ, PT ;  /* 0x000000ff0600720c */ /* 0x000fe20003fa5070 */
[----:B------:R-:W-:Y:S01]  /*12cb0*/  IMAD.X R14, R14, 0x1, R133, P6 ;  /* 0x000000010e0e7824 */ /* 0x000fe200030e0685 */
[----:B------:R-:W-:Y:S01]  /*12cc0*/  IADD3 R12, P6, PT, R12, R134, RZ ;  /* 0x000000860c0c7210 */ /* 0x000fe20007fde0ff */
[----:B------:R-:W-:Y:S01]  /*12cd0*/  STL [R1+0x1c], R9 ;  /* 0x00001c0901007387 */ /* 0x000fe20000100800 */
[----:B------:R-:W-:Y:S02]  /*12ce0*/  IMAD.MOV.U32 R6, RZ, RZ, R9 ;  /* 0x000000ffff067224 */ /* 0x000fe400078e0009 */
[----:B------:R-:W-:Y:S01]  /*12cf0*/  IMAD.MOV.U32 R7, RZ, RZ, R14 ;  /* 0x000000ffff077224 */ /* 0x000fe200078e000e */
[----:B------:R1:W-:Y:S01]  /*12d00*/  STL [R1+0x18], R14 ;  /* 0x0000180e01007387 */ /* 0x0003e20000100800 */
[----:B----4-:R-:W-:-:S05]  /*12d10*/  IADD3.X R15, PT, PT, R15, R133, RZ, P6, !PT ;  /* 0x000000850f0f7210 */ /* 0x010fca00037fe4ff */
[----:B------:R4:W-:Y:S04]  /*12d20*/  LDGSTS.E [R5+0x7400], desc[UR24][R6.64], P5 ;  /* 0x0740000006057fae */ /* 0x0009e8000a9a1018 */
[----:B-1----:R-:W3:Y:S04]  /*12d30*/  LDL.LU R14, [R1+0x38] ;  /* 0x00003800010e7983 */ /* 0x002ee80000300800 */
[----:B------:R-:W3:Y:S04]  /*12d40*/  LDL.LU R9, [R1+0x44] ;  /* 0x0000440001097983 */ /* 0x000ee80000300800 */
[----:B------:R1:W-:Y:S01]  /*12d50*/  STL [R1+0x24], R12 ;  /* 0x0000240c01007387 */ /* 0x0003e20000100800 */
[----:B----4-:R-:W-:-:S03]  /*12d60*/  IMAD.MOV.U32 R6, RZ, RZ, R12 ;  /* 0x000000ffff067224 */ /* 0x010fc600078e000c */
[----:B------:R4:W-:Y:S04]  /*12d70*/  STL [R1+0x20], R15 ;  /* 0x0000200f01007387 */ /* 0x0009e80000100800 */
[----:B-1----:R-:W3:Y:S01]  /*12d80*/  LDL.LU R12, [R1+0x40] ;  /* 0x00004000010c7983 */ /* 0x002ee20000300800 */
[----:B------:R-:W-:-:S05]  /*12d90*/  IMAD.MOV.U32 R7, RZ, RZ, R15 ;  /* 0x000000ffff077224 */ /* 0x000fca00078e000f */
[----:B------:R1:W-:Y:S01]  /*12da0*/  LDGSTS.E [R5+0x7600], desc[UR24][R6.64], P5 ;  /* 0x0760000006057fae */ /* 0x0003e2000a9a1018 */
[----:B------:R-:W-:-:S04]  /*12db0*/  ISETP.GT.AND P5, PT, R4, 0x1e, PT ;  /* 0x0000001e0400780c */ /* 0x000fc80003fa4270 */
[----:B-1----:R-:W-:-:S04]  /*12dc0*/  SEL R6, RZ, 0x4, !P5 ;  /* 0x00000004ff067807 */ /* 0x002fc80006800000 */
[----:B------:R-:W-:-:S04]  /*12dd0*/  SEL R6, R6, RZ, !P4 ;  /* 0x000000ff06067207 */ /* 0x000fc80006000000 */
[----:B------:R-:W-:Y:S02]  /*12de0*/  ISETP.NE.U32.AND P5, PT, R6, RZ, PT ;  /* 0x000000ff0600720c */ /* 0x000fe40003fa5070 */
[----:B--2---:R-:W-:-:S05]  /*12df0*/  IADD3 R10, P6, PT, R10, R134, RZ ;  /* 0x000000860a0a7210 */ /* 0x004fca0007fde0ff */
[----:B------:R-:W-:Y:S01]  /*12e00*/  IMAD.X R11, R11, 0x1, R133, P6 ;  /* 0x000000010b0b7824 */ /* 0x000fe200030e0685 */
[----:B------:R-:W-:Y:S04]  /*12e10*/  STL [R1+0x2c], R10 ;  /* 0x00002c0a01007387 */ /* 0x000fe80000100800 */
[----:B------:R1:W-:Y:S04]  /*12e20*/  STL [R1+0x28], R11 ;  /* 0x0000280b01007387 */ /* 0x0003e80000100800 */
[----:B------:R-:W2:Y:S04]  /*12e30*/  LDL.LU R17, [R1+0x48] ;  /* 0x0000480001117983 */ /* 0x000ea80000300800 */
[----:B----4-:R-:W4:Y:S01]  /*12e40*/  LDL.LU R15, [R1+0x4c] ;  /* 0x00004c00010f7983 */ /* 0x010f220000300800 */
[----:B------:R-:W-:Y:S01]  /*12e50*/  IMAD.MOV.U32 R7, RZ, RZ, R11 ;  /* 0x000000ffff077224 */ /* 0x000fe200078e000b */
[----:B------:R-:W-:-:S02]  /*12e60*/  MOV R6, R10 ;  /* 0x0000000a00067202 */ /* 0x000fc40000000f00 */
[----:B-1----:R-:W2:Y:S04]  /*12e70*/  LDL.LU R11, [R1+0x50] ;  /* 0x00005000010b7983 */ /* 0x002ea80000300800 */
[----:B------:R-:W2:Y:S04]  /*12e80*/  LDL.LU R10, [R1+0x54] ;  /* 0x00005400010a7983 */ /* 0x000ea80000300800 */
[----:B------:R1:W-:Y:S01]  /*12e90*/  LDGSTS.E [R5+0x7800], desc[UR24][R6.64], P5 ;  /* 0x0780000006057fae */ /* 0x0003e2000a9a1018 */
[----:B------:R-:W-:-:S05]  /*12ea0*/  IADD3 R8, P6, PT, R8, R134, RZ ;  /* 0x0000008608087210 */ /* 0x000fca0007fde0ff */
[----:B------:R-:W-:Y:S02]  /*12eb0*/  IMAD.X R16, R16, 0x1, R133, P6 ;  /* 0x0000000110107824 */ /* 0x000fe400030e0685 */
[----:B-1----:R-:W-:-:S03]  /*12ec0*/  IMAD.MOV.U32 R6, RZ, RZ, R8 ;  /* 0x000000ffff067224 */ /* 0x002fc600078e0008 */
[----:B------:R-:W-:Y:S02]  /*12ed0*/  MOV R7, R16 ;  /* 0x0000001000077202 */ /* 0x000fe40000000f00 */
[----:B---3--:R-:W-:-:S03]  /*12ee0*/  IADD3 R13, P6, PT, R13, R134, RZ ;  /* 0x000000860d0d7210 */ /* 0x008fc60007fde0ff */
[----:B------:R1:W-:Y:S01]  /*12ef0*/  LDGSTS.E [R5+0x7a00], desc[UR24][R6.64], P5 ;  /* 0x07a0000006057fae */ /* 0x0003e2000a9a1018 */
[----:B------:R-:W-:-:S03]  /*12f00*/  ISETP.GT.AND P5, PT, R4, 0x1f, PT ;  /* 0x0000001f0400780c */ /* 0x000fc60003fa4270 */
[----:B------:R3:W-:Y:S04]  /*12f10*/  STL [R1+0x34], R8 ;  /* 0x0000340801007387 */ /* 0x0007e80000100800 */
[----:B------:R-:W-:Y:S01]  /*12f20*/  STL [R1+0x30], R16 ;  /* 0x0000301001007387 */ /* 0x000fe20000100800 */
[----:B-1----:R-:W-:-:S03]  /*12f30*/  SEL R6, RZ, 0x4, !P5 ;  /* 0x00000004ff067807 */ /* 0x002fc60006800000 */
[----:B---3--:R-:W3:Y:S01]  /*12f40*/  LDL.LU R8, [R1+0x5c] ;  /* 0x00005c0001087983 */ /* 0x008ee20000300800 */
[----:B------:R-:W-:-:S03]  /*12f50*/  SEL R6, R6, RZ, !P4 ;  /* 0x000000ff06067207 */ /* 0x000fc60006000000 */
[----:B------:R-:W-:Y:S01]  /*12f60*/  STL [R1+0x3c], R13 ;  /* 0x00003c0d01007387 */ /* 0x000fe20000100800 */
[----:B------:R-:W-:Y:S01]  /*12f70*/  ISETP.NE.U32.AND P5, PT, R6, RZ, PT ;  /* 0x000000ff0600720c */ /* 0x000fe20003fa5070 */
[----:B------:R-:W-:Y:S01]  /*12f80*/  IMAD.X R14, R14, 0x1, R133, P6 ;  /* 0x000000010e0e7824 */ /* 0x000fe200030e0685 */
[----:B------:R-:W-:-:S04]  /*12f90*/  IADD3 R9, P6, PT, R9, R134, RZ ;  /* 0x0000008609097210 */ /* 0x000fc80007fde0ff */
[----:B------:R1:W-:Y:S01]  /*12fa0*/  STL [R1+0x38], R14 ;  /* 0x0000380e01007387 */ /* 0x0003e20000100800 */
[----:B------:R-:W-:Y:S02]  /*12fb0*/  IMAD.MOV.U32 R7, RZ, RZ, R14 ;  /* 0x000000ffff077224 */ /* 0x000fe400078e000e */
[----:B------:R-:W-:-:S05]  /*12fc0*/  IMAD.MOV.U32 R6, RZ, RZ, R13 ;  /* 0x000000ffff067224 */ /* 0x000fca00078e000d */
[----:B------:R1:W-:Y:S04]  /*12fd0*/  LDGSTS.E [R5+0x7c00], desc[UR24][R6.64], P5 ;  /* 0x07c0000006057fae */ /* 0x0003e8000a9a1018 */
[----:B-1----:R-:W3:Y:S01]  /*12fe0*/  LDL.LU R14, [R1+0x58] ;  /* 0x00005800010e7983 */ /* 0x002ee20000300800 */
[----:B------:R-:W-:-:S03]  /*12ff0*/  IADD3.X R12, PT, PT, R12, R133, RZ, P6, !PT ;  /* 0x000000850c0c7210 */ /* 0x000fc600037fe4ff */
[----:B------:R-:W3:Y:S04]  /*13000*/  LDL.LU R13, [R1+0x64] ;  /* 0x00006400010d7983 */ /* 0x000ee80000300800 */
[----:B------:R-:W-:Y:S04]  /*13010*/  STL [R1+0x44], R9 ;  /* 0x0000440901007387 */ /* 0x000fe80000100800 */
[----:B------:R1:W-:Y:S04]  /*13020*/  STL [R1+0x40], R12 ;  /* 0x0000400c01007387 */ /* 0x0003e80000100800 */
[----:B------:R-:W3:Y:S01]  /*13030*/  LDL.LU R16, [R1+0x60] ;  /* 0x0000600001107983 */ /* 0x000ee20000300800 */
[----:B------:R-:W-:-:S02]  /*13040*/  IMAD.MOV.U32 R6, RZ, RZ, R9 ;  /* 0x000000ffff067224 */ /* 0x000fc400078e0009 */
[----:B------:R-:W-:Y:S02]  /*13050*/  IMAD.MOV.U32 R7, RZ, RZ, R12 ;  /* 0x000000ffff077224 */ /* 0x000fe400078e000c */
[----:B-1----:R-:W3:Y:S04]  /*13060*/  LDL.LU R12, [R1+0x68] ;  /* 0x00006800010c7983 */ /* 0x002ee80000300800 */
[----:B------:R1:W-:Y:S01]  /*13070*/  LDGSTS.E [R5+0x7e00], desc[UR24][R6.64], P5 ;  /* 0x07e0000006057fae */ /* 0x0003e2000a9a1018 */
[----:B------:R-:W-:-:S03]  /*13080*/  ISETP.GT.AND P5, PT, R4, 0x20, PT ;  /* 0x000000200400780c */ /* 0x000fc60003fa4270 */
[----:B------:R-:W3:Y:S01]  /*13090*/  LDL.LU R9, [R1+0x6c] ;  /* 0x00006c0001097983 */ /* 0x000ee20000300800 */
[----:B-1----:R-:W-:-:S04]  /*130a0*/  SEL R6, RZ, 0x4, !P5 ;  /* 0x00000004ff067807 */ /* 0x002fc80006800000 */
[----:B------:R-:W-:-:S04]  /*130b0*/  SEL R6, R6, RZ, !P4 ;  /* 0x000000ff06067207 */ /* 0x000fc80006000000 */
[----:B------:R-:W-:Y:S02]  /*130c0*/  ISETP.NE.U32.AND P5, PT, R6, RZ, PT ;  /* 0x000000ff0600720c */ /* 0x000fe40003fa5070 */
[----:B----4-:R-:W-:-:S05]  /*130d0*/  IADD3 R15, P6, PT, R15, R134, RZ ;  /* 0x000000860f0f7210 */ /* 0x010fca0007fde0ff */
[----:B--2---:R-:W-:Y:S01]  /*130e0*/  IMAD.X R17, R17, 0x1, R133, P6 ;  /* 0x0000000111117824 */ /* 0x004fe200030e0685 */
[----:B------:R-:W-:-:S03]  /*130f0*/  IADD3 R10, P6, PT, R10, R134, RZ ;  /* 0x000000860a0a7210 */ /* 0x000fc60007fde0ff */
[----:B------:R-:W-:Y:S01]  /*13100*/  IMAD.MOV.U32 R7, RZ, RZ, R17 ;  /* 0x000000ffff077224 */ /* 0x000fe200078e0011 */
[----:B------:R-:W-:Y:S01]  /*13110*/  MOV R6, R15 ;  /* 0x0000000f00067202 */ /* 0x000fe20000000f00 */
[----:B------:R-:W-:Y:S01]  /*13120*/  IMAD.X R11, R11, 0x1, R133, P6 ;  /* 0x000000010b0b7824 */ /* 0x000fe200030e0685 */
[----:B------:R1:W-:Y:S04]  /*13130*/  STL [R1+0x4c], R15 ;  /* 0x00004c0f01007387 */ /* 0x0003e80000100800 */
[----:B------:R2:W-:Y:S04]  /*13140*/  LDGSTS.E [R5+0x8000], desc[UR24][R6.64], P5 ;  /* 0x0800000006057fae */ /* 0x0005e8000a9a1018 */
[----:B------:R-:W-:Y:S04]  /*13150*/  STL [R1+0x48], R17 ;  /* 0x0000481101007387 */ /* 0x000fe80000100800 */
[----:B------:R4:W-:Y:S01]  /*13160*/  STL [R1+0x54], R10 ;  /* 0x0000540a01007387 */ /* 0x0009e20000100800 */
[----:B--2---:R-:W-:Y:S01]  /*13170*/  IMAD.MOV.U32 R6, RZ, RZ, R10 ;  /* 0x000000ffff067224 */ /* 0x004fe200078e000a */
[----:B------:R-:W-:-:S02]  /*13180*/  MOV R7, R11 ;  /* 0x0000000b00077202 */ /* 0x000fc40000000f00 */
[----:B------:R2:W-:Y:S04]  /*13190*/  STL [R1+0x50], R11 ;  /* 0x0000500b01007387 */ /* 0x0005e80000100800 */
[----:B-1----:R-:W3:Y:S04]  /*131a0*/  LDL.LU R15, [R1+0x70] ;  /* 0x00007000010f7983 */ /* 0x002ee80000300800 */
[----:B----4-:R-:W4:Y:S04]  /*131b0*/  LDL.LU R10, [R1+0x74] ;  /* 0x00007400010a7983 */ /* 0x010f280000300800 */
[----:B------:R1:W-:Y:S01]  /*131c0*/  LDGSTS.E [R5+0x8200], desc[UR24][R6.64], P5 ;  /* 0x0820000006057fae */ /* 0x0003e2000a9a1018 */
[----:B------:R-:W-:-:S03]  /*131d0*/  ISETP.GT.AND P5, PT, R4, 0x21, PT ;  /* 0x000000210400780c */ /* 0x000fc60003fa4270 */
[----:B--2---:R-:W2:Y:S01]  /*131e0*/  LDL.LU R11, [R1+0x7c] ;  /* 0x00007c00010b7983 */ /* 0x004ea20000300800 */
[----:B-1----:R-:W-:-:S04]  /*131f0*/  SEL R6, RZ, 0x4, !P5 ;  /* 0x00000004ff067807 */ /* 0x002fc80006800000 */
[----:B------:R-:W-:Y:S02]  /*13200*/  SEL R6, R6, RZ, !P4 ;  /* 0x000000ff06067207 */ /* 0x000fe40006000000 */
[----:B---3--:R-:W-:Y:S02]  /*13210*/  IADD3 R8, P6, PT, R8, R134, RZ ;  /* 0x0000008608087210 */ /* 0x008fe40007fde0ff */
[----:B------:R-:W-:-:S03]  /*13220*/  ISETP.NE.U32.AND P5, PT, R6, RZ, PT ;  /* 0x000000ff0600720c */ /* 0x000fc60003fa5070 */
[----:B------:R-:W-:Y:S01]  /*13230*/  STL [R1+0x5c], R8 ;  /* 0x00005c0801007387 */ /* 0x000fe20000100800 */
[----:B------:R-:W-:Y:S02]  /*13240*/  IMAD.MOV.U32 R6, RZ, RZ, R8 ;  /* 0x000000ffff067224 */ /* 0x000fe400078e0008 */
[----:B------:R-:W-:Y:S01]  /*13250*/  IMAD.X R14, R14, 0x1, R133, P6 ;  /* 0x000000010e0e7824 */ /* 0x000fe200030e0685 */
[----:B------:R-:W-:-:S03]  /*13260*/  IADD3 R13, P6, PT, R13, R134, RZ ;  /* 0x000000860d0d7210 */ /* 0x000fc60007fde0ff */
[----:B------:R-:W-:Y:S01]  /*13270*/  IMAD.MOV.U32 R7, RZ, RZ, R14 ;  /* 0x000000ffff077224 */ /* 0x000fe200078e000e */
[----:B------:R1:W-:Y:S04]  /*13280*/  STL [R1+0x58], R14 ;  /* 0x0000580e01007387 */ /* 0x0003e80000100800 */
[----:B------:R3:W-:Y:S01]  /*13290*/  LDGSTS.E [R5+0x8400], desc[UR24][R6.64], P5 ;  /* 0x0840000006057fae */ /* 0x0007e2000a9a1018 */
[----:B------:R-:W-:-:S03]  /*132a0*/  IADD3.X R16, PT, PT, R16, R133, RZ, P6, !PT ;  /* 0x0000008510107210 */ /* 0x000fc600037fe4ff */
[----:B-1----:R-:W2:Y:S04]  /*132b0*/  LDL.LU R14, [R1+0x78] ;  /* 0x00007800010e7983 */ /* 0x002ea80000300800 */
[----:B------:R-:W2:Y:S01]  /*132c0*/  LDL.LU R8, [R1+0x84] ;  /* 0x0000840001087983 */ /* 0x000ea20000300800 */
[----:B---3--:R-:W-:-:S03]  /*132d0*/  IMAD.MOV.U32 R6, RZ, RZ, R13 ;  /* 0x000000ffff067224 */ /* 0x008fc600078e000d */
[----:B------:R1:W-:Y:S04]  /*132e0*/  STL [R1+0x64], R13 ;  /* 0x0000640d01007387 */ /* 0x0003e80000100800 */
[----:B------:R3:W-:Y:S04]  /*132f0*/  STL [R1+0x60], R16 ;  /* 0x0000601001007387 */ /* 0x0007e80000100800 */
[----:B-1----:R-:W2:Y:S01]  /*13300*/  LDL.LU R13, [R1+0x80] ;  /* 0x00008000010d7983 */ /* 0x002ea20000300800 */
[----:B------:R-:W-:Y:S01]  /*13310*/  IMAD.MOV.U32 R7, RZ, RZ, R16 ;  /* 0x000000ffff077224 */ /* 0x000fe200078e0010 */
[----:B------:R-:W-:-:S04]  /*13320*/  IADD3 R9, P6, PT, R9, R134, RZ ;  /* 0x0000008609097210 */ /* 0x000fc80007fde0ff */
[----:B------:R1:W-:Y:S01]  /*13330*/  LDGSTS.E [R5+0x8600], desc[UR24][R6.64], P5 ;  /* 0x0860000006057fae */ /* 0x0003e2000a9a1018 */
[----:B------:R-:W-:Y:S01]  /*13340*/  ISETP.GT.AND P5, PT, R4, 0x22, PT ;  /* 0x000000220400780c */ /* 0x000fe20003fa4270 */
[----:B------:R-:W-:Y:S02]  /*13350*/  IMAD.X R12, R12, 0x1, R133, P6 ;  /* 0x000000010c0c7824 */ /* 0x000fe400030e0685 */
[----:B------:R-:W-:Y:S04]  /*13360*/  STL [R1+0x6c], R9 ;  /* 0x00006c0901007387 */ /* 0x000fe80000100800 */
[----:B------:R3:W-:Y:S01]  /*13370*/  STL [R1+0x68], R12 ;  /* 0x0000680c01007387 */ /* 0x0007e20000100800 */
[----:B-1----:R-:W-:-:S03]  /*13380*/  SEL R6, RZ, 0x4, !P5 ;  /* 0x00000004ff067807 */ /* 0x002fc60006800000 */
[----:B------:R-:W2:Y:S01]  /*13390*/  LDL.LU R17, [R1+0x88] ;  /* 0x0000880001117983 */ /* 0x000ea20000300800 */
[----:B------:R-:W-:-:S03]  /*133a0*/  SEL R6, R6, RZ, !P4 ;  /* 0x000000ff06067207 */ /* 0x000fc60006000000 */
[----:B---3--:R-:W3:Y:S01]  /*133b0*/  LDL.LU R16, [R1+0x8c] ;  /* 0x00008c0001107983 */ /* 0x008ee20000300800 */
[----:B------:R-:W-:Y:S01]  /*133c0*/  IMAD.MOV.U32 R7, RZ, RZ, R12 ;  /* 0x000000ffff077224 */ /* 0x000fe200078e000c */
[----:B------:R-:W-:Y:S02]  /*133d0*/  ISETP.NE.U32.AND P5, PT, R6, RZ, PT ;  /* 0x000000ff0600720c */ /* 0x000fe40003fa5070 */
[----:B------:R-:W3:Y:S01]  /*133e0*/  LDL.LU R12, [R1+0x90] ;  /* 0x00009000010c7983 */ /* 0x000ee20000300800 */
[----:B------:R-:W-:-:S03]  /*133f0*/  MOV R6, R9 ;  /* 0x0000000900067202 */ /* 0x000fc60000000f00 */
[----:B------:R-:W3:Y:S07]  /*13400*/  LDL.LU R9, [R1+0x94] ;  /* 0x0000940001097983 */ /* 0x000eee0000300800 */
[----:B------:R1:W-:Y:S01]  /*13410*/  LDGSTS.E [R5+0x8800], desc[UR24][R6.64], P5 ;  /* 0x0880000006057fae */ /* 0x0003e2000a9a1018 */
[----:B----4-:R-:W-:-:S05]  /*13420*/  IADD3 R10, P6, PT, R10, R134, RZ ;  /* 0x000000860a0a7210 */ /* 0x010fca0007fde0ff */
[----:B------:R-:W-:Y:S02]  /*13430*/  IMAD.X R15, R15, 0x1, R133, P6 ;  /* 0x000000010f0f7824 */ /* 0x000fe400030e0685 */
[----:B-1----:R-:W-:-:S03]  /*13440*/  IMAD.MOV.U32 R6, RZ, RZ, R10 ;  /* 0x000000ffff067224 */ /* 0x002fc600078e000a */
[----:B------:R-:W-:Y:S02]  /*13450*/  MOV R7, R15 ;  /* 0x0000000f00077202 */ /* 0x000fe40000000f00 */
[----:B--2---:R-:W-:-:S03]  /*13460*/  IADD3 R11, P6, PT, R11, R134, RZ ;  /* 0x000000860b0b7210 */ /* 0x004fc60007fde0ff */
[----:B------:R1:W-:Y:S01]  /*13470*/  LDGSTS.E [R5+0x8a00], desc[UR24][R6.64], P5 ;  /* 0x08a0000006057fae */ /* 0x0003e2000a9a1018 */
[----:B------:R-:W-:-:S03]  /*13480*/  ISETP.GT.AND P5, PT, R4, 0x23, PT ;  /* 0x000000230400780c */ /* 0x000fc60003fa4270 */
[----:B------:R2:W-:Y:S04]  /*13490*/  STL [R1+0x74], R10 ;  /* 0x0000740a01007387 */ /* 0x0005e80000100800 */
[----:B------:R-:W-:Y:S01]  /*134a0*/  STL [R1+0x70], R15 ;  /* 0x0000700f01007387 */ /* 0x000fe20000100800 */
[----:B-1----:R-:W-:-:S03]  /*134b0*/  SEL R6, RZ, 0x4, !P5 ;  /* 0x00000004ff067807 */ /* 0x002fc60006800000 */
[----:B--2---:R-:W2:Y:S01]  /*134c0*/  LDL.LU R10, [R1+0x9c] ;  /* 0x00009c00010a7983 */ /* 0x004ea20000300800 */
[----:B------:R-:W-:-:S03]  /*134d0*/  SEL R6, R6, RZ, !P4 ;  /* 0x000000ff06067207 */ /* 0x000fc60006000000 */
[----:B------:R-:W-:Y:S01]  /*134e0*/  STL [R1+0x7c], R11 ;  /* 0x00007c0b01007387 */ /* 0x000fe20000100800 */
[----:B------:R-:W-:Y:S01]  /*134f0*/  ISETP.NE.U32.AND P5, PT, R6, RZ, PT ;  /* 0x000000ff0600720c */ /* 0x000fe20003fa5070 */
[----:B------:R-:W-:Y:S02]  /*13500*/  IMAD.MOV.U32 R6, RZ, RZ, R11 ;  /* 0x000000ffff067224 */ /* 0x000fe400078e000b */
[----:B------:R-:W-:Y:S01]  /*13510*/  IMAD.X R14, R14, 0x1, R133, P6 ;  /* 0x000000010e0e7824 */ /* 0x000fe200030e0685 */
[----:B------:R-:W-:-:S04]  /*13520*/  IADD3 R8, P6, PT, R8, R134, RZ ;  /* 0x0000008608087210 */ /* 0x000fc80007fde0ff */
[----:B------:R1:W-:Y:S01]  /*13530*/  STL [R1+0x78], R14 ;  /* 0x0000780e01007387 */ /* 0x0003e20000100800 */
[----:B------:R-:W-:-:S05]  /*13540*/  IMAD.MOV.U32 R7, RZ, RZ, R14 ;  /* 0x000000ffff077224 */ /* 0x000fca00078e000e */
[----:B------:R4:W-:Y:S04]  /*13550*/  LDGSTS.E [R5+0x8c00], desc[UR24][R6.64], P5 ;  /* 0x08c0000006057fae */ /* 0x0009e8000a9a1018 */
[----:B-1----:R-:W2:Y:S01]  /*13560*/  LDL.LU R14, [R1+0x98] ;  /* 0x00009800010e7983 */ /* 0x002ea20000300800 */
[----:B------:R-:W-:-:S03]  /*13570*/  IADD3.X R13, PT, PT, R13, R133, RZ, P6, !PT ;  /* 0x000000850d0d7210 */ /* 0x000fc600037fe4ff */
[----:B------:R-:W2:Y:S04]  /*13580*/  LDL.LU R11, [R1+0xa4] ;  /* 0x0000a400010b7983 */ /* 0x000ea80000300800 */
[----:B------:R-:W-:Y:S04]  /*13590*/  STL [R1+0x84], R8 ;  /* 0x0000840801007387 */ /* 0x000fe80000100800 */
[----:B------:R1:W-:Y:S04]  /*135a0*/  STL [R1+0x80], R13 ;  /* 0x0000800d01007387 */ /* 0x0003e80000100800 */
[----:B------:R-:W2:Y:S01]  /*135b0*/  LDL.LU R15, [R1+0xa0] ;  /* 0x0000a000010f7983 */ /* 0x000ea20000300800 */
[----:B----4-:R-:W-:-:S02]  /*135c0*/  IMAD.MOV.U32 R6, RZ, RZ, R8 ;  /* 0x000000ffff067224 */ /* 0x010fc400078e0008 */
[----:B------:R-:W-:Y:S02]  /*135d0*/  IMAD.MOV.U32 R7, RZ, RZ, R13 ;  /* 0x000000ffff077224 */ /* 0x000fe400078e000d */
[----:B-1----:R-:W4:Y:S04]  /*135e0*/  LDL.LU R13, [R1+0xa8] ;  /* 0x0000a800010d7983 */ /* 0x002f280000300800 */
[----:B------:R1:W-:Y:S01]  /*135f0*/  LDGSTS.E [R5+0x8e00], desc[UR24][R6.64], P5 ;  /* 0x08e0000006057fae */ /* 0x0003e2000a9a1018 */
[----:B------:R-:W-:Y:S02]  /*13600*/  ISETP.GT.AND P5, PT, R4, 0x24, PT ;  /* 0x000000240400780c */ /* 0x000fe40003fa4270 */
[----:B---3--:R-:W-:Y:S01]  /*13610*/  IADD3 R16, P6, PT, R16, R134, RZ ;  /* 0x0000008610107210 */ /* 0x008fe20007fde0ff */
[----:B------:R-:W3:Y:S01]  /*13620*/  LDL.LU R8, [R1+0xac] ;  /* 0x0000ac0001087983 */ /* 0x000ee20000300800 */
[----:B-1----:R-:W-:-:S04]  /*13630*/  SEL R6, RZ, 0x4, !P5 ;  /* 0x00000004ff067807 */ /* 0x002fc80006800000 */
[----:B------:R-:W-:Y:S01]  /*13640*/  SEL R6, R6, RZ, !P4 ;  /* 0x000000ff06067207 */ /* 0x000fe20006000000 */
[----:B------:R-:W-:-:S03]  /*13650*/  IMAD.X R17, R17, 0x1, R133, P6 ;  /* 0x0000000111117824 */ /* 0x000fc600030e0685 */
        /* <DEDUP_REMOVED lines=8> */
[----:B------:R1:W-:Y:S02]  /*136e0*/  STL [R1+0x94], R9 ;  /* 0x0000940901007387 */ /* 0x0003e40000100800 */
[----:B-1----:R-:W-:Y:S01]  /*136f0*/  IMAD.MOV.U32 R6, RZ, RZ, R9 ;  /* 0x000000ffff067224 */ /* 0x002fe200078e0009 */
[----:B------:R-:W-:Y:S01]  /*13700*/  MOV R7, R12 ;  /* 0x0000000c00077202 */ /* 0x000fe20000000f00 */
[----:B------:R1:W-:Y:S04]  /*13710*/  STL [R1+0x90], R12 ;  /* 0x0000900c01007387 */ /* 0x0003e80000100800 */
[----:B------:R-:W4:Y:S04]  /*13720*/  LDL.LU R16, [R1+0xb0] ;  /* 0x0000b00001107983 */ /* 0x000f280000300800 */
[----:B------:R-:W4:Y:S04]  /*13730*/  LDL.LU R9, [R1+0xb4] ;  /* 0x0000b40001097983 */ /* 0x000f280000300800 */
[----:B------:R1:W-:Y:S01]  /*13740*/  LDGSTS.E [R5+0x9200], desc[UR24][R6.64], P5 ;  /* 0x0920000006057fae */ /* 0x0003e2000a9a1018 */
[----:B------:R-:W-:-:S03]  /*13750*/  ISETP.GT.AND P5, PT, R4, 0x25, PT ;  /* 0x000000250400780c */ /* 0x000fc60003fa4270 */
[----:B-1----:R-:W4:Y:S01]  /*13760*/  LDL.LU R12, [R1+0xbc] ;  /* 0x0000bc00010c7983 */ /* 0x002f220000300800 */
[----:B------:R-:W-:-:S04]  /*13770*/  SEL R6, RZ, 0x4, !P5 ;  /* 0x00000004ff067807 */ /* 0x000fc80006800000 */
[----:B------:R-:W-:-:S04]  /*13780*/  SEL R6, R6, RZ, !P4 ;  /* 0x000000ff06067207 */ /* 0x000fc80006000000 */
[----:B------:R-:W-:Y:S02]  /*13790*/  ISETP.NE.U32.AND P5, PT, R6, RZ, PT ;  /* 0x000000ff0600720c */ /* 0x000fe40003fa5070 */
[----:B--2---:R-:W-:-:S05]  /*137a0*/  IADD3 R10, P6, PT, R10, R134, RZ ;  /* 0x000000860a0a7210 */ /* 0x004fca0007fde0ff */
        /* <DEDUP_REMOVED lines=8> */
[----:B-1----:R-:W4:Y:S04]  /*13830*/  LDL.LU R14, [R1+0xb8] ;  /* 0x0000b800010e7983 */ /* 0x002f280000300800 */
[----:B------:R-:W4:Y:S01]  /*13840*/  LDL.LU R10, [R1+0xc4] ;  /* 0x0000c400010a7983 */ /* 0x000f220000300800 */
[----:B--2---:R-:W-:-:S03]  /*13850*/  IMAD.MOV.U32 R6, RZ, RZ, R11 ;  /* 0x000000ffff067224 */ /* 0x004fc600078e000b */
[----:B------:R1:W-:Y:S04]  /*13860*/  STL [R1+0xa4], R11 ;  /* 0x0000a40b01007387 */ /* 0x0003e80000100800 */
[----:B------:R2:W-:Y:S04]  /*13870*/  STL [R1+0xa0], R15 ;  /* 0x0000a00f01007387 */ /* 0x0005e80000100800 */
[----:B-1----:R-:W4:Y:S01]  /*13880*/  LDL.LU R11, [R1+0xc0] ;  /* 0x0000c000010b7983 */ /* 0x002f220000300800 */
[----:B------:R-:W-:Y:S01]  /*13890*/  IMAD.MOV.U32 R7, RZ, RZ, R15 ;  /* 0x000000ffff077224 */ /* 0x000fe200078e000f */
[----:B---3--:R-:W-:-:S04]  /*138a0*/  IADD3 R8, P6, PT, R8, R134, RZ ;  /* 0x0000008608087210 */ /* 0x008fc80007fde0ff */
[----:B------:R1:W-:Y:S01]  /*138b0*/  LDGSTS.E [R5+0x9600], desc[UR24][R6.64], P5 ;  /* 0x0960000006057fae */ /* 0x0003e2000a9a1018 */
[----:B------:R-:W-:Y:S01]  /*138c0*/  ISETP.GT.AND P5, PT, R4, 0x26, PT ;  /* 0x000000260400780c */ /* 0x000fe20003fa4270 */
[----:B----4-:R-:W-:Y:S02]  /*138d0*/  IMAD.X R13, R13, 0x1, R133, P6 ;  /* 0x000000010d0d7824 */ /* 0x010fe400030e0685 */
[----:B------:R-:W-:Y:S04]  /*138e0*/  STL [R1+0xac], R8 ;  /* 0x0000ac0801007387 */ /* 0x000fe80000100800 */
[----:B------:R3:W-:Y:S01]  /*138f0*/  STL [R1+0xa8], R13 ;  /* 0x0000a80d01007387 */ /* 0x0007e20000100800 */
[----:B-1----:R-:W-:-:S03]  /*13900*/  SEL R6, RZ, 0x4, !P5 ;  /* 0x00000004ff067807 */ /* 0x002fc60006800000 */
[----:B------:R-:W4:Y:S01]  /*13910*/  LDL.LU R17, [R1+0xc8] ;  /* 0x0000c80001117983 */ /* 0x000f220000300800 */
[----:B------:R-:W-:-:S03]  /*13920*/  SEL R6, R6, RZ, !P4 ;  /* 0x000000ff06067207 */ /* 0x000fc60006000000 */
[----:B--2---:R-:W2:Y:S01]  /*13930*/  LDL.LU R15, [R1+0xcc] ;  /* 0x0000cc00010f7983 */ /* 0x004ea20000300800 */
[----:B------:R-:W-:Y:S01]  /*13940*/  IMAD.MOV.U32 R7, RZ, RZ, R13 ;  /* 0x000000ffff077224 */ /* 0x000fe200078e000d */
[----:B------:R-:W-:Y:S02]  /*13950*/  ISETP.NE.U32.AND P5, PT, R6, RZ, PT ;  /* 0x000000ff0600720c */ /* 0x000fe40003fa5070 */
[----:B---3--:R-:W3:Y:S01]  /*13960*/  LDL.LU R13, [R1+0xd0] ;  /* 0x0000d000010d7983 */ /* 0x008ee20000300800 */
[----:B------:R-:W-:-:S03]  /*13970*/  MOV R6, R8 ;  /* 0x0000000800067202 */ /* 0x000fc60000000f00 */
[----:B------:R-:W3:Y:S07]  /*13980*/  LDL.LU R8, [R1+0xd4] ;  /* 0x0000d40001087983 */ /* 0x000eee0000300800 */
[----:B------:R1:W-:Y:S01]  /*13990*/  LDGSTS.E [R5+0x9800], desc[UR24][R6.64], P5 ;  /* 0x0980000006057fae */ /* 0x0003e2000a9a1018 */
[----:B------:R-:W-:-:S05]  /*139a0*/  IADD3 R9, P6, PT, R9, R134, RZ ;  /* 0x0000008609097210 */ /* 0x000fca0007fde0ff */
[----:B------:R-:W-:Y:S02]  /*139b0*/  IMAD.X R16, R16, 0x1, R133, P6 ;  /* 0x0000000110107824 */ /* 0x000fe400030e0685 */
[----:B-1----:R-:W-:-:S03]  /*139c0*/  IMAD.MOV.U32 R6, RZ, RZ, R9 ;  /* 0x000000ffff067224 */ /* 0x002fc600078e0009 */
[----:B------:R-:W-:Y:S02]  /*139d0*/  MOV R7, R16 ;  /* 0x0000001000077202 */ /* 0x000fe40000000f00 */
[----:B------:R-:W-:-:S03]  /*139e0*/  IADD3 R12, P6, PT, R12, R134, RZ ;  /* 0x000000860c0c7210 */ /* 0x000fc60007fde0ff */
[----:B------:R1:W-:Y:S01]  /*139f0*/  LDGSTS.E [R5+0x9a00], desc[UR24][R6.64], P5 ;  /* 0x09a0000006057fae */ /* 0x0003e2000a9a1018 */
[----:B------:R-:W-:-:S03]  /*13a00*/  ISETP.GT.AND P5, PT, R4, 0x27, PT ;  /* 0x000000270400780c */ /* 0x000fc60003fa4270 */
[----:B------:R1:W-:Y:S04]  /*13a10*/  STL [R1+0xb4], R9 ;  /* 0x0000b40901007387 */ /* 0x0003e80000100800 */
[----:B------:R-:W-:Y:S01]  /*13a20*/  STL [R1+0xb0], R16 ;  /* 0x0000b01001007387 */ /* 0x000fe20000100800 */
[----:B-1----:R-:W-:-:S03]  /*13a30*/  SEL R6, RZ, 0x4, !P5 ;  /* 0x00000004ff067807 */ /* 0x002fc60006800000 */
[----:B------:R-:W3:Y:S01]  /*13a40*/  LDL.LU R9, [R1+0xdc] ;  /* 0x0000dc0001097983 */ /* 0x000ee20000300800 */
        /* <DEDUP_REMOVED lines=15> */
[----:B----4-:R-:W-:-:S02]  /*13b40*/  IMAD.MOV.U32 R6, RZ, RZ, R10 ;  /* 0x000000ffff067224 */ /* 0x010fc400078e000a */
[----:B------:R-:W-:Y:S02]  /*13b50*/  IMAD.MOV.U32 R7, RZ, RZ, R11 ;  /* 0x000000ffff077224 */ /* 0x000fe400078e000b */
[----:B-1----:R-:W4:Y:S04]  /*13b60*/  LDL.LU R11, [R1+0xe8] ;  /* 0x0000e800010b7983 */ /* 0x002f280000300800 */
[----:B------:R1:W-:Y:S01]  /*13b70*/  LDGSTS.E [R5+0x9e00], desc[UR24][R6.64], P5 ;  /* 0x09e0000006057fae */ /* 0x0003e2000a9a1018 */
[----:B------:R-:W-:Y:S02]  /*13b80*/  ISETP.GT.AND P5, PT, R4, 0x28, PT ;  /* 0x000000280400780c */ /* 0x000fe40003fa4270 */
[----:B--2---:R-:W-:Y:S01]  /*13b90*/  IADD3 R15, P6, PT, R15, R134, RZ ;  /* 0x000000860f0f7210 */ /* 0x004fe20007fde0ff */
[----:B------:R-:W2:Y:S01]  /*13ba0*/  LDL.LU R10, [R1+0xec] ;  /* 0x0000ec00010a7983 */ /* 0x000ea20000300800 */
[----:B-1----:R-:W-:-:S04]  /*13bb0*/  SEL R6, RZ, 0x4, !P5 ;  /* 0x00000004ff067807 */ /* 0x002fc80006800000 */
[----:B------:R-:W-:Y:S01]  /*13bc0*/  SEL R6, R6, RZ, !P4 ;  /* 0x000000ff06067207 */ /* 0x000fe20006000000 */
[----:B------:R-:W-:-:S03]  /*13bd0*/  IMAD.X R17, R17, 0x1, R133, P6 ;  /* 0x0000000111117824 */ /* 0x000fc600030e0685 */
[----:B------:R-:W-:Y:S02]  /*13be0*/  ISETP.NE.U32.AND P5, PT, R6, RZ, PT ;  /* 0x000000ff0600720c */ /* 0x000fe40003fa5070 */
[----:B---3--:R-:W-:Y:S01]  /*13bf0*/  IADD3 R8, P6, PT, R8, R134, RZ ;  /* 0x0000008608087210 */ /* 0x008fe20007fde0ff */
        /* <DEDUP_REMOVED lines=10> */
[----:B-1----:R-:W4:Y:S04]  /*13ca0*/  LDL.LU R15, [R1+0xf0] ;  /* 0x0000f000010f7983 */ /* 0x002f280000300800 */
[----:B------:R-:W4:Y:S04]  /*13cb0*/  LDL.LU R8, [R1+0xf4] ;  /* 0x0000f40001087983 */ /* 0x000f280000300800 */
[----:B------:R1:W-:Y:S01]  /*13cc0*/  LDGSTS.E [R5+0xa200], desc[UR24][R6.64], P5 ;  /* 0x0a20000006057fae */ /* 0x0003e2000a9a1018 */
[----:B------:R-:W-:-:S02]  /*13cd0*/  ISETP.GT.AND P5, PT, R4, 0x29, PT ;  /* 0x000000290400780c */ /* 0x000fc40003fa4270 */
[----:B------:R-:W-:Y:S01]  /*13ce0*/  IADD3 R9, P6, PT, R9, R134, RZ ;  /* 0x0000008609097210 */ /* 0x000fe20007fde0ff */
[----:B---3--:R-:W3:Y:S01]  /*13cf0*/  LDL.LU R13, [R1+0xfc] ;  /* 0x0000fc00010d7983 */ /* 0x008ee20000300800 */
[----:B-1----:R-:W-:-:S04]  /*13d00*/  SEL R6, RZ, 0x4, !P5 ;  /* 0x00000004ff067807 */ /* 0x002fc80006800000 */
[----:B------:R-:W-:-:S04]  /*13d10*/  SEL R6, R6, RZ, !P4 ;  /* 0x000000ff06067207 */ /* 0x000fc80006000000 */
[----:B------:R-:W-:Y:S01]  /*13d20*/  ISETP.NE.U32.AND P5, PT, R6, RZ, PT ;  /* 0x000000ff0600720c */ /* 0x000fe20003fa5070 */
        /* <DEDUP_REMOVED lines=8> */
[----:B-1----:R-:W3:Y:S04]  /*13db0*/  LDL.LU R14, [R1+0xf8] ;  /* 0x0000f800010e7983 */ /* 0x002ee80000300800 */
[----:B------:R-:W3:Y:S01]  /*13dc0*/  LDL.LU R9, [R1+0x104] ;  /* 0x0001040001097983 */ /* 0x000ee20000300800 */
[----:B------:R-:W-:-:S03]  /*13dd0*/  IMAD.MOV.U32 R6, RZ, RZ, R12 ;  /* 0x000000ffff067224 */ /* 0x000fc600078e000c */
[----:B------:R1:W-:Y:S04]  /*13de0*/  STL [R1+0xe4], R12 ;  /* 0x0000e40c01007387 */ /* 0x0003e80000100800 */
[----:B------:R4:W-:Y:S04]  /*13df0*/  STL [R1+0xe0], R16 ;  /* 0x0000e01001007387 */ /* 0x0009e80000100800 */
[----:B-1----:R-:W3:Y:S01]  /*13e00*/  LDL.LU R12, [R1+0x100] ;  /* 0x00010000010c7983 */ /* 0x002ee20000300800 */
[----:B------:R-:W-:Y:S01]  /*13e10*/  IMAD.MOV.U32 R7, RZ, RZ, R16 ;  /* 0x000000ffff077224 */ /* 0x000fe200078e0010 */
[----:B--2---:R-:W-:-:S04]  /*13e20*/  IADD3 R10, P6, PT, R10, R134, RZ ;  /* 0x000000860a0a7210 */ /* 0x004fc80007fde0ff */
        /* <DEDUP_REMOVED lines=8> */
[----:B------:R-:W4:Y:S01]  /*13eb0*/  LDL.LU R16, [R1+0x10c] ;  /* 0x00010c0001107983 */ /* 0x000f220000300800 */
[----:B------:R-:W-:Y:S01]  /*13ec0*/  IMAD.MOV.U32 R7, RZ, RZ, R11 ;  /* 0x000000ffff077224 */ /* 0x000fe200078e000b */
[----:B------:R-:W-:Y:S02]  /*13ed0*/  ISETP.NE.U32.AND P5, PT, R6, RZ, PT ;  /* 0x000000ff0600720c */ /* 0x000fe40003fa5070 */
[----:B--2---:R-:W2:Y:S01]  /*13ee0*/  LDL.LU R11, [R1+0x110] ;  /* 0x00011000010b7983 */ /* 0x004ea20000300800 */
[----:B------:R-:W-:-:S03]  /*13ef0*/  MOV R6, R10 ;  /* 0x0000000a00067202 */ /* 0x000fc60000000f00 */
[----:B------:R-:W2:Y:S07]  /*13f00*/  LDL.LU R10, [R1+0x114] ;  /* 0x00011400010a7983 */ /* 0x000eae0000300800 */
        /* <DEDUP_REMOVED lines=31> */
[----:B------:R-:W-:Y:S02]  /*14100*/  ISETP.GT.AND P5, PT, R4, 0x2c, PT ;  /* 0x0000002c0400780c */ /* 0x000fe40003fa4270 */
[----:B----4-:R-:W-:Y:S01]  /*14110*/  IADD3 R16, P6, PT, R16, R134, RZ ;  /* 0x0000008610107210 */ /* 0x010fe20007fde0ff */
[----:B------:R-:W4:Y:S01]  /*14120*/  LDL.LU R9, [R1+0x12c] ;  /* 0x00012c0001097983 */ /* 0x000f220000300800 */
[----:B-1----:R-:W-:-:S04]  /*14130*/  SEL R6, RZ, 0x4, !P5 ;  /* 0x00000004ff067807 */ /* 0x002fc80006800000 */
[----:B------:R-:W-:Y:S01]  /*14140*/  SEL R6, R6, RZ, !P4 ;  /* 0x000000ff06067207 */ /* 0x000fe20006000000 */
[----:B------:R-:W-:-:S03]  /*14150*/  IMAD.X R17, R17, 0x1, R133, P6 ;  /* 0x0000000111117824 */ /* 0x000fc600030e0685 */
[----:B------:R-:W-:Y:S02]  /*14160*/  ISETP.NE.U32.AND P5, PT, R6, RZ, PT ;  /* 0x000000ff0600720c */ /* 0x000fe40003fa5070 */
[----:B--2---:R-:W-:Y:S01]  /*14170*/  IADD3 R10, P6, PT, R10, R134, RZ ;  /* 0x000000860a0a7210 */ /* 0x004fe20007fde0ff */
[----:B------:R-:W-:Y:S01]  /*14180*/  IMAD.MOV.U32 R7, RZ, RZ, R17 ;  /* 0x000000ffff077224 */ /* 0x000fe200078e0011 */
[----:B------:R-:W-:-:S03]  /*14190*/  MOV R6, R16 ;  /* 0x0000001000067202 */ /* 0x000fc60000000f00 */
[----:B------:R-:W-:Y:S01]  /*141a0*/  IMAD.X R11, R11, 0x1, R133, P6 ;  /* 0x000000010b0b7824 */ /* 0x000fe200030e0685 */
[----:B------:R1:W-:Y:S05]  /*141b0*/  STL [R1+0x10c], R16 ;  /* 0x00010c1001007387 */ /* 0x0003ea0000100800 */
[----:B------:R2:W-:Y:S04]  /*141c0*/  LDGSTS.E [R5+0xb000], desc[UR24][R6.64], P5 ;  /* 0x0b00000006057fae */ /* 0x0005e8000a9a1018 */
[----:B------:R-:W-:Y:S04]  /*141d0*/  STL [R1+0x108], R17 ;  /* 0x0001081101007387 */ /* 0x000fe80000100800 */
[----:B------:R1:W-:Y:S01]  /*141e0*/  STL [R1+0x114], R10 ;  /* 0x0001140a01007387 */ /* 0x0003e20000100800 */
[----:B--2---:R-:W-:Y:S01]  /*141f0*/  IMAD.MOV.U32 R6, RZ, RZ, R10 ;  /* 0x000000ffff067224 */ /* 0x004fe200078e000a */
[----:B------:R-:W-:-:S02]  /*14200*/  MOV R7, R11 ;  /* 0x0000000b00077202 */ /* 0x000fc40000000f00 */
[----:B------:R2:W-:Y:S04]  /*14210*/  STL [R1+0x110], R11 ;  /* 0x0001100b01007387 */ /* 0x0005e80000100800 */
[----:B-1----:R-:W4:Y:S04]  /*14220*/  LDL.LU R16, [R1+0x130] ;  /* 0x0001300001107983 */ /* 0x002f280000300800 */
[----:B------:R-:W4:Y:S04]  /*14230*/  LDL.LU R10, [R1+0x134] ;  /* 0x00013400010a7983 */ /* 0x000f280000300800 */
[----:B------:R1:W-:Y:S01]  /*14240*/  LDGSTS.E [R5+0xb200], desc[UR24][R6.64], P5 ;  /* 0x0b20000006057fae */ /* 0x0003e2000a9a1018 */
[----:B------:R-:W-:-:S02]  /*14250*/  ISETP.GT.AND P5, PT, R4, 0x2d, PT ;  /* 0x0000002d0400780c */ /* 0x000fc40003fa4270 */
[----:B---3--:R-:W-:Y:S01]  /*14260*/  IADD3 R8, P6, PT, R8, R134, RZ ;  /* 0x0000008608087210 */ /* 0x008fe20007fde0ff */
[----:B--2---:R-:W2:Y:S01]  /*14270*/  LDL.LU R11, [R1+0x13c] ;  /* 0x00013c00010b7983 */ /* 0x004ea20000300800 */
        /* <DEDUP_REMOVED lines=18> */
[----:B----4-:R-:W-:-:S04]  /*143a0*/  IADD3 R9, P6, PT, R9, R134, RZ ;  /* 0x0000008609097210 */ /* 0x010fc80007fde0ff */
        /* <DEDUP_REMOVED lines=11> */
[----:B----4-:R-:W4:Y:S01]  /*14460*/  LDL.LU R12, [R1+0x150] ;  /* 0x00015000010c7983 */ /* 0x010f220000300800 */
[----:B------:R-:W-:-:S03]  /*14470*/  MOV R6, R9 ;  /* 0x0000000900067202 */ /* 0x000fc60000000f00 */
[----:B------:R-:W4:Y:S07]  /*14480*/  LDL.LU R9, [R1+0x154] ;  /* 0x0001540001097983 */ /* 0x000f2e0000300800 */
[----:B------:R1:W-:Y:S01]  /*14490*/  LDGSTS.E [R5+0xb800], desc[UR24][R6.64], P5 ;  /* 0x0b80000006057fae */ /* 0x0003e2000a9a1018 */
[----:B------:R-:W-:-:S05]  /*144a0*/  IADD3 R10, P6, PT, R10, R134, RZ ;  /* 0x000000860a0a7210 */ /* 0x000fca0007fde0ff */
        /* <DEDUP_REMOVED lines=25> */
[----:B------:R-:W-:-:S02]  /*14640*/  IMAD.MOV.U32 R6, RZ, RZ, R8 ;  /* 0x000000ffff067224 */ /* 0x000fc400078e0008 */
[----:B------:R-:W-:Y:S02]  /*14650*/  IMAD.MOV.U32 R7, RZ, RZ, R13 ;  /* 0x000000ffff077224 */ /* 0x000fe400078e000d */
[----:B-1----:R-:W2:Y:S04]  /*14660*/  LDL.LU R13, [R1+0x168] ;  /* 0x00016800010d7983 */ /* 0x002ea80000300800 */
        /* <DEDUP_REMOVED lines=8> */
[----:B----4-:R-:W-:Y:S01]  /*146f0*/  IADD3 R9, P6, PT, R9, R134, RZ ;  /* 0x0000008609097210 */ /* 0x010fe20007fde0ff */
[----:B------:R-:W-:Y:S01]  /*14700*/  IMAD.MOV.U32 R7, RZ, RZ, R17 ;  /* 0x000000ffff077224 */ /* 0x000fe200078e0011 */
[----:B------:R-:W-:-:S03]  /*14710*/  MOV R6, R15 ;  /* 0x0000000f00067202 */ /* 0x000fc60000000f00 */
[----:B------:R-:W-:Y:S01]  /*14720*/  IMAD.X R12, R12, 0x1, R133, P6 ;  /* 0x000000010c0c7824 */ /* 0x000fe200030e0685 */
[----:B------:R1:W-:Y:S05]  /*14730*/  STL [R1+0x14c], R15 ;  /* 0x00014c0f01007387 */ /* 0x0003ea0000100800 */
[----:B------:R4:W-:Y:S04]  /*14740*/  LDGSTS.E [R5+0xc000], desc[UR24][R6.64], P5 ;  /* 0x0c00000006057fae */ /* 0x0009e8000a9a1018 */
[----:B------:R-:W-:Y:S04]  /*14750*/  STL [R1+0x148], R17 ;  /* 0x0001481101007387 */ /* 0x000fe80000100800 */
[----:B------:R1:W-:Y:S01]  /*14760*/  STL [R1+0x154], R9 ;  /* 0x0001540901007387 */ /* 0x0003e20000100800 */
[----:B----4-:R-:W-:Y:S01]  /*14770*/  IMAD.MOV.U32 R6, RZ, RZ, R9 ;  /* 0x000000ffff067224 */ /* 0x010fe200078e0009 */
[----:B------:R-:W-:-:S02]  /*14780*/  MOV R7, R12 ;  /* 0x0000000c00077202 */ /* 0x000fc40000000f00 */
[----:B------:R4:W-:Y:S04]  /*14790*/  STL [R1+0x150], R12 ;  /* 0x0001500c01007387 */ /* 0x0009e80000100800 */
[----:B-1----:R-:W3:Y:S04]  /*147a0*/  LDL.LU R15, [R1+0x170] ;  /* 0x00017000010f7983 */ /* 0x002ee80000300800 */
[----:B------:R-:W3:Y:S04]  /*147b0*/  LDL.LU R9, [R1+0x174] ;  /* 0x0001740001097983 */ /* 0x000ee80000300800 */
[----:B------:R1:W-:Y:S01]  /*147c0*/  LDGSTS.E [R5+0xc200], desc[UR24][R6.64], P5 ;  /* 0x0c20000006057fae */ /* 0x0003e2000a9a1018 */
[----:B------:R-:W-:-:S02]  /*147d0*/  ISETP.GT.AND P5, PT, R4, 0x31, PT ;  /* 0x000000310400780c */ /* 0x000fc40003fa4270 */
[----:B--2---:R-:W-:Y:S01]  /*147e0*/  IADD3 R10, P6, PT, R10, R134, RZ ;  /* 0x000000860a0a7210 */ /* 0x004fe20007fde0ff */
[----:B----4-:R-:W2:Y:S01]  /*147f0*/  LDL.LU R12, [R1+0x17c] ;  /* 0x00017c00010c7983 */ /* 0x010ea20000300800 */
        /* <DEDUP_REMOVED lines=13> */
[----:B----4-:R-:W-:-:S03]  /*148d0*/  IMAD.MOV.U32 R6, RZ, RZ, R11 ;  /* 0x000000ffff067224 */ /* 0x010fc600078e000b */
[----:B------:R1:W-:Y:S04]  /*148e0*/  STL [R1+0x164], R11 ;  /* 0x0001640b01007387 */ /* 0x0003e80000100800 */
[----:B------:R4:W-:Y:S04]  /*148f0*/  STL [R1+0x160], R16 ;  /* 0x0001601001007387 */ /* 0x0009e80000100800 */
[----:B-1----:R-:W2:Y:S01]  /*14900*/  LDL.LU R11, [R1+0x180] ;  /* 0x00018000010b7983 */ /* 0x002ea20000300800 */
[----:B------:R-:W-:Y:S01]  /*14910*/  IMAD.MOV.U32 R7, RZ, RZ, R16 ;  /* 0x000000ffff077224 */ /* 0x000fe200078e0010 */
[----:B---3--:R-:W-:-:S04]  /*14920*/  IADD3 R8, P6, PT, R8, R134, RZ ;  /* 0x0000008608087210 */ /* 0x008fc80007fde0ff */
        /* <DEDUP_REMOVED lines=8> */
[----:B----4-:R-:W4:Y:S01]  /*149b0*/  LDL.LU R16, [R1+0x18c] ;  /* 0x00018c0001107983 */ /* 0x010f220000300800 */
        /* <DEDUP_REMOVED lines=36> */
[----:B------:R-:W-:-:S03]  /*14c00*/  ISETP.GT.AND P5, PT, R4, 0x34, PT ;  /* 0x000000340400780c */ /* 0x000fc60003fa4270 */
[----:B------:R-:W2:Y:S01]  /*14c10*/  LDL.LU R10, [R1+0x1ac] ;  /* 0x0001ac00010a7983 */ /* 0x000ea20000300800 */
[----:B----4-:R-:W-:Y:S02]  /*14c20*/  IADD3 R16, P6, PT, R16, R134, RZ ;  /* 0x0000008610107210 */ /* 0x010fe40007fde0ff */
        /* <DEDUP_REMOVED lines=8> */
[----:B------:R1:W-:Y:S04]  /*14cb0*/  STL [R1+0x18c], R16 ;  /* 0x00018c1001007387 */ /* 0x0003e80000100800 */
[----:B------:R-:W-:Y:S04]  /*14cc0*/  STL [R1+0x188], R17 ;  /* 0x0001881101007387 */ /* 0x000fe80000100800 */
[----:B------:R3:W-:Y:S04]  /*14cd0*/  LDGSTS.E [R5+0xd000], desc[UR24][R6.64], P5 ;  /* 0x0d00000006057fae */ /* 0x0007e8000a9a1018 */
[----:B------:R4:W-:Y:S04]  /*14ce0*/  STL [R1+0x194], R8 ;  /* 0x0001940801007387 */ /* 0x0009e80000100800 */
[----:B------:R2:W-:Y:S01]  /*14cf0*/  STL [R1+0x190], R13 ;  /* 0x0001900d01007387 */ /* 0x0005e20000100800 */
[----:B---3--:R-:W-:Y:S01]  /*14d00*/  IMAD.MOV.U32 R6, RZ, RZ, R8 ;  /* 0x000000ffff067224 */ /* 0x008fe200078e0008 */
[----:B------:R-:W-:-:S02]  /*14d10*/  MOV R7, R13 ;  /* 0x0000000d00077202 */ /* 0x000fc40000000f00 */
[----:B-1----:R-:W3:Y:S04]  /*14d20*/  LDL.LU R16, [R1+0x1b0] ;  /* 0x0001b00001107983 */ /* 0x002ee80000300800 */
[----:B----4-:R-:W4:Y:S04]  /*14d30*/  LDL.LU R8, [R1+0x1b4] ;  /* 0x0001b40001087983 */ /* 0x010f280000300800 */
[----:B------:R1:W-:Y:S01]  /*14d40*/  LDGSTS.E [R5+0xd200], desc[UR24][R6.64], P5 ;  /* 0x0d20000006057fae */ /* 0x0003e2000a9a1018 */
[----:B------:R-:W-:Y:S02]  /*14d50*/  ISETP.GT.AND P5, PT, R4, 0x35, PT ;  /* 0x000000350400780c */ /* 0x000fe40003fa4270 */
[----:B--2---:R-:W-:Y:S01]  /*14d60*/  IADD3 R9, P6, PT, R9, R134, RZ ;  /* 0x0000008609097210 */ /* 0x004fe20007fde0ff */
[----:B------:R-:W2:Y:S01]  /*14d70*/  LDL.LU R13, [R1+0x1bc] ;  /* 0x0001bc00010d7983 */ /* 0x000ea20000300800 */
        /* <DEDUP_REMOVED lines=13> */
[----:B------:R-:W-:-:S03]  /*14e50*/  IMAD.MOV.U32 R6, RZ, RZ, R12 ;  /* 0x000000ffff067224 */ /* 0x000fc600078e000c */
        /* <DEDUP_REMOVED lines=9> */
[----:B------:R1:W-:Y:S02]  /*14ef0*/  STL [R1+0x1a8], R11 ;  /* 0x0001a80b01007387 */ /* 0x0003e40000100800 */
[----:B-1----:R-:W-:-:S02]  /*14f00*/  SEL R6, RZ, 0x4, !P5 ;  /* 0x00000004ff067807 */ /* 0x002fc40006800000 */
[----:B------:R-:W2:Y:S02]  /*14f10*/  LDL.LU R17, [R1+0x1c8] ;  /* 0x0001c80001117983 */ /* 0x000ea40000300800 */
[----:B------:R-:W-:Y:S02]  /*14f20*/  SEL R6, R6, RZ, !P4 ;  /* 0x000000ff06067207 */ /* 0x000fe40006000000 */
[----:B------:R-:W2:Y:S01]  /*14f30*/  LDL.LU R15, [R1+0x1cc] ;  /* 0x0001cc00010f7983 */ /* 0x000ea20000300800 */
[----:B------:R-:W-:Y:S01]  /*14f40*/  IMAD.MOV.U32 R7, RZ, RZ, R11 ;  /* 0x000000ffff077224 */ /* 0x000fe200078e000b */
[----:B------:R-:W-:Y:S02]  /*14f50*/  ISETP.NE.U32.AND P5, PT, R6, RZ, PT ;  /* 0x000000ff0600720c */ /* 0x000fe40003fa5070 */
[----:B------:R-:W2:Y:S01]  /*14f60*/  LDL.LU R11, [R1+0x1d0] ;  /* 0x0001d000010b7983 */ /* 0x000ea20000300800 */
[----:B------:R-:W-:-:S03]  /*14f70*/  MOV R6, R10 ;  /* 0x0000000a00067202 */ /* 0x000fc60000000f00 */
[----:B------:R-:W2:Y:S07]  /*14f80*/  LDL.LU R10, [R1+0x1d4] ;  /* 0x0001d400010a7983 */ /* 0x000eae0000300800 */
[----:B------:R1:W-:Y:S01]  /*14f90*/  LDGSTS.E [R5+0xd800], desc[UR24][R6.64], P5 ;  /* 0x0d80000006057fae */ /* 0x0003e2000a9a1018 */
[----:B----4-:R-:W-:-:S05]  /*14fa0*/  IADD3 R8, P6, PT, R8, R134, RZ ;  /* 0x0000008608087210 */ /* 0x010fca0007fde0ff */
[----:B---3--:R-:W-:Y:S02]  /*14fb0*/  IMAD.X R16, R16, 0x1, R133, P6 ;  /* 0x0000000110107824 */ /* 0x008fe400030e0685 */
[----:B-1----:R-:W-:-:S03]  /*14fc0*/  IMAD.MOV.U32 R6, RZ, RZ, R8 ;  /* 0x000000ffff067224 */ /* 0x002fc600078e0008 */
[----:B------:R-:W-:-:S05]  /*14fd0*/  MOV R7, R16 ;  /* 0x0000001000077202 */ /* 0x000fca0000000f00 */
[----:B------:R1:W-:Y:S01]  /*14fe0*/  LDGSTS.E [R5+0xda00], desc[UR24][R6.64], P5 ;  /* 0x0da0000006057fae */ /* 0x0003e2000a9a1018 */
[----:B------:R-:W-:Y:S02]  /*14ff0*/  ISETP.GT.AND P5, PT, R4, 0x37, PT ;  /* 0x000000370400780c */ /* 0x000fe40003fa4270 */
[----:B--2---:R-:W-:Y:S01]  /*15000*/  IADD3 R13, P6, PT, R13, R134, RZ ;  /* 0x000000860d0d7210 */ /* 0x004fe20007fde0ff */
[----:B------:R2:W-:Y:S04]  /*15010*/  STL [R1+0x1b4], R8 ;  /* 0x0001b40801007387 */ /* 0x0005e80000100800 */
[----:B------:R-:W-:Y:S01]  /*15020*/  STL [R1+0x1b0], R16 ;  /* 0x0001b01001007387 */ /* 0x000fe20000100800 */
[----:B-1----:R-:W-:-:S03]  /*15030*/  SEL R6, RZ, 0x4, !P5 ;  /* 0x00000004ff067807 */ /* 0x002fc60006800000 */
[----:B--2---:R-:W2:Y:S01]  /*15040*/  LDL.LU R8, [R1+0x1dc] ;  /* 0x0001dc0001087983 */ /* 0x004ea20000300800 */
[----:B------:R-:W-:-:S03]  /*15050*/  SEL R6, R6, RZ, !P4 ;  /* 0x000000ff06067207 */ /* 0x000fc60006000000 */
[----:B------:R1:W-:Y:S01]  /*15060*/  STL [R1+0x1bc], R13 ;  /* 0x0001bc0d01007387 */ /* 0x0003e20000100800 */
[----:B------:R-:W-:Y:S01]  /*15070*/  ISETP.NE.U32.AND P5, PT, R6, RZ, PT ;  /* 0x000000ff0600720c */ /* 0x000fe20003fa5070 */
[----:B------:R-:W-:Y:S02]  /*15080*/  IMAD.MOV.U32 R6, RZ, RZ, R13 ;  /* 0x000000ffff067224 */ /* 0x000fe400078e000d */
[----:B------:R-:W-:Y:S01]  /*15090*/  IMAD.X R14, R14, 0x1, R133, P6 ;  /* 0x000000010e0e7824 */ /* 0x000fe200030e0685 */
[----:B------:R-:W-:-:S04]  /*150a0*/  IADD3 R9, P6, PT, R9, R134, RZ ;  /* 0x0000008609097210 */ /* 0x000fc80007fde0ff */
[----:B------:R3:W-:Y:S01]  /*150b0*/  STL [R1+0x1b8], R14 ;  /* 0x0001b80e01007387 */ /* 0x0007e20000100800 */
[----:B------:R-:W-:-:S03]  /*150c0*/  IMAD.MOV.U32 R7, RZ, RZ, R14 ;  /* 0x000000ffff077224 */ /* 0x000fc600078e000e */
[----:B-1----:R-:W4:Y:S04]  /*150d0*/  LDL.LU R13, [R1+0x1d8] ;  /* 0x0001d800010d7983 */ /* 0x002f280000300800 */
[----:B------:R1:W-:Y:S04]  /*150e0*/  LDGSTS.E [R5+0xdc00], desc[UR24][R6.64], P5 ;  /* 0x0dc0000006057fae */ /* 0x0003e8000a9a1018 */
[----:B---3--:R-:W3:Y:S01]  /*150f0*/  LDL.LU R14, [R1+0x1e4] ;  /* 0x0001e400010e7983 */ /* 0x008ee20000300800 */
[----:B------:R-:W-:-:S03]  /*15100*/  IADD3.X R12, PT, PT, R12, R133, RZ, P6, !PT ;  /* 0x000000850c0c7210 */ /* 0x000fc600037fe4ff */
[----:B------:R-:W-:Y:S04]  /*15110*/  STL [R1+0x1c4], R9 ;  /* 0x0001c40901007387 */ /* 0x000fe80000100800 */
[----:B------:R1:W-:Y:S04]  /*15120*/  STL [R1+0x1c0], R12 ;  /* 0x0001c00c01007387 */ /* 0x0003e80000100800 */
[----:B------:R-:W3:Y:S01]  /*15130*/  LDL.LU R16, [R1+0x1e0] ;  /* 0x0001e00001107983 */ /* 0x000ee20000300800 */
[----:B-1----:R-:W-:Y:S02]  /*15140*/  IMAD.MOV.U32 R7, RZ, RZ, R12 ;  /* 0x000000ffff077224 */ /* 0x002fe400078e000c */
[----:B------:R-:W-:Y:S01]  /*15150*/  IMAD.MOV.U32 R6, RZ, RZ, R9 ;  /* 0x000000ffff067224 */ /* 0x000fe200078e0009 */
[----:B------:R-:W3:Y:S04]  /*15160*/  LDL.LU R12, [R1+0x1e8] ;  /* 0x0001e800010c7983 */ /* 0x000ee80000300800 */
[----:B------:R-:W3:Y:S04]  /*15170*/  LDL.LU R9, [R1+0x1ec] ;  /* 0x0001ec0001097983 */ /* 0x000ee80000300800 */
[----:B------:R1:W-:Y:S01]  /*15180*/  LDGSTS.E [R5+0xde00], desc[UR24][R6.64], P5 ;  /* 0x0de0000006057fae */ /* 0x0003e2000a9a1018 */
[----:B------:R-:W-:-:S02]  /*15190*/  ISETP.GT.AND P5, PT, R4, 0x38, PT ;  /* 0x000000380400780c */ /* 0x000fc40003fa4270 */
[----:B------:R-:W-:Y:S02]  /*151a0*/  IADD3 R15, P6, PT, R15, R134, RZ ;  /* 0x000000860f0f7210 */ /* 0x000fe40007fde0ff */
[----:B-1----:R-:W-:-:S04]  /*151b0*/  SEL R6, RZ, 0x4, !P5 ;  /* 0x00000004ff067807 */ /* 0x002fc80006800000 */
[----:B------:R-:W-:Y:S01]  /*151c0*/  SEL R6, R6, RZ, !P4 ;  /* 0x000000ff06067207 */ /* 0x000fe20006000000 */
[----:B------:R-:W-:-:S03]  /*151d0*/  IMAD.X R17, R17, 0x1, R133, P6 ;  /* 0x0000000111117824 */ /* 0x000fc600030e0685 */
[----:B------:R-:W-:Y:S02]  /*151e0*/  ISETP.NE.U32.AND P5, PT, R6, RZ, PT ;  /* 0x000000ff0600720c */ /* 0x000fe40003fa5070 */
[----:B------:R-:W-:Y:S01]  /*151f0*/  IADD3 R10, P6, PT, R10, R134, RZ ;  /* 0x000000860a0a7210 */ /* 0x000fe20007fde0ff */
[----:B------:R-:W-:Y:S01]  /*15200*/  IMAD.MOV.U32 R7, RZ, RZ, R17 ;  /* 0x000000ffff077224 */ /* 0x000fe200078e0011 */
[----:B------:R-:W-:Y:S01]  /*15210*/  MOV R6, R15 ;  /* 0x0000000f00067202 */ /* 0x000fe20000000f00 */
[----:B------:R1:W-:Y:S02]  /*15220*/  STL [R1+0x1cc], R15 ;  /* 0x0001cc0f01007387 */ /* 0x0003e40000100800 */
[----:B------:R-:W-:Y:S02]  /*15230*/  IMAD.X R11, R11, 0x1, R133, P6 ;  /* 0x000000010b0b7824 */ /* 0x000fe400030e0685 */
[----:B------:R-:W-:Y:S04]  /*15240*/  STL [R1+0x1c8], R17 ;  /* 0x0001c81101007387 */ /* 0x000fe80000100800 */
[----:B------:R1:W-:Y:S04]  /*15250*/  STL [R1+0x1d4], R10 ;  /* 0x0001d40a01007387 */ /* 0x0003e80000100800 */
[----:B------:R2:W-:Y:S04]  /*15260*/  LDGSTS.E [R5+0xe000], desc[UR24][R6.64], P5 ;  /* 0x0e00000006057fae */ /* 0x0005e8000a9a1018 */
[----:B------:R2:W-:Y:S04]  /*15270*/  STL [R1+0x1d0], R11 ;  /* 0x0001d00b01007387 */ /* 0x0005e80000100800 */
[----:B-1----:R-:W3:Y:S01]  /*15280*/  LDL.LU R15, [R1+0x1f0] ;  /* 0x0001f000010f7983 */ /* 0x002ee20000300800 */
[----:B--2---:R-:W-:-:S03]  /*15290*/  IMAD.MOV.U32 R6, RZ, RZ, R10 ;  /* 0x000000ffff067224 */ /* 0x004fc600078e000a */
[----:B------:R-:W2:Y:S01]  /*152a0*/  LDL.LU R10, [R1+0x1f4] ;  /* 0x0001f400010a7983 */ /* 0x000ea20000300800 */
[----:B------:R-:W-:Y:S02]  /*152b0*/  MOV R7, R11 ;  /* 0x0000000b00077202 */ /* 0x000fe40000000f00 */
[----:B------:R-:W-:Y:S01]  /*152c0*/  IADD3 R8, P6, PT, R8, R134, RZ ;  /* 0x0000008608087210 */ /* 0x000fe20007fde0ff */
[----:B------:R-:W2:Y:S04]  /*152d0*/  LDL.LU R11, [R1+0x1fc] ;  /* 0x0001fc00010b7983 */ /* 0x000ea80000300800 */
[----:B------:R1:W-:Y:S01]  /*152e0*/  LDGSTS.E [R5+0xe200], desc[UR24][R6.64], P5 ;  /* 0x0e20000006057fae */ /* 0x0003e2000a9a1018 */
[----:B------:R-:W-:-:S04]  /*152f0*/  ISETP.GT.AND P5, PT, R4, 0x39, PT ;  /* 0x000000390400780c */ /* 0x000fc80003fa4270 */
[----:B-1----:R-:W-:-:S04]  /*15300*/  SEL R6, RZ, 0x4, !P5 ;  /* 0x00000004ff067807 */ /* 0x002fc80006800000 */
[----:B------:R-:W-:-:S04]  /*15310*/  SEL R6, R6, RZ, !P4 ;  /* 0x000000ff06067207 */ /* 0x000fc80006000000 */
[----:B------:R-:W-:Y:S01]  /*15320*/  ISETP.NE.U32.AND P5, PT, R6, RZ, PT ;  /* 0x000000ff0600720c */ /* 0x000fe20003fa5070 */
[----:B------:R-:W-:Y:S01]  /*15330*/  STL [R1+0x1dc], R8 ;  /* 0x0001dc0801007387 */ /* 0x000fe20000100800 */
[----:B------:R-:W-:Y:S02]  /*15340*/  IMAD.MOV.U32 R6, RZ, RZ, R8 ;  /* 0x000000ffff067224 */ /* 0x000fe400078e0008 */
[----:B----4-:R-:W-:-:S04]  /*15350*/  IMAD.X R13, R13, 0x1, R133, P6 ;  /* 0x000000010d0d7824 */ /* 0x010fc800030e0685 */
[----:B------:R-:W-:Y:S01]  /*15360*/  IMAD.MOV.U32 R7, RZ, RZ, R13 ;  /* 0x000000ffff077224 */ /* 0x000fe200078e000d */
[----:B---3--:R-:W-:Y:S01]  /*15370*/  IADD3 R14, P6, PT, R14, R134, RZ ;  /* 0x000000860e0e7210 */ /* 0x008fe20007fde0ff */
[----:B------:R1:W-:Y:S04]  /*15380*/  STL [R1+0x1d8], R13 ;  /* 0x0001d80d01007387 */ /* 0x0003e80000100800 */
[----:B------:R3:W-:Y:S04]  /*15390*/  LDGSTS.E [R5+0xe400], desc[UR24][R6.64], P5 ;  /* 0x0e40000006057fae */ /* 0x0007e8000a9a1018 */
[----:B-1----:R-:W4:Y:S01]  /*153a0*/  LDL.LU R13, [R1+0x1f8] ;  /* 0x0001f800010d7983 */ /* 0x002f220000300800 */
[----:B------:R-:W-:-:S03]  /*153b0*/  IADD3.X R16, PT, PT, R16, R133, RZ, P6, !PT ;  /* 0x0000008510107210 */ /* 0x000fc600037fe4ff */
[----:B------:R-:W4:Y:S01]  /*153c0*/  LDL.LU R8, [R1+0x204] ;  /* 0x0002040001087983 */ /* 0x000f220000300800 */
[----:B---3--:R-:W-:-:S03]  /*153d0*/  IMAD.MOV.U32 R6, RZ, RZ, R14 ;  /* 0x000000ffff067224 */ /* 0x008fc600078e000e */
[----:B------:R1:W-:Y:S04]  /*153e0*/  STL [R1+0x1e4], R14 ;  /* 0x0001e40e01007387 */ /* 0x0003e80000100800 */
[----:B------:R3:W-:Y:S04]  /*153f0*/  STL [R1+0x1e0], R16 ;  /* 0x0001e01001007387 */ /* 0x0007e80000100800 */
[----:B-1----:R-:W4:Y:S01]  /*15400*/  LDL.LU R14, [R1+0x200] ;  /* 0x00020000010e7983 */ /* 0x002f220000300800 */
        /* <DEDUP_REMOVED lines=8> */
[----:B------:R-:W4:Y:S01]  /*15490*/  LDL.LU R17, [R1+0x208] ;  /* 0x0002080001117983 */ /* 0x000f220000300800 */
        /* <DEDUP_REMOVED lines=8> */
[----:B--2---:R-:W-:-:S05]  /*15520*/  IADD3 R10, P6, PT, R10, R134, RZ ;  /* 0x000000860a0a7210 */ /* 0x004fca0007fde0ff */
[----:B------:R-:W-:Y:S02]  /*15530*/  IMAD.X R15, R15, 0x1, R133, P6 ;  /* 0x000000010f0f7824 */ /* 0x000fe400030e0685 */
[----:B-1----:R-:W-:-:S03]  /*15540*/  IMAD.MOV.U32 R6, RZ, RZ, R10 ;  /* 0x000000ffff067224 */ /* 0x002fc600078e000a */
[----:B------:R-:W-:-:S05]  /*15550*/  MOV R7, R15 ;  /* 0x0000000f00077202 */ /* 0x000fca0000000f00 */
[----:B------:R1:W-:Y:S01]  /*15560*/  LDGSTS.E [R5+0xea00], desc[UR24][R6.64], P5 ;  /* 0x0ea0000006057fae */ /* 0x0003e2000a9a1018 */
[----:B------:R-:W-:Y:S02]  /*15570*/  ISETP.GT.AND P5, PT, R4, 0x3b, PT ;  /* 0x0000003b0400780c */ /* 0x000fe40003fa4270 */
[----:B------:R-:W-:Y:S02]  /*15580*/  IADD3 R11, P6, PT, R11, R134, RZ ;  /* 0x000000860b0b7210 */ /* 0x000fe40007fde0ff */
[----:B-1----:R-:W-:-:S04]  /*15590*/  SEL R6, RZ, 0x4, !P5 ;  /* 0x00000004ff067807 */ /* 0x002fc80006800000 */
[----:B------:R-:W-:-:S04]  /*155a0*/  SEL R6, R6, RZ, !P4 ;  /* 0x000000ff06067207 */ /* 0x000fc80006000000 */
[----:B------:R-:W-:Y:S01]  /*155b0*/  ISETP.NE.U32.AND P5, PT, R6, RZ, PT ;  /* 0x000000ff0600720c */ /* 0x000fe20003fa5070 */
[----:B------:R1:W-:Y:S01]  /*155c0*/  STL [R1+0x1f4], R10 ;  /* 0x0001f40a01007387 */ /* 0x0003e20000100800 */
[----:B------:R-:W-:-:S03]  /*155d0*/  IMAD.MOV.U32 R6, RZ, RZ, R11 ;  /* 0x000000ffff067224 */ /* 0x000fc600078e000b */
[----:B------:R-:W-:Y:S04]  /*155e0*/  STL [R1+0x1f0], R15 ;  /* 0x0001f00f01007387 */ /* 0x000fe80000100800 */
[----:B-1----:R-:W2:Y:S04]  /*155f0*/  LDL.LU R10, [R1+0x21c] ;  /* 0x00021c00010a7983 */ /* 0x002ea80000300800 */
[----:B------:R-:W-:Y:S01]  /*15600*/  STL [R1+0x1fc], R11 ;  /* 0x0001fc0b01007387 */ /* 0x000fe20000100800 */
[----:B----4-:R-:W-:Y:S01]  /*15610*/  IMAD.X R13, R13, 0x1, R133, P6 ;  /* 0x000000010d0d7824 */ /* 0x010fe200030e0685 */
[----:B------:R-:W-:-:S03]  /*15620*/  IADD3 R8, P6, PT, R8, R134, RZ ;  /* 0x0000008608087210 */ /* 0x000fc60007fde0ff */
[----:B------:R-:W-:Y:S01]  /*15630*/  IMAD.MOV.U32 R7, RZ, RZ, R13 ;  /* 0x000000ffff077224 */ /* 0x000fe200078e000d */
[----:B------:R1:W-:Y:S04]  /*15640*/  STL [R1+0x1f8], R13 ;  /* 0x0001f80d01007387 */ /* 0x0003e80000100800 */
[----:B------:R4:W-:Y:S04]  /*15650*/  LDGSTS.E [R5+0xec00], desc[UR24][R6.64], P5 ;  /* 0x0ec0000006057fae */ /* 0x0009e8000a9a1018 */
[----:B-1----:R-:W2:Y:S01]  /*15660*/  LDL.LU R13, [R1+0x218] ;  /* 0x00021800010d7983 */ /* 0x002ea20000300800 */
[----:B------:R-:W-:-:S03]  /*15670*/  IADD3.X R14, PT, PT, R14, R133, RZ, P6, !PT ;  /* 0x000000850e0e7210 */ /* 0x000fc600037fe4ff */
[----:B------:R-:W2:Y:S01]  /*15680*/  LDL.LU R11, [R1+0x224] ;  /* 0x00022400010b7983 */ /* 0x000ea20000300800 */
[----:B----4-:R-:W-:Y:S02]  /*15690*/  IMAD.MOV.U32 R6, RZ, RZ, R8 ;  /* 0x000000ffff067224 */ /* 0x010fe400078e0008 */
[----:B------:R-:W-:Y:S01]  /*156a0*/  IMAD.MOV.U32 R7, RZ, RZ, R14 ;  /* 0x000000ffff077224 */ /* 0x000fe200078e000e */
[----:B------:R-:W-:Y:S04]  /*156b0*/  STL [R1+0x204], R8 ;  /* 0x0002040801007387 */ /* 0x000fe80000100800 */
[----:B------:R1:W-:Y:S04]  /*156c0*/  STL [R1+0x200], R14 ;  /* 0x0002000e01007387 */ /* 0x0003e80000100800 */
[----:B------:R4:W-:Y:S01]  /*156d0*/  LDGSTS.E [R5+0xee00], desc[UR24][R6.64], P5 ;  /* 0x0ee0000006057fae */ /* 0x0009e2000a9a1018 */
[----:B------:R-:W-:-:S03]  /*156e0*/  ISETP.GT.AND P5, PT, R4, 0x3c, PT ;  /* 0x0000003c0400780c */ /* 0x000fc60003fa4270 */
[----:B------:R-:W2:Y:S01]  /*156f0*/  LDL.LU R15, [R1+0x220] ;  /* 0x00022000010f7983 */ /* 0x000ea20000300800 */
[----:B---3--:R-:W-:-:S03]  /*15700*/  IADD3 R16, P6, PT, R16, R134, RZ ;  /* 0x0000008610107210 */ /* 0x008fc60007fde0ff */
[----:B-1----:R-:W3:Y:S01]  /*15710*/  LDL.LU R14, [R1+0x228] ;  /* 0x00022800010e7983 */ /* 0x002ee20000300800 */
[----:B----4-:R-:W-:Y:S01]  /*15720*/  SEL R6, RZ, 0x4, !P5 ;  /* 0x00000004ff067807 */ /* 0x010fe20006800000 */
[----:B------:R-:W-:Y:S02]  /*15730*/  IMAD.X R17, R17, 0x1, R133, P6 ;  /* 0x0000000111117824 */ /* 0x000fe400030e0685 */
[----:B------:R-:W4:Y:S01]  /*15740*/  LDL.LU R8, [R1+0x22c] ;  /* 0x00022c0001087983 */ /* 0x000f220000300800 */
[----:B------:R-:W-:-:S04]  /*15750*/  SEL R6, R6, RZ, !P4 ;  /* 0x000000ff06067207 */ /* 0x000fc80006000000 */
[----:B------:R-:W-:Y:S02]  /*15760*/  ISETP.NE.U32.AND P5, PT, R6, RZ, PT ;  /* 0x000000ff0600720c */ /* 0x000fe40003fa5070 */
[----:B------:R-:W-:Y:S01]  /*15770*/  IADD3 R9, P6, PT, R9, R134, RZ ;  /* 0x0000008609097210 */ /* 0x000fe20007fde0ff */
[----:B------:R-:W-:Y:S01]  /*15780*/  IMAD.MOV.U32 R7, RZ, RZ, R17 ;  /* 0x000000ffff077224 */ /* 0x000fe200078e0011 */
[----:B------:R-:W-:Y:S01]  /*15790*/  MOV R6, R16 ;  /* 0x0000001000067202 */ /* 0x000fe20000000f00 */
[----:B------:R-:W-:Y:S02]  /*157a0*/  STL [R1+0x20c], R16 ;  /* 0x00020c1001007387 */ /* 0x000fe40000100800 */
[----:B------:R-:W-:Y:S02]  /*157b0*/  IMAD.X R12, R12, 0x1, R133, P6 ;  /* 0x000000010c0c7824 */ /* 0x000fe400030e0685 */
[----:B------:R1:W-:Y:S04]  /*157c0*/  STL [R1+0x208], R17 ;  /* 0x0002081101007387 */ /* 0x0003e80000100800 */
[----:B------:R1:W-:Y:S04]  /*157d0*/  STL [R1+0x214], R9 ;  /* 0x0002140901007387 */ /* 0x0003e80000100800 */
[----:B------:R1:W-:Y:S04]  /*157e0*/  LDGSTS.E [R5+0xf000], desc[UR24][R6.64], P5 ;  /* 0x0f00000006057fae */ /* 0x0003e8000a9a1018 */
[----:B------:R1:W-:Y:S04]  /*157f0*/  STL [R1+0x210], R12 ;  /* 0x0002100c01007387 */ /* 0x0003e80000100800 */
[----:B-1----:R-:W3:Y:S01]  /*15800*/  LDL.LU R17, [R1+0x230] ;  /* 0x0002300001117983 */ /* 0x002ee20000300800 */
[----:B------:R-:W-:-:S03]  /*15810*/  IMAD.MOV.U32 R6, RZ, RZ, R9 ;  /* 0x000000ffff067224 */ /* 0x000fc600078e0009 */
[----:B------:R-:W3:Y:S01]  /*15820*/  LDL.LU R9, [R1+0x234] ;  /* 0x0002340001097983 */ /* 0x000ee20000300800 */
[----:B------:R-:W-:-:S03]  /*15830*/  MOV R7, R12 ;  /* 0x0000000c00077202 */ /* 0x000fc60000000f00 */
[----:B------:R-:W3:Y:S04]  /*15840*/  LDL.LU R12, [R1+0x23c] ;  /* 0x00023c00010c7983 */ /* 0x000ee80000300800 */
[----:B------:R1:W-:Y:S01]  /*15850*/  LDGSTS.E [R5+0xf200], desc[UR24][R6.64], P5 ;  /* 0x0f20000006057fae */ /* 0x0003e2000a9a1018 */
[----:B------:R-:W-:-:S04]  /*15860*/  ISETP.GT.AND P5, PT, R4, 0x3d, PT ;  /* 0x0000003d0400780c */ /* 0x000fc80003fa4270 */
[----:B-1----:R-:W-:-:S04]  /*15870*/  SEL R6, RZ, 0x4, !P5 ;  /* 0x00000004ff067807 */ /* 0x002fc80006800000 */
[----:B------:R-:W-:Y:S02]  /*15880*/  SEL R6, R6, RZ, !P4 ;  /* 0x000000ff06067207 */ /* 0x000fe40006000000 */
[----:B--2---:R-:W-:Y:S02]  /*15890*/  IADD3 R10, P6, PT, R10, R134, RZ ;  /* 0x000000860a0a7210 */ /* 0x004fe40007fde0ff */
[----:B------:R-:W-:-:S03]  /*158a0*/  ISETP.NE.U32.AND P5, PT, R6, RZ, PT ;  /* 0x000000ff0600720c */ /* 0x000fc60003fa5070 */
[----:B------:R-:W-:Y:S01]  /*158b0*/  IMAD.MOV.U32 R6, RZ, RZ, R10 ;  /* 0x000000ffff067224 */ /* 0x000fe200078e000a */
[----:B------:R-:W-:Y:S01]  /*158c0*/  STL [R1+0x21c], R10 ;  /* 0x00021c0a01007387 */ /* 0x000fe20000100800 */
[----:B------:R-:W-:Y:S01]  /*158d0*/  IMAD.X R13, R13, 0x1, R133, P6 ;  /* 0x000000010d0d7824 */ /* 0x000fe200030e0685 */
[----:B------:R-:W-:-:S03]  /*158e0*/  IADD3 R11, P6, PT, R11, R134, RZ ;  /* 0x000000860b0b7210 */ /* 0x000fc60007fde0ff */
[----:B------:R-:W-:Y:S01]  /*158f0*/  IMAD.MOV.U32 R7, RZ, RZ, R13 ;  /* 0x000000ffff077224 */ /* 0x000fe200078e000d */
[----:B------:R1:W-:Y:S04]  /*15900*/  STL [R1+0x218], R13 ;  /* 0x0002180d01007387 */ /* 0x0003e80000100800 */
[----:B------:R2:W-:Y:S04]  /*15910*/  LDGSTS.E [R5+0xf400], desc[UR24][R6.64], P5 ;  /* 0x0f40000006057fae */ /* 0x0005e8000a9a1018 */
[----:B-1----:R-:W3:Y:S04]  /*15920*/  LDL.LU R13, [R1+0x238] ;  /* 0x00023800010d7983 */ /* 0x002ee80000300800 */
[----:B------:R-:W3:Y:S01]  /*15930*/  LDL.LU R10, [R1+0x244] ;  /* 0x00024400010a7983 */ /* 0x000ee20000300800 */
[----:B------:R-:W-:Y:S01]  /*15940*/  IADD3.X R15, PT, PT, R15, R133, RZ, P6, !PT ;  /* 0x000000850f0f7210 */ /* 0x000fe200037fe4ff */
[----:B--2---:R-:W-:-:S04]  /*15950*/  IMAD.MOV.U32 R6, RZ, RZ, R11 ;  /* 0x000000ffff067224 */ /* 0x004fc800078e000b */
[----:B------:R-:W-:Y:S01]  /*15960*/  IMAD.MOV.U32 R7, RZ, RZ, R15 ;  /* 0x000000ffff077224 */ /* 0x000fe200078e000f */
[----:B------:R1:W-:Y:S04]  /*15970*/  STL [R1+0x224], R11 ;  /* 0x0002240b01007387 */ /* 0x0003e80000100800 */
[----:B------:R2:W-:Y:S01]  /*15980*/  LDGSTS.E [R5+0xf600], desc[UR24][R6.64], P5 ;  /* 0x0f60000006057fae */ /* 0x0005e2000a9a1018 */
[----:B------:R-:W-:Y:S02]  /*15990*/  ISETP.GT.AND P5, PT, R4, 0x3e, PT ;  /* 0x0000003e0400780c */ /* 0x000fe40003fa4270 */
[----:B----4-:R-:W-:Y:S01]  /*159a0*/  IADD3 R8, P6, PT, R8, R134, RZ ;  /* 0x0000008608087210 */ /* 0x010fe20007fde0ff */
[----:B------:R4:W-:Y:S04]  /*159b0*/  STL [R1+0x220], R15 ;  /* 0x0002200f01007387 */ /* 0x0009e80000100800 */
[----:B-1----:R-:W3:Y:S01]  /*159c0*/  LDL.LU R11, [R1+0x240] ;  /* 0x00024000010b7983 */ /* 0x002ee20000300800 */
[----:B--2---:R-:W-:Y:S01]  /*159d0*/  SEL R6, RZ, 0x4, !P5 ;  /* 0x00000004ff067807 */ /* 0x004fe20006800000 */
[----:B---3--:R-:W-:-:S03]  /*159e0*/  IMAD.X R14, R14, 0x1, R133, P6 ;  /* 0x000000010e0e7824 */ /* 0x008fc600030e0685 */
[----:B------:R-:W-:Y:S01]  /*159f0*/  SEL R6, R6, RZ, !P4 ;  /* 0x000000ff06067207 */ /* 0x000fe20006000000 */
[----:B------:R-:W-:Y:S03]  /*15a00*/  STL [R1+0x22c], R8 ;  /* 0x00022c0801007387 */ /* 0x000fe60000100800 */
[----:B------:R-:W-:Y:S01]  /*15a10*/  ISETP.NE.U32.AND P5, PT, R6, RZ, PT ;  /* 0x000000ff0600720c */ /* 0x000fe20003fa5070 */
[----:B------:R1:W-:Y:S04]  /*15a20*/  STL [R1+0x228], R14 ;  /* 0x0002280e01007387 */ /* 0x0003e80000100800 */
[----:B------:R-:W2:Y:S01]  /*15a30*/  LDL.LU R16, [R1+0x248] ;  /* 0x0002480001107983 */ /* 0x000ea20000300800 */
[----:B------:R-:W-:-:S03]  /*15a40*/  MOV R6, R8 ;  /* 0x0000000800067202 */ /* 0x000fc60000000f00 */
[----:B----4-:R-:W3:Y:S01]  /*15a50*/  LDL.LU R15, [R1+0x24c] ;  /* 0x00024c00010f7983 */ /* 0x010ee20000300800 */
[----:B------:R-:W-:-:S03]  /*15a60*/  IMAD.MOV.U32 R7, RZ, RZ, R14 ;  /* 0x000000ffff077224 */ /* 0x000fc600078e000e */
[----:B-1----:R-:W4:Y:S01]  /*15a70*/  LDL.LU R14, [R1+0x268] ;  /* 0x00026800010e7983 */ /* 0x002f220000300800 */
[----:B------:R-:W-:-:S03]  /*15a80*/  IADD3 R9, P6, PT, R9, R134, RZ ;  /* 0x0000008609097210 */ /* 0x000fc60007fde0ff */
[----:B------:R-:W4:Y:S02]  /*15a90*/  LDL.LU R8, [R1+0x26c] ;  /* 0x00026c0001087983 */ /* 0x000f240000300800 */
[----:B------:R-:W-:Y:S02]  /*15aa0*/  IMAD.X R17, R17, 0x1, R133, P6 ;  /* 0x0000000111117824 */ /* 0x000fe400030e0685 */
[----:B------:R1:W-:Y:S04]  /*15ab0*/  LDGSTS.E [R5+0xf800], desc[UR24][R6.64], P5 ;  /* 0x0f80000006057fae */ /* 0x0003e8000a9a1018 */
[----:B------:R1:W-:Y:S04]  /*15ac0*/  STL [R1+0x234], R9 ;  /* 0x0002340901007387 */ /* 0x0003e80000100800 */
[----:B------:R-:W-:Y:S01]  /*15ad0*/  STL [R1+0x230], R17 ;  /* 0x0002301101007387 */ /* 0x000fe20000100800 */
[----:B-1----:R-:W-:-:S03]  /*15ae0*/  IMAD.MOV.U32 R6, RZ, RZ, R9 ;  /* 0x000000ffff067224 */ /* 0x002fc600078e0009 */
[----:B------:R-:W4:Y:S01]  /*15af0*/  LDL R9, [R1+0x348] ;  /* 0x0003480001097983 */ /* 0x000f220000100800 */
[----:B------:R-:W-:-:S05]  /*15b00*/  MOV R7, R17 ;  /* 0x0000001100077202 */ /* 0x000fca0000000f00 */
[----:B------:R1:W-:Y:S01]  /*15b10*/  LDGSTS.E [R5+0xfa00], desc[UR24][R6.64], P5 ;  /* 0x0fa0000006057fae */ /* 0x0003e2000a9a1018 */
[----:B------:R-:W-:-:S04]  /*15b20*/  ISETP.GT.AND P5, PT, R4, 0x3f, PT ;  /* 0x0000003f0400780c */ /* 0x000fc80003fa4270 */
[----:B------:R-:W-:Y:S02]  /*15b30*/  SEL R4, RZ, 0x4, !P5 ;  /* 0x00000004ff047807 */ /* 0x000fe40006800000 */
[----:B------:R-:W-:Y:S02]  /*15b40*/  IADD3 R12, P5, PT, R12, R134, RZ ;  /* 0x000000860c0c7210 */ /* 0x000fe40007fbe0ff */
[----:B------:R-:W-:-:S04]  /*15b50*/  SEL R4, R4, RZ, !P4 ;  /* 0x000000ff04047207 */ /* 0x000fc80006000000 */
[----:B------:R-:W-:Y:S01]  /*15b60*/  ISETP.NE.U32.AND P4, PT, R4, RZ, PT ;  /* 0x000000ff0400720c */ /* 0x000fe20003f85070 */
[----:B------:R-:W-:Y:S01]  /*15b70*/  STL [R1+0x23c], R12 ;  /* 0x00023c0c01007387 */ /* 0x000fe20000100800 */
[----:B-1----:R-:W-:Y:S01]  /*15b80*/  IMAD.MOV.U32 R6, RZ, RZ, R12 ;  /* 0x000000ffff067224 */ /* 0x002fe200078e000c */
[----:B------:R-:W-:-:S04]  /*15b90*/  UIADD3 UR13, UPT, UPT, UR13, 0x1, URZ ;  /* 0x000000010d0d7890 */ /* 0x000fc8000fffe0ff */
[----:B------:R-:W-:-:S04]  /*15ba0*/  UISETP.GT.AND UP1, UPT, UR13, 0x2, UPT ;  /* 0x000000020d00788c */ /* 0x000fc8000bf24270 */
[----:B------:R-:W-:-:S04]  /*15bb0*/  USEL UR13, UR13, URZ, !UP1 ;  /* 0x000000ff0d0d7287 */ /* 0x000fc8000c800000 */
[----:B------:R-:W-:Y:S01]  /*15bc0*/  ULEA UR14, UR13, UR7, 0xe ;  /* 0x000000070d0e7291 */ /* 0x000fe2000f8e70ff */
[----:B------:R-:W-:-:S04]  /*15bd0*/  IMAD.X R13, R13, 0x1, R133, P5 ;  /* 0x000000010d0d7824 */ /* 0x000fc800028e0685 */
[----:B------:R-:W-:Y:S01]  /*15be0*/  IMAD.MOV.U32 R7, RZ, RZ, R13 ;  /* 0x000000ffff077224 */ /* 0x000fe200078e000d */
[----:B------:R1:W-:Y:S01]  /*15bf0*/  STL [R1+0x238], R13 ;  /* 0x0002380d01007387 */ /* 0x0003e20000100800 */
[----:B------:R-:W-:-:S03]  /*15c00*/  IADD3 R10, P5, PT, R10, R134, RZ ;  /* 0x000000860a0a7210 */ /* 0x000fc60007fbe0ff */
[----:B------:R1:W-:Y:S04]  /*15c10*/  LDGSTS.E [R5+0xfc00], desc[UR24][R6.64], P4 ;  /* 0x0fc0000006057fae */ /* 0x0003e8000a1a1018 */
[----:B-1----:R-:W4:Y:S04]  /*15c20*/  LDL.LU R13, [R1+0x288] ;  /* 0x00028800010d7983 */ /* 0x002f280000300800 */
[----:B------:R-:W4:Y:S01]  /*15c30*/  LDL.LU R12, [R1+0x28c] ;  /* 0x00028c00010c7983 */ /* 0x000f220000300800 */
[----:B------:R-:W-:-:S03]  /*15c40*/  IADD3.X R11, PT, PT, R11, R133, RZ, P5, !PT ;  /* 0x000000850b0b7210 */ /* 0x000fc60002ffe4ff */
[----:B------:R1:W-:Y:S01]  /*15c50*/  STL [R1+0x244], R10 ;  /* 0x0002440a01007387 */ /* 0x0003e20000100800 */
[----:B------:R-:W-:-:S03]  /*15c60*/  IMAD.MOV.U32 R6, RZ, RZ, R10 ;  /* 0x000000ffff067224 */ /* 0x000fc600078e000a */
[----:B------:R1:W-:Y:S01]  /*15c70*/  STL [R1+0x240], R11 ;  /* 0x0002400b01007387 */ /* 0x0003e20000100800 */
[----:B------:R-:W-:-:S03]  /*15c80*/  IMAD.MOV.U32 R7, RZ, RZ, R11 ;  /* 0x000000ffff077224 */ /* 0x000fc600078e000b */
[----:B------:R-:W4:Y:S04]  /*15c90*/  LDL.LU R20, [R1+0x2a8] ;  /* 0x0002a80001147983 */ /* 0x000f280000300800 */
[----:B------:R-:W4:Y:S04]  /*15ca0*/  LDL.LU R17, [R1+0x2ac] ;  /* 0x0002ac0001117983 */ /* 0x000f280000300800 */
[----:B------:R4:W-:Y:S04]  /*15cb0*/  LDGSTS.E [R5+0xfe00], desc[UR24][R6.64], P4 ;  /* 0x0fe0000006057fae */ /* 0x0009e8000a1a1018 */
[----:B------:R-:W4:Y:S01]  /*15cc0*/  LDL.LU R19, [R1+0x2c8] ;  /* 0x0002c80001137983 */ /* 0x000f220000300800 */
[----:B---3--:R-:W-:-:S03]  /*15cd0*/  IADD3 R15, P4, PT, R15, R3, RZ ;  /* 0x000000030f0f7210 */ /* 0x008fc60007f9e0ff */
[----:B-1----:R-:W3:Y:S02]  /*15ce0*/  LDL.LU R10, [R1+0x2cc] ;  /* 0x0002cc00010a7983 */ /* 0x002ee40000300800 */
[----:B--2---:R-:W-:Y:S02]  /*15cf0*/  IMAD.X R16, R16, 0x1, R132, P4 ;  /* 0x0000000110107824 */ /* 0x004fe400020e0684 */
[----:B------:R-:W2:Y:S01]  /*15d00*/  LDL.LU R18, [R1+0x2e8] ;  /* 0x0002e80001127983 */ /* 0x000ea20000300800 */
[----:B----4-:R-:W-:-:S03]  /*15d10*/  IADD3 R8, P5, PT, R8, R3, RZ ;  /* 0x0000000308087210 */ /* 0x010fc60007fbe0ff */
[----:B------:R-:W4:Y:S01]  /*15d20*/  LDL.LU R11, [R1+0x2ec] ;  /* 0x0002ec00010b7983 */ /* 0x000f220000300800 */
[----:B------:R-:W-:Y:S01]  /*15d30*/  IADD3.X R14, PT, PT, R14, R132, RZ, P5, !PT ;  /* 0x000000840e0e7210 */ /* 0x000fe20002ffe4ff */
[----:B------:R-:W-:Y:S02]  /*15d40*/  IMAD.MOV.U32 R4, RZ, RZ, R15 ;  /* 0x000000ffff047224 */ /* 0x000fe400078e000f */
[----:B------:R-:W-:Y:S01]  /*15d50*/  STL [R1+0x24c], R15 ;  /* 0x00024c0f01007387 */ /* 0x000fe20000100800 */
[----:B------:R-:W-:-:S03]  /*15d60*/  IMAD.MOV.U32 R5, RZ, RZ, R16 ;  /* 0x000000ffff057224 */ /* 0x000fc600078e0010 */
[----:B------:R1:W-:Y:S04]  /*15d70*/  STL [R1+0x248], R16 ;  /* 0x0002481001007387 */ /* 0x0003e80000100800 */
[----:B------:R1:W-:Y:S01]  /*15d80*/  STL [R1+0x26c], R8 ;  /* 0x00026c0801007387 */ /* 0x0003e20000100800 */
[----:B------:R-:W-:-:S03]  /*15d90*/  VIADD R6, R9, UR14 ;  /* 0x0000000e09067c36 */ /* 0x000fc60008000000 */
[----:B------:R-:W0:Y:S04]  /*15da0*/  LDGDEPBAR ;  /* 0x00000000000079af */ /* 0x000e280000000000 */
[----:B------:R-:W2:Y:S04]  /*15db0*/  LDL.LU R9, [R1+0x30c] ;  /* 0x00030c0001097983 */ /* 0x000ea80000300800 */
[----:B------:R1:W-:Y:S04]  /*15dc0*/  STL [R1+0x268], R14 ;  /* 0x0002680e01007387 */ /* 0x0003e80000100800 */
[----:B------:R1:W-:Y:S04]  /*15dd0*/  LDGSTS.E [R6+0x20000], desc[UR24][R4.64], P3 ;  /* 0x2000000004067fae */ /* 0x0003e800099a1018 */
[----:B-1----:R-:W2:Y:S01]  /*15de0*/  LDL.LU R16, [R1+0x308] ;  /* 0x0003080001107983 */ /* 0x002ea20000300800 */
[----:B------:R-:W-:-:S03]  /*15df0*/  MOV R4, R8 ;  /* 0x0000000800047202 */ /* 0x000fc60000000f00 */
[----:B------:R-:W2:Y:S04]  /*15e00*/  LDL.LU R8, [R1+0x328] ;  /* 0x0003280001087983 */ /* 0x000ea80000300800 */
[----:B------:R-:W2:Y:S01]  /*15e10*/  LDL.LU R7, [R1+0x32c] ;  /* 0x00032c0001077983 */ /* 0x000ea20000300800 */
[----:B------:R-:W-:-:S05]  /*15e20*/  IMAD.MOV.U32 R5, RZ, RZ, R14 ;  /* 0x000000ffff057224 */ /* 0x000fca00078e000e */
[----:B------:R1:W-:Y:S01]  /*15e30*/  LDGSTS.E [R6+0x20400], desc[UR24][R4.64], P3 ;  /* 0x2040000004067fae */ /* 0x0003e200099a1018 */
[----:B------:R-:W-:-:S05]  /*15e40*/  IADD3 R12, P4, PT, R12, R3, RZ ;  /* 0x000000030c0c7210 */ /* 0x000fca0007f9e0ff */
[----:B------:R-:W-:Y:S01]  /*15e50*/  IMAD.X R13, R13, 0x1, R132, P4 ;  /* 0x000000010d0d7824 */ /* 0x000fe200020e0684 */
[----:B------:R-:W-:Y:S01]  /*15e60*/  STL [R1+0x28c], R12 ;  /* 0x00028c0c01007387 */ /* 0x000fe20000100800 */
[----:B-1----:R-:W-:-:S03]  /*15e70*/  IMAD.MOV.U32 R4, RZ, RZ, R12 ;  /* 0x000000ffff047224 */ /* 0x002fc600078e000c */
[----:B------:R1:W-:Y:S01]  /*15e80*/  STL [R1+0x288], R13 ;  /* 0x0002880d01007387 */ /* 0x0003e20000100800 */
[----:B------:R-:W-:-:S03]  /*15e90*/  MOV R5, R13 ;  /* 0x0000000d00057202 */ /* 0x000fc60000000f00 */
[----:B------:R-:W2:Y:S01]  /*15ea0*/  LDL.LU R15, [R1+0x250] ;  /* 0x00025000010f7983 */ /* 0x000ea20000300800 */
[----:B------:R-:W-:-:S03]  /*15eb0*/  IADD3 R17, P4, PT, R17, R3, RZ ;  /* 0x0000000311117210 */ /* 0x000fc60007f9e0ff */
[----:B------:R-:W2:Y:S04]  /*15ec0*/  LDL.LU R14, [R1+0x254] ;  /* 0x00025400010e7983 */ /* 0x000ea80000300800 */
[----:B-1----:R-:W2:Y:S01]  /*15ed0*/  LDL.LU R13, [R1+0x270] ;  /* 0x00027000010d7983 */ /* 0x002ea20000300800 */
[----:B------:R-:W-:-:S03]  /*15ee0*/  IMAD.X R20, R20, 0x1, R132, P4 ;  /* 0x0000000114147824 */ /* 0x000fc600020e0684 */
[----:B------:R-:W2:Y:S01]  /*15ef0*/  LDL.LU R12, [R1+0x274] ;  /* 0x00027400010c7983 */ /* 0x000ea20000300800 */
[----:B---3--:R-:W-:-:S03]  /*15f00*/  IADD3 R10, P4, PT, R10, R3, RZ ;  /* 0x000000030a0a7210 */ /* 0x008fc60007f9e0ff */
[----:B------:R1:W-:Y:S01]  /*15f10*/  LDGSTS.E [R6+0x20800], desc[UR24][R4.64], P3 ;  /* 0x2080000004067fae */ /* 0x0003e200099a1018 */
[----:B------:R-:W-:-:S03]  /*15f20*/  IADD3.X R19, PT, PT, R19, R132, RZ, P4, !PT ;  /* 0x0000008413137210 */ /* 0x000fc600027fe4ff */
[----:B------:R3:W-:Y:S01]  /*15f30*/  STL [R1+0x2ac], R17 ;  /* 0x0002ac1101007387 */ /* 0x0007e20000100800 */
[----:B----4-:R-:W-:-:S03]  /*15f40*/  IADD3 R11, P4, PT, R11, R3, RZ ;  /* 0x000000030b0b7210 */ /* 0x010fc60007f9e0ff */
[----:B------:R-:W-:Y:S01]  /*15f50*/  STL [R1+0x2a8], R20 ;  /* 0x0002a81401007387 */ /* 0x000fe20000100800 */
[----:B-1----:R-:W-:Y:S02]  /*15f60*/  IMAD.MOV.U32 R4, RZ, RZ, R17 ;  /* 0x000000ffff047224 */ /* 0x002fe400078e0011 */
[----:B------:R-:W-:Y:S01]  /*15f70*/  IMAD.MOV.U32 R5, RZ, RZ, R20 ;  /* 0x000000ffff057224 */ /* 0x000fe200078e0014 */
[----:B---3--:R-:W3:Y:S01]  /*15f80*/  LDL R17, [R1+0x54c] ;  /* 0x00054c0001117983 */ /* 0x008ee20000100800 */
[----:B--2---:R-:W-:-:S03]  /*15f90*/  IMAD.X R18, R18, 0x1, R132, P4 ;  /* 0x0000000112127824 */ /* 0x004fc600020e0684 */
[----:B------:R1:W-:Y:S04]  /*15fa0*/  LDGSTS.E [R6+0x20c00], desc[UR24][R4.64], P3 ;  /* 0x20c0000004067fae */ /* 0x0003e800099a1018 */
[----:B------:R2:W-:Y:S01]  /*15fb0*/  STL [R1+0x2cc], R10 ;  /* 0x0002cc0a01007387 */ /* 0x0005e20000100800 */
[----:B------:R-:W-:Y:S01]  /*15fc0*/  IADD3 R9, P4, PT, R9, R3, RZ ;  /* 0x0000000309097210 */ /* 0x000fe20007f9e0ff */
[----:B-1----:R-:W-:Y:S02]  /*15fd0*/  IMAD.MOV.U32 R4, RZ, RZ, R10 ;  /* 0x000000ffff047224 */ /* 0x002fe400078e000a */
[----:B------:R-:W-:Y:S01]  /*15fe0*/  IMAD.MOV.U32 R5, RZ, RZ, R19 ;  /* 0x000000ffff057224 */ /* 0x000fe200078e0013 */
[----:B------:R-:W-:Y:S04]  /*15ff0*/  STL [R1+0x2c8], R19 ;  /* 0x0002c81301007387 */ /* 0x000fe80000100800 */
[----:B--2---:R-:W2:Y:S01]  /*16000*/  LDL.LU R10, [R1+0x294] ;  /* 0x00029400010a7983 */ /* 0x004ea20000300800 */
[----:B------:R-:W-:-:S03]  /*16010*/  IMAD.X R16, R16, 0x1, R132, P4 ;  /* 0x0000000110107824 */ /* 0x000fc600020e0684 */
[----:B------:R1:W-:Y:S04]  /*16020*/  LDGSTS.E [R6+0x21000], desc[UR24][R4.64], P3 ;  /* 0x2100000004067fae */ /* 0x0003e800099a1018 */
[----:B------:R4:W-:Y:S04]  /*16030*/  STL [R1+0x2ec], R11 ;  /* 0x0002ec0b01007387 */ /* 0x0009e80000100800 */
[----:B------:R-:W-:Y:S01]  /*16040*/  STL [R1+0x2e8], R18 ;  /* 0x0002e81201007387 */ /* 0x000fe20000100800 */
[----:B-1----:R-:W-:Y:S01]  /*16050*/  MOV R4, R11 ;  /* 0x0000000b00047202 */ /* 0x002fe20000000f00 */
[----:B------:R-:W-:Y:S01]  /*16060*/  IMAD.MOV.U32 R5, RZ, RZ, R18 ;  /* 0x000000ffff057224 */ /* 0x000fe200078e0012 */
[----:B------:R-:W-:Y:S01]  /*16070*/  IADD3 R7, P4, PT, R7, R3, RZ ;  /* 0x0000000307077210 */ /* 0x000fe20007f9e0ff */
[----:B----4-:R-:W4:Y:S04]  /*16080*/  LDL.LU R11, [R1+0x290] ;  /* 0x00029000010b7983 */ /* 0x010f280000300800 */
[----:B------:R1:W-:Y:S01]  /*16090*/  STL [R1+0x30c], R9 ;  /* 0x00030c0901007387 */ /* 0x0003e20000100800 */
[----:B------:R-:W-:-:S03]  /*160a0*/  IMAD.X R8, R8, 0x1, R132, P4 ;  /* 0x0000000108087824 */ /* 0x000fc600020e0684 */
[----:B------:R1:W-:Y:S04]  /*160b0*/  LDGSTS.E [R6+0x21400], desc[UR24][R4.64], P3 ;  /* 0x2140000004067fae */ /* 0x0003e800099a1018 */
[----:B------:R-:W-:Y:S04]  /*160c0*/  STL [R1+0x308], R16 ;  /* 0x0003081001007387 */ /* 0x000fe80000100800 */
[----:B------:R-:W4:Y:S01]  /*160d0*/  LDL.LU R20, [R1+0x2b0] ;  /* 0x0002b00001147983 */ /* 0x000f220000300800 */
[----:B-1----:R-:W-:Y:S01]  /*160e0*/  IMAD.MOV.U32 R4, RZ, RZ, R9 ;  /* 0x000000ffff047224 */ /* 0x002fe200078e0009 */
[----:B------:R-:W-:-:S02]  /*160f0*/  MOV R5, R16 ;  /* 0x0000001000057202 */ /* 0x000fc40000000f00 */
[----:B------:R-:W4:Y:S04]  /*16100*/  LDL.LU R19, [R1+0x2b4] ;  /* 0x0002b40001137983 */ /* 0x000f280000300800 */
[----:B------:R-:W-:Y:S04]  /*16110*/  STL [R1+0x32c], R7 ;  /* 0x00032c0701007387 */ /* 0x000fe80000100800 */
[----:B------:R1:W-:Y:S04]  /*16120*/  LDGSTS.E [R6+0x21800], desc[UR24][R4.64], P3 ;  /* 0x2180000004067fae */ /* 0x0003e800099a1018 */
[----:B------:R1:W-:Y:S04]  /*16130*/  STL [R1+0x328], R8 ;  /* 0x0003280801007387 */ /* 0x0003e80000100800 */
[----:B------:R-:W4:Y:S01]  /*16140*/  LDL.LU R9, [R1+0x2d0] ;  /* 0x0002d00001097983 */ /* 0x000f220000300800 */
[----:B-1----:R-:W-:-:S03]  /*16150*/  IMAD.MOV.U32 R5, RZ, RZ, R8 ;  /* 0x000000ffff057224 */ /* 0x002fc600078e0008 */
[----:B------:R-:W4:Y:S01]  /*16160*/  LDL.LU R8, [R1+0x2d4] ;  /* 0x0002d40001087983 */ /* 0x000f220000300800 */
[----:B------:R-:W-:-:S03]  /*16170*/  IMAD.MOV.U32 R4, RZ, RZ, R7 ;  /* 0x000000ffff047224 */ /* 0x000fc600078e0007 */
[----:B------:R-:W4:Y:S04]  /*16180*/  LDL.LU R16, [R1+0x2f0] ;  /* 0x0002f00001107983 */ /* 0x000f280000300800 */
[----:B------:R-:W4:Y:S04]  /*16190*/  LDL.LU R7, [R1+0x2f4] ;  /* 0x0002f40001077983 */ /* 0x000f280000300800 */
[----:B------:R1:W-:Y:S01]  /*161a0*/  LDGSTS.E [R6+0x21c00], desc[UR24][R4.64], P3 ;  /* 0x21c0000004067fae */ /* 0x0003e200099a1018 */
[----:B------:R-:W-:-:S04]  /*161b0*/  IADD3 R14, P4, PT, R14, R3, RZ ;  /* 0x000000030e0e7210 */ /* 0x000fc80007f9e0ff */
[----:B------:R-:W-:Y:S02]  /*161c0*/  IADD3.X R15, PT, PT, R15, R132, RZ, P4, !PT ;  /* 0x000000840f0f7210 */ /* 0x000fe400027fe4ff */
[----:B------:R-:W-:Y:S01]  /*161d0*/  IADD3 R12, P5, PT, R12, R3, RZ ;  /* 0x000000030c0c7210 */ /* 0x000fe20007fbe0ff */
[----:B------:R3:W-:Y:S04]  /*161e0*/  STL [R1+0x254], R14 ;  /* 0x0002540e01007387 */ /* 0x0007e80000100800 */
[----:B------:R-:W-:Y:S01]  /*161f0*/  IMAD.X R13, R13, 0x1, R132, P5 ;  /* 0x000000010d0d7824 */ /* 0x000fe200028e0684 */
[----:B------:R3:W-:Y:S01]  /*16200*/  STL [R1+0x250], R15 ;  /* 0x0002500f01007387 */ /* 0x0007e20000100800 */
[----:B-1----:R-:W-:Y:S01]  /*16210*/  IMAD.MOV.U32 R4, RZ, RZ, R14 ;  /* 0x000000ffff047224 */ /* 0x002fe200078e000e */
[----:B------:R-:W-:-:S02]  /*16220*/  MOV R5, R15 ;  /* 0x0000000f00057202 */ /* 0x000fc40000000f00 */
[----:B------:R-:W-:Y:S04]  /*16230*/  STL [R1+0x274], R12 ;  /* 0x0002740c01007387 */ /* 0x000fe80000100800 */
[----:B------:R1:W-:Y:S04]  /*16240*/  STL [R1+0x270], R13 ;  /* 0x0002700d01007387 */ /* 0x0003e80000100800 */
[----:B---3--:R-:W3:Y:S01]  /*16250*/  LDL.LU R14, [R1+0x314] ;  /* 0x00031400010e7983 */ /* 0x008ee20000300800 */
[----:B------:R-:W-:-:S03]  /*16260*/  VIADD R6, R17, UR14 ;  /* 0x0000000e11067c36 */ /* 0x000fc60008000000 */
[----:B------:R-:W3:Y:S04]  /*16270*/  LDL.LU R15, [R1+0x310] ;  /* 0x00031000010f7983 */ /* 0x000ee80000300800 */
[----:B------:R1:W-:Y:S02]  /*16280*/  LDGSTS.E [R6+0x20100], desc[UR24][R4.64], P3 ;  /* 0x2010000004067fae */ /* 0x0003e400099a1018 */
[----:B-1----:R-:W-:Y:S02]  /*16290*/  IMAD.MOV.U32 R5, RZ, RZ, R13 ;  /* 0x000000ffff057224 */ /* 0x002fe400078e000d */
[----:B------:R-:W-:Y:S01]  /*162a0*/  IMAD.MOV.U32 R4, RZ, RZ, R12 ;  /* 0x000000ffff047224 */ /* 0x000fe200078e000c */
[----:B------:R-:W3:Y:S01]  /*162b0*/  LDL.LU R13, [R1+0x330] ;  /* 0x00033000010d7983 */ /* 0x000ee20000300800 */
[----:B--2---:R-:W-:-:S03]  /*162c0*/  IADD3 R10, P4, PT, R10, R3, RZ ;  /* 0x000000030a0a7210 */ /* 0x004fc60007f9e0ff */
[----:B------:R-:W2:Y:S04]  /*162d0*/  LDL.LU R12, [R1+0x334] ;  /* 0x00033400010c7983 */ /* 0x000ea80000300800 */
[----:B------:R1:W-:Y:S04]  /*162e0*/  STL [R1+0x294], R10 ;  /* 0x0002940a01007387 */ /* 0x0003e80000100800 */
[----:B------:R1:W-:Y:S01]  /*162f0*/  LDGSTS.E [R6+0x20500], desc[UR24][R4.64], P3 ;  /* 0x2050000004067fae */ /* 0x0003e200099a1018 */
[----:B----4-:R-:W-:Y:S01]  /*16300*/  IMAD.X R11, R11, 0x1, R132, P4 ;  /* 0x000000010b0b7824 */ /* 0x010fe200020e0684 */
[----:B-1----:R-:W-:-:S04]  /*16310*/  MOV R4, R10 ;  /* 0x0000000a00047202 */ /* 0x002fc80000000f00 */
[----:B------:R1:W-:Y:S01]  /*16320*/  STL [R1+0x290], R11 ;  /* 0x0002900b01007387 */ /* 0x0003e20000100800 */
[----:B------:R-:W-:-:S03]  /*16330*/  IMAD.MOV.U32 R5, RZ, RZ, R11 ;  /* 0x000000ffff057224 */ /* 0x000fc600078e000b */
[----:B------:R-:W4:Y:S04]  /*16340*/  LDL.LU R18, [R1+0x258] ;  /* 0x0002580001127983 */ /* 0x000f280000300800 */
[----:B------:R-:W4:Y:S04]  /*16350*/  LDL.LU R10, [R1+0x25c] ;  /* 0x00025c00010a7983 */ /* 0x000f280000300800 */
[----:B------:R-:W4:Y:S04]  /*16360*/  LDL.LU R17, [R1+0x278] ;  /* 0x0002780001117983 */ /* 0x000f280000300800 */
[----:B-1----:R-:W4:Y:S01]  /*16370*/  LDL.LU R11, [R1+0x27c] ;  /* 0x00027c00010b7983 */ /* 0x002f220000300800 */
[----:B------:R-:W-:-:S03]  /*16380*/  IADD3 R19, P4, PT, R19, R3, RZ ;  /* 0x0000000313137210 */ /* 0x000fc60007f9e0ff */
[----:B------:R1:W-:Y:S02]  /*16390*/  LDGSTS.E [R6+0x20900], desc[UR24][R4.64], P3 ;  /* 0x2090000004067fae */ /* 0x0003e400099a1018 */
[----:B------:R-:W-:Y:S02]  /*163a0*/  IMAD.X R20, R20, 0x1, R132, P4 ;  /* 0x0000000114147824 */ /* 0x000fe400020e0684 */
[----:B------:R1:W-:Y:S04]  /*163b0*/  STL [R1+0x2b4], R19 ;  /* 0x0002b41301007387 */ /* 0x0003e80000100800 */
[----:B------:R-:W-:Y:S01]  /*163c0*/  STL [R1+0x2b0], R20 ;  /* 0x0002b01401007387 */ /* 0x000fe20000100800 */
[----:B-1----:R-:W-:Y:S01]  /*163d0*/  IMAD.MOV.U32 R4, RZ, RZ, R19 ;  /* 0x000000ffff047224 */ /* 0x002fe200078e0013 */
[----:B------:R-:W-:-:S02]  /*163e0*/  MOV R5, R20 ;  /* 0x0000001400057202 */ /* 0x000fc40000000f00 */
[----:B------:R-:W4:Y:S04]  /*163f0*/  LDL R19, [R1+0x548] ;  /* 0x0005480001137983 */ /* 0x000f280000100800 */
[----:B------:R1:W-:Y:S01]  /*16400*/  LDGSTS.E [R6+0x20d00], desc[UR24][R4.64], P3 ;  /* 0x20d0000004067fae */ /* 0x0003e200099a1018 */
[----:B------:R-:W-:-:S05]  /*16410*/  IADD3 R8, P4, PT, R8, R3, RZ ;  /* 0x0000000308087210 */ /* 0x000fca0007f9e0ff */
[----:B------:R-:W-:Y:S01]  /*16420*/  IMAD.X R9, R9, 0x1, R132, P4 ;  /* 0x0000000109097824 */ /* 0x000fe200020e0684 */
[----:B------:R-:W-:Y:S04]  /*16430*/  STL [R1+0x2d4], R8 ;  /* 0x0002d40801007387 */ /* 0x000fe80000100800 */
[----:B------:R1:W-:Y:S02]  /*16440*/  STL [R1+0x2d0], R9 ;  /* 0x0002d00901007387 */ /* 0x0003e40000100800 */
[----:B-1----:R-:W-:Y:S02]  /*16450*/  IMAD.MOV.U32 R5, RZ, RZ, R9 ;  /* 0x000000ffff057224 */ /* 0x002fe400078e0009 */
[----:B------:R-:W-:Y:S01]  /*16460*/  IMAD.MOV.U32 R4, RZ, RZ, R8 ;  /* 0x000000ffff047224 */ /* 0x000fe200078e0008 */
[----:B------:R-:W-:Y:S01]  /*16470*/  IADD3 R7, P4, PT, R7, R3, RZ ;  /* 0x0000000307077210 */ /* 0x000fe20007f9e0ff */
[----:B------:R-:W4:Y:S04]  /*16480*/  LDL.LU R9, [R1+0x298] ;  /* 0x0002980001097983 */ /* 0x000f280000300800 */
[----:B------:R-:W4:Y:S01]  /*16490*/  LDL.LU R8, [R1+0x29c] ;  /* 0x00029c0001087983 */ /* 0x000f220000300800 */
[----:B------:R-:W-:-:S03]  /*164a0*/  IADD3.X R16, PT, PT, R16, R132, RZ, P4, !PT ;  /* 0x0000008410107210 */ /* 0x000fc600027fe4ff */
[----:B------:R1:W-:Y:S04]  /*164b0*/  LDGSTS.E [R6+0x21100], desc[UR24][R4.64], P3 ;  /* 0x2110000004067fae */ /* 0x0003e800099a1018 */
[----:B------:R-:W-:Y:S04]  /*164c0*/  STL [R1+0x2f4], R7 ;  /* 0x0002f40701007387 */ /* 0x000fe80000100800 */
[----:B------:R1:W-:Y:S02]  /*164d0*/  STL [R1+0x2f0], R16 ;  /* 0x0002f01001007387 */ /* 0x0003e40000100800 */
[----:B-1----:R-:W-:-:S02]  /*164e0*/  IMAD.MOV.U32 R5, RZ, RZ, R16 ;  /* 0x000000ffff057224 */ /* 0x002fc400078e0010 */
[----:B------:R-:W-:Y:S01]  /*164f0*/  IMAD.MOV.U32 R4, RZ, RZ, R7 ;  /* 0x000000ffff047224 */ /* 0x000fe200078e0007 */
[----:B------:R-:W4:Y:S04]  /*16500*/  LDL.LU R16, [R1+0x2b8] ;  /* 0x0002b80001107983 */ /* 0x000f280000300800 */
[----:B------:R-:W4:Y:S04]  /*16510*/  LDL.LU R7, [R1+0x2bc] ;  /* 0x0002bc0001077983 */ /* 0x000f280000300800 */
[----:B------:R1:W-:Y:S01]  /*16520*/  LDGSTS.E [R6+0x21500], desc[UR24][R4.64], P3 ;  /* 0x2150000004067fae */ /* 0x0003e200099a1018 */
[----:B---3--:R-:W-:-:S05]  /*16530*/  IADD3 R14, P4, PT, R14, R3, RZ ;  /* 0x000000030e0e7210 */ /* 0x008fca0007f9e0ff */
[----:B------:R-:W-:Y:S01]  /*16540*/  IMAD.X R15, R15, 0x1, R132, P4 ;  /* 0x000000010f0f7824 */ /* 0x000fe200020e0684 */
[----:B------:R3:W-:Y:S01]  /*16550*/  STL [R1+0x314], R14 ;  /* 0x0003140e01007387 */ /* 0x0007e20000100800 */
[----:B-1----:R-:W-:Y:S02]  /*16560*/  MOV R4, R14 ;  /* 0x0000000e00047202 */ /* 0x002fe40000000f00 */
[----:B------:R-:W-:Y:S01]  /*16570*/  IMAD.MOV.U32 R5, RZ, RZ, R15 ;  /* 0x000000ffff057224 */ /* 0x000fe200078e000f */
[----:B------:R1:W-:Y:S04]  /*16580*/  STL [R1+0x310], R15 ;  /* 0x0003100f01007387 */ /* 0x0003e80000100800 */
[----:B------:R1:W-:Y:S04]  /*16590*/  LDGSTS.E [R6+0x21900], desc[UR24][R4.64], P3 ;  /* 0x2190000004067fae */ /* 0x0003e800099a1018 */
[----:B---3--:R-:W3:Y:S01]  /*165a0*/  LDL.LU R14, [R1+0x2dc] ;  /* 0x0002dc00010e7983 */ /* 0x008ee20000300800 */
[----:B--2---:R-:W-:-:S05]  /*165b0*/  IADD3 R12, P4, PT, R12, R3, RZ ;  /* 0x000000030c0c7210 */ /* 0x004fca0007f9e0ff */
[----:B------:R-:W-:Y:S01]  /*165c0*/  IMAD.X R13, R13, 0x1, R132, P4 ;  /* 0x000000010d0d7824 */ /* 0x000fe200020e0684 */
[----:B------:R-:W-:Y:S01]  /*165d0*/  STL [R1+0x334], R12 ;  /* 0x0003340c01007387 */ /* 0x000fe20000100800 */
[----:B-1----:R-:W-:-:S03]  /*165e0*/  IMAD.MOV.U32 R4, RZ, RZ, R12 ;  /* 0x000000ffff047224 */ /* 0x002fc600078e000c */
[----:B------:R1:W-:Y:S01]  /*165f0*/  STL [R1+0x330], R13 ;  /* 0x0003300d01007387 */ /* 0x0003e20000100800 */
[----:B------:R-:W-:-:S03]  /*16600*/  MOV R5, R13 ;  /* 0x0000000d00057202 */ /* 0x000fc60000000f00 */
[----:B------:R-:W2:Y:S04]  /*16610*/  LDL.LU R15, [R1+0x2d8] ;  /* 0x0002d800010f7983 */ /* 0x000ea80000300800 */
[----:B------:R4:W-:Y:S04]  /*16620*/  LDGSTS.E [R6+0x21d00], desc[UR24][R4.64], P3 ;  /* 0x21d0000004067fae */ /* 0x0009e800099a1018 */
[----:B-1----:R-:W2:Y:S04]  /*16630*/  LDL.LU R13, [R1+0x2f8] ;  /* 0x0002f800010d7983 */ /* 0x002ea80000300800 */
[----:B------:R-:W2:Y:S01]  /*16640*/  LDL.LU R12, [R1+0x2fc] ;  /* 0x0002fc00010c7983 */ /* 0x000ea20000300800 */
[----:B----4-:R-:W-:-:S05]  /*16650*/  IADD3 R10, P4, PT, R10, R3, RZ ;  /* 0x000000030a0a7210 */ /* 0x010fca0007f9e0ff */
[----:B------:R-:W-:Y:S01]  /*16660*/  IMAD.X R18, R18, 0x1, R132, P4 ;  /* 0x0000000112127824 */ /* 0x000fe200020e0684 */
[----:B------:R-:W-:Y:S01]  /*16670*/  IADD3 R11, P5, PT, R11, R3, RZ ;  /* 0x000000030b0b7210 */ /* 0x000fe20007fbe0ff */
[----:B------:R1:W-:Y:S01]  /*16680*/  STL [R1+0x25c], R10 ;  /* 0x00025c0a01007387 */ /* 0x0003e20000100800 */
[----:B------:R-:W-:-:S03]  /*16690*/  MOV R4, R10 ;  /* 0x0000000a00047202 */ /* 0x000fc60000000f00 */
[----:B------:R-:W-:Y:S01]  /*166a0*/  IMAD.X R17, R17, 0x1, R132, P5 ;  /* 0x0000000111117824 */ /* 0x000fe200028e0684 */
[----:B------:R-:W-:Y:S01]  /*166b0*/  STL [R1+0x258], R18 ;  /* 0x0002581201007387 */ /* 0x000fe20000100800 */
[----:B------:R-:W-:-:S03]  /*166c0*/  IMAD.MOV.U32 R5, RZ, RZ, R18 ;  /* 0x000000ffff057224 */ /* 0x000fc600078e0012 */
[----:B------:R4:W-:Y:S04]  /*166d0*/  STL [R1+0x27c], R11 ;  /* 0x00027c0b01007387 */ /* 0x0009e80000100800 */
[----:B------:R-:W-:Y:S01]  /*166e0*/  STL [R1+0x278], R17 ;  /* 0x0002781101007387 */ /* 0x000fe20000100800 */
[----:B------:R-:W-:-:S03]  /*166f0*/  VIADD R6, R19, UR14 ;  /* 0x0000000e13067c36 */ /* 0x000fc60008000000 */
[----:B-1----:R-:W2:Y:S04]  /*16700*/  LDL.LU R10, [R1+0x31c] ;  /* 0x00031c00010a7983 */ /* 0x002ea80000300800 */
[----:B------:R1:W-:Y:S02]  /*16710*/  LDGSTS.E [R6+0x20200], desc[UR24][R4.64], P3 ;  /* 0x2020000004067fae */ /* 0x0003e400099a1018 */
[----:B-1----:R-:W-:Y:S02]  /*16720*/  IMAD.MOV.U32 R4, RZ, RZ, R11 ;  /* 0x000000ffff047224 */ /* 0x002fe400078e000b */
[----:B------:R-:W-:Y:S01]  /*16730*/  IMAD.MOV.U32 R5, RZ, RZ, R17 ;  /* 0x000000ffff057224 */ /* 0x000fe200078e0011 */
[----:B----4-:R-:W4:Y:S04]  /*16740*/  LDL.LU R11, [R1+0x318] ;  /* 0x00031800010b7983 */ /* 0x010f280000300800 */
[----:B------:R1:W-:Y:S01]  /*16750*/  LDGSTS.E [R6+0x20600], desc[UR24][R4.64], P3 ;  /* 0x2060000004067fae */ /* 0x0003e200099a1018 */
[----:B------:R-:W-:-:S04]  /*16760*/  IADD3 R8, P4, PT, R8, R3, RZ ;  /* 0x0000000308087210 */ /* 0x000fc80007f9e0ff */
[----:B------:R-:W-:Y:S01]  /*16770*/  IADD3.X R9, PT, PT, R9, R132, RZ, P4, !PT ;  /* 0x0000008409097210 */ /* 0x000fe200027fe4ff */
[----:B------:R-:W-:Y:S01]  /*16780*/  STL [R1+0x29c], R8 ;  /* 0x00029c0801007387 */ /* 0x000fe20000100800 */
[----:B-1----:R-:W-:-:S03]  /*16790*/  IMAD.MOV.U32 R4, RZ, RZ, R8 ;  /* 0x000000ffff047224 */ /* 0x002fc600078e0008 */
[----:B------:R1:W-:Y:S01]  /*167a0*/  STL [R1+0x298], R9 ;  /* 0x0002980901007387 */ /* 0x0003e20000100800 */
[----:B------:R-:W-:-:S05]  /*167b0*/  IMAD.MOV.U32 R5, RZ, RZ, R9 ;  /* 0x000000ffff057224 */ /* 0x000fca00078e0009 */
[----:B------:R1:W-:Y:S04]  /*167c0*/  LDGSTS.E [R6+0x20a00], desc[UR24][R4.64], P3 ;  /* 0x20a0000004067fae */ /* 0x0003e800099a1018 */
[----:B-1----:R-:W4:Y:S04]  /*167d0*/  LDL.LU R9, [R1+0x338] ;  /* 0x0003380001097983 */ /* 0x002f280000300800 */
[----:B------:R-:W4:Y:S01]  /*167e0*/  LDL.LU R8, [R1+0x33c] ;  /* 0x00033c0001087983 */ /* 0x000f220000300800 */
[----:B------:R-:W-:-:S05]  /*167f0*/  IADD3 R7, P4, PT, R7, R3, RZ ;  /* 0x0000000307077210 */ /* 0x000fca0007f9e0ff */
[----:B------:R-:W-:Y:S01]  /*16800*/  IMAD.X R16, R16, 0x1, R132, P4 ;  /* 0x0000000110107824 */ /* 0x000fe200020e0684 */
[----:B------:R1:W-:Y:S01]  /*16810*/  STL [R1+0x2bc], R7 ;  /* 0x0002bc0701007387 */ /* 0x0003e20000100800 */
[----:B------:R-:W-:-:S03]  /*16820*/  MOV R4, R7 ;  /* 0x0000000700047202 */ /* 0x000fc60000000f00 */
[----:B------:R2:W-:Y:S04]  /*16830*/  STL [R1+0x2b8], R16 ;  /* 0x0002b81001007387 */ /* 0x0005e80000100800 */
[----:B------:R-:W4:Y:S04]  /*16840*/  LDL.LU R22, [R1+0x260] ;  /* 0x0002600001167983 */ /* 0x000f280000300800 */
[----:B-1----:R-:W4:Y:S04]  /*16850*/  LDL.LU R7, [R1+0x264] ;  /* 0x0002640001077983 */ /* 0x002f280000300800 */
[----:B------:R-:W4:Y:S04]  /*16860*/  LDL.LU R21, [R1+0x280] ;  /* 0x0002800001157983 */ /* 0x000f280000300800 */
[----:B------:R-:W4:Y:S01]  /*16870*/  LDL.LU R20, [R1+0x284] ;  /* 0x0002840001147983 */ /* 0x000f220000300800 */
[----:B------:R-:W-:-:S05]  /*16880*/  IMAD.MOV.U32 R5, RZ, RZ, R16 ;  /* 0x000000ffff057224 */ /* 0x000fca00078e0010 */
[----:B------:R1:W-:Y:S01]  /*16890*/  LDGSTS.E [R6+0x20e00], desc[UR24][R4.64], P3 ;  /* 0x20e0000004067fae */ /* 0x0003e200099a1018 */
[----:B---3--:R-:W-:-:S05]  /*168a0*/  IADD3 R14, P4, PT, R14, R3, RZ ;  /* 0x000000030e0e7210 */ /* 0x008fca0007f9e0ff */
[----:B------:R-:W-:Y:S01]  /*168b0*/  STL [R1+0x2dc], R14 ;  /* 0x0002dc0e01007387 */ /* 0x000fe20000100800 */
[----:B--2---:R-:W-:-:S05]  /*168c0*/  IMAD.X R15, R15, 0x1, R132, P4 ;  /* 0x000000010f0f7824 */ /* 0x004fca00020e0684 */
[----:B------:R2:W-:Y:S04]  /*168d0*/  STL [R1+0x2d8], R15 ;  /* 0x0002d80f01007387 */ /* 0x0005e80000100800 */
[----:B------:R-:W3:Y:S01]  /*168e0*/  LDL R23, [R1+0x544] ;  /* 0x0005440001177983 */ /* 0x000ee20000100800 */
[----:B------:R-:W-:-:S05]  /*168f0*/  IADD3 R12, P4, PT, R12, R3, RZ ;  /* 0x000000030c0c7210 */ /* 0x000fca0007f9e0ff */
[----:B------:R-:W-:Y:S01]  /*16900*/  IMAD.X R13, R13, 0x1, R132, P4 ;  /* 0x000000010d0d7824 */ /* 0x000fe200020e0684 */
[----:B------:R-:W-:Y:S04]  /*16910*/  STL [R1+0x2fc], R12 ;  /* 0x0002fc0c01007387 */ /* 0x000fe80000100800 */
[----:B------:R1:W-:Y:S04]  /*16920*/  STL [R1+0x2f8], R13 ;  /* 0x0002f80d01007387 */ /* 0x0003e80000100800 */
[----:B------:R-:W3:Y:S04]  /*16930*/  LDL.LU R19, [R1+0x2a0] ;  /* 0x0002a00001137983 */ /* 0x000ee80000300800 */
[----:B------:R-:W3:Y:S04]  /*16940*/  LDL.LU R18, [R1+0x2a4] ;  /* 0x0002a40001127983 */ /* 0x000ee80000300800 */
[----:B------:R-:W3:Y:S01]  /*16950*/  LDL.LU R17, [R1+0x2c0] ;  /* 0x0002c00001117983 */ /* 0x000ee20000300800 */
[----:B-1----:R-:W-:-:S03]  /*16960*/  IMAD.MOV.U32 R4, RZ, RZ, R14 ;  /* 0x000000ffff047224 */ /* 0x002fc600078e000e */
[----:B------:R-:W3:Y:S01]  /*16970*/  LDL.LU R16, [R1+0x2c4] ;  /* 0x0002c40001107983 */ /* 0x000ee20000300800 */
[----:B------:R-:W-:Y:S02]  /*16980*/  IADD3 R10, P4, PT, R10, R3, RZ ;  /* 0x000000030a0a7210 */ /* 0x000fe40007f9e0ff */
[----:B------:R-:W-:-:S03]  /*16990*/  MOV R5, R15 ;  /* 0x0000000f00057202 */ /* 0x000fc60000000f00 */
[----:B------:R-:W-:Y:S04]  /*169a0*/  STL [R1+0x31c], R10 ;  /* 0x00031c0a01007387 */ /* 0x000fe80000100800 */
[----:B------:R1:W-:Y:S01]  /*169b0*/  LDGSTS.E [R6+0x21200], desc[UR24][R4.64], P3 ;  /* 0x2120000004067fae */ /* 0x0003e200099a1018 */
[----:B----4-:R-:W-:-:S05]  /*169c0*/  IADD3.X R11, PT, PT, R11, R132, RZ, P4, !PT ;  /* 0x000000840b0b7210 */ /* 0x010fca00027fe4ff */
[----:B------:R4:W-:Y:S04]  /*169d0*/  STL [R1+0x318], R11 ;  /* 0x0003180b01007387 */ /* 0x0009e80000100800 */
[----:B--2---:R-:W2:Y:S04]  /*169e0*/  LDL.LU R15, [R1+0x2e0] ;  /* 0x0002e000010f7983 */ /* 0x004ea80000300800 */
[----:B------:R-:W2:Y:S01]  /*169f0*/  LDL.LU R14, [R1+0x2e4] ;  /* 0x0002e400010e7983 */ /* 0x000ea20000300800 */
[----:B-1----:R-:W-:Y:S02]  /*16a00*/  IMAD.MOV.U32 R5, RZ, RZ, R13 ;  /* 0x000000ffff057224 */ /* 0x002fe400078e000d */
[----:B------:R-:W-:Y:S01]  /*16a10*/  IMAD.MOV.U32 R4, RZ, RZ, R12 ;  /* 0x000000ffff047224 */ /* 0x000fe200078e000c */
[----:B------:R-:W2:Y:S04]  /*16a20*/  LDL.LU R13, [R1+0x300] ;  /* 0x00030000010d7983 */ /* 0x000ea80000300800 */
[----:B------:R-:W2:Y:S04]  /*16a30*/  LDL.LU R12, [R1+0x304] ;  /* 0x00030400010c7983 */ /* 0x000ea80000300800 */
[----:B------:R1:W-:Y:S01]  /*16a40*/  LDGSTS.E [R6+0x21600], desc[UR24][R4.64], P3 ;  /* 0x2160000004067fae */ /* 0x0003e200099a1018 */
[----:B------:R-:W-:-:S05]  /*16a50*/  IADD3 R8, P4, PT, R8, R3, RZ ;  /* 0x0000000308087210 */ /* 0x000fca0007f9e0ff */
[----:B------:R-:W-:Y:S01]  /*16a60*/  IMAD.X R9, R9, 0x1, R132, P4 ;  /* 0x0000000109097824 */ /* 0x000fe200020e0684 */
[----:B------:R-:W-:Y:S01]  /*16a70*/  STL [R1+0x33c], R8 ;  /* 0x00033c0801007387 */ /* 0x000fe20000100800 */
[----:B-1----:R-:W-:Y:S02]  /*16a80*/  IMAD.MOV.U32 R4, RZ, RZ, R10 ;  /* 0x000000ffff047224 */ /* 0x002fe400078e000a */
[----:B------:R-:W-:Y:S01]  /*16a90*/  IMAD.MOV.U32 R5, RZ, RZ, R11 ;  /* 0x000000ffff057224 */ /* 0x000fe200078e000b */
[----:B------:R1:W-:Y:S04]  /*16aa0*/  STL [R1+0x338], R9 ;  /* 0x0003380901007387 */ /* 0x0003e80000100800 */
[----:B----4-:R-:W4:Y:S04]  /*16ab0*/  LDL.LU R11, [R1+0x320] ;  /* 0x00032000010b7983 */ /* 0x010f280000300800 */
[----:B------:R-:W4:Y:S04]  /*16ac0*/  LDL.LU R10, [R1+0x324] ;  /* 0x00032400010a7983 */ /* 0x000f280000300800 */
[----:B------:R1:W-:Y:S01]  /*16ad0*/  LDGSTS.E [R6+0x21a00], desc[UR24][R4.64], P3 ;  /* 0x21a0000004067fae */ /* 0x0003e200099a1018 */
[-C--:B------:R-:W-:Y:S01]  /*16ae0*/  IADD3 R7, P4, PT, R7, R3.reuse, RZ ;  /* 0x0000000307077210 */ /* 0x080fe20007f9e0ff */
[----:B-1----:R-:W-:Y:S01]  /*16af0*/  IMAD.MOV.U32 R5, RZ, RZ, R9 ;  /* 0x000000ffff057224 */ /* 0x002fe200078e0009 */
[----:B------:R-:W-:Y:S01]  /*16b00*/  MOV R4, R8 ;  /* 0x0000000800047202 */ /* 0x000fe20000000f00 */
[----:B------:R-:W4:Y:S04]  /*16b10*/  LDL.LU R9, [R1+0x340] ;  /* 0x0003400001097983 */ /* 0x000f280000300800 */
[----:B------:R-:W4:Y:S01]  /*16b20*/  LDL.LU R8, [R1+0x344] ;  /* 0x0003440001087983 */ /* 0x000f220000300800 */
[----:B------:R-:W-:Y:S01]  /*16b30*/  IADD3 R20, P5, PT, R20, R3, RZ ;  /* 0x0000000314147210 */ /* 0x000fe20007fbe0ff */
[----:B------:R-:W-:-:S02]  /*16b40*/  IMAD.X R22, R22, 0x1, R132, P4 ;  /* 0x0000000116167824 */ /* 0x000fc400020e0684 */
[----:B------:R1:W-:Y:S02]  /*16b50*/  STL [R1+0x264], R7 ;  /* 0x0002640701007387 */ /* 0x0003e40000100800 */
[----:B------:R-:W-:Y:S02]  /*16b60*/  IMAD.X R21, R21, 0x1, R132, P5 ;  /* 0x0000000115157824 */ /* 0x000fe400028e0684 */
[----:B------:R1:W-:Y:S04]  /*16b70*/  STL [R1+0x260], R22 ;  /* 0x0002601601007387 */ /* 0x0003e80000100800 */
[----:B------:R1:W-:Y:S04]  /*16b80*/  LDGSTS.E [R6+0x21e00], desc[UR24][R4.64], P3 ;  /* 0x21e0000004067fae */ /* 0x0003e800099a1018 */
[----:B------:R2:W-:Y:S04]  /*16b90*/  STL [R1+0x284], R20 ;  /* 0x0002841401007387 */ /* 0x0005e80000100800 */
[----:B------:R2:W-:Y:S01]  /*16ba0*/  STL [R1+0x280], R21 ;  /* 0x0002801501007387 */ /* 0x0005e20000100800 */
[----:B-1----:R-:W-:-:S03]  /*16bb0*/  IMAD.MOV.U32 R4, RZ, RZ, R7 ;  /* 0x000000ffff047224 */ /* 0x002fc600078e0007 */
[----:B------:R-:W4:Y:S01]  /*16bc0*/  LDL R7, [R1+0x34c] ;  /* 0x00034c0001077983 */ /* 0x000f220000100800 */
[----:B------:R-:W-:Y:S01]  /*16bd0*/  IMAD.MOV.U32 R5, RZ, RZ, R22 ;  /* 0x000000ffff057224 */ /* 0x000fe200078e0016 */
[----:B------:R-:W-:-:S04]  /*16be0*/  UIADD3 UR12, UPT, UPT, UR12, 0x1, URZ ;  /* 0x000000010c0c7890 */ /* 0x000fc8000fffe0ff */
[----:B------:R-:W-:-:S04]  /*16bf0*/  UISETP.GT.AND UP1, UPT, UR12, 0x1, UPT ;  /* 0x000000010c00788c */ /* 0x000fc8000bf24270 */
[----:B------:R-:W-:Y:S02]  /*16c00*/  USEL UR15, URZ, 0x1, !UP1 ;  /* 0x00000001ff0f7887 */ /* 0x000fe4000c800000 */
[----:B------:R-:W-:Y:S02]  /*16c10*/  USEL UR12, UR12, URZ, !UP1 ;  /* 0x000000ff0c0c7287 */ /* 0x000fe4000c800000 */
[----:B------:R-:W-:Y:S01]  /*16c20*/  ULOP3.LUT UR15, UR4, UR15, URZ, 0x3c, !UPT ;  /* 0x0000000f040f7292 */ /* 0x000fe2000f8e3cff */
[----:B---3--:R-:W-:-:S05]  /*16c30*/  IADD3 R6, PT, PT, R23, UR14, RZ ;  /* 0x0000000e17067c10 */ /* 0x008fca000fffe0ff */
[----:B------:R1:W-:Y:S02]  /*16c40*/  LDGSTS.E [R6+0x20300], desc[UR24][R4.64], P3 ;  /* 0x2030000004067fae */ /* 0x0003e400099a1018 */
[----:B-1----:R-:W-:Y:S01]  /*16c50*/  IMAD.MOV.U32 R4, RZ, RZ, R20 ;  /* 0x000000ffff047224 */ /* 0x002fe200078e0014 */
[----:B------:R-:W-:Y:S02]  /*16c60*/  MOV R5, R21 ;  /* 0x0000001500057202 */ /* 0x000fe40000000f00 */
[----:B------:R-:W-:-:S03]  /*16c70*/  IADD3 R18, P4, PT, R18, R3, RZ ;  /* 0x0000000312127210 */ /* 0x000fc60007f9e0ff */
[----:B------:R1:W-:Y:S02]  /*16c80*/  LDGSTS.E [R6+0x20700], desc[UR24][R4.64], P3 ;  /* 0x2070000004067fae */ /* 0x0003e400099a1018 */
[----:B------:R-:W-:Y:S01]  /*16c90*/  IMAD.X R19, R19, 0x1, R132, P4 ;  /* 0x0000000113137824 */ /* 0x000fe200020e0684 */
[----:B------:R-:W-:-:S04]  /*16ca0*/  IADD3 R16, P4, PT, R16, R3, RZ ;  /* 0x0000000310107210 */ /* 0x000fc80007f9e0ff */
[----:B------:R-:W-:Y:S01]  /*16cb0*/  IADD3.X R17, PT, PT, R17, R132, RZ, P4, !PT ;  /* 0x0000008411117210 */ /* 0x000fe200027fe4ff */
[----:B-1----:R-:W-:Y:S02]  /*16cc0*/  IMAD.MOV.U32 R4, RZ, RZ, R18 ;  /* 0x000000ffff047224 */ /* 0x002fe400078e0012 */
[----:B------:R-:W-:-:S05]  /*16cd0*/  IMAD.MOV.U32 R5, RZ, RZ, R19 ;  /* 0x000000ffff057224 */ /* 0x000fca00078e0013 */
[----:B------:R1:W-:Y:S02]  /*16ce0*/  LDGSTS.E [R6+0x20b00], desc[UR24][R4.64], P3 ;  /* 0x20b0000004067fae */ /* 0x0003e400099a1018 */
[----:B-1----:R-:W-:Y:S02]  /*16cf0*/  IMAD.MOV.U32 R4, RZ, RZ, R16 ;  /* 0x000000ffff047224 */ /* 0x002fe400078e0010 */
[----:B------:R-:W-:-:S05]  /*16d00*/  IMAD.MOV.U32 R5, RZ, RZ, R17 ;  /* 0x000000ffff057224 */ /* 0x000fca00078e0011 */
[----:B------:R1:W-:Y:S01]  /*16d10*/  LDGSTS.E [R6+0x20f00], desc[UR24][R4.64], P3 ;  /* 0x20f0000004067fae */ /* 0x0003e200099a1018 */
[----:B--2---:R-:W-:-:S05]  /*16d20*/  IADD3 R14, P4, PT, R14, R3, RZ ;  /* 0x000000030e0e7210 */ /* 0x004fca0007f9e0ff */
[----:B------:R-:W-:Y:S01]  /*16d30*/  IMAD.X R15, R15, 0x1, R132, P4 ;  /* 0x000000010f0f7824 */ /* 0x000fe200020e0684 */
[----:B------:R-:W-:-:S03]  /*16d40*/  IADD3 R12, P4, PT, R12, R3, RZ ;  /* 0x000000030c0c7210 */ /* 0x000fc60007f9e0ff */
[----:B-1----:R-:W-:Y:S01]  /*16d50*/  IMAD.MOV.U32 R5, RZ, RZ, R15 ;  /* 0x000000ffff057224 */ /* 0x002fe200078e000f */
[----:B------:R-:W-:Y:S01]  /*16d60*/  MOV R4, R14 ;  /* 0x0000000e00047202 */ /* 0x000fe20000000f00 */
[----:B------:R-:W-:-:S04]  /*16d70*/  IMAD.X R13, R13, 0x1, R132, P4 ;  /* 0x000000010d0d7824 */ /* 0x000fc800020e0684 */
[----:B------:R1:W-:Y:S04]  /*16d80*/  LDGSTS.E [R6+0x21300], desc[UR24][R4.64], P3 ;  /* 0x2130000004067fae */ /* 0x0003e800099a1018 */
[----:B------:R2:W-:Y:S04]  /*16d90*/  STL [R1+0x2a4], R18 ;  /* 0x0002a41201007387 */ /* 0x0005e80000100800 */
[----:B------:R2:W-:Y:S01]  /*16da0*/  STL [R1+0x2a0], R19 ;  /* 0x0002a01301007387 */ /* 0x0005e20000100800 */
[----:B-1----:R-:W-:Y:S01]  /*16db0*/  IMAD.MOV.U32 R4, RZ, RZ, R12 ;  /* 0x000000ffff047224 */ /* 0x002fe200078e000c */
[----:B------:R-:W-:-:S02]  /*16dc0*/  MOV R5, R13 ;  /* 0x0000000d00057202 */ /* 0x000fc40000000f00 */
[----:B------:R2:W-:Y:S01]  /*16dd0*/  STL [R1+0x2c4], R16 ;  /* 0x0002c41001007387 */ /* 0x0005e20000100800 */
[----:B----4-:R-:W-:-:S03]  /*16de0*/  IADD3 R10, P4, PT, R10, R3, RZ ;  /* 0x000000030a0a7210 */ /* 0x010fc60007f9e0ff */
[----:B------:R2:W-:Y:S02]  /*16df0*/  STL [R1+0x2c0], R17 ;  /* 0x0002c01101007387 */ /* 0x0005e40000100800 */
[----:B------:R-:W-:Y:S02]  /*16e00*/  IMAD.X R11, R11, 0x1, R132, P4 ;  /* 0x000000010b0b7824 */ /* 0x000fe400020e0684 */
[----:B------:R1:W-:Y:S04]  /*16e10*/  LDGSTS.E [R6+0x21700], desc[UR24][R4.64], P3 ;  /* 0x2170000004067fae */ /* 0x0003e800099a1018 */
[----:B------:R2:W-:Y:S04]  /*16e20*/  STL [R1+0x2e4], R14 ;  /* 0x0002e40e01007387 */ /* 0x0005e80000100800 */
[----:B------:R2:W-:Y:S01]  /*16e30*/  STL [R1+0x2e0], R15 ;  /* 0x0002e00f01007387 */ /* 0x0005e20000100800 */
[----:B-1----:R-:W-:Y:S01]  /*16e40*/  IMAD.MOV.U32 R4, RZ, RZ, R10 ;  /* 0x000000ffff047224 */ /* 0x002fe200078e000a */
[----:B------:R-:W-:Y:S01]  /*16e50*/  IADD3 R8, P4, PT, R8, R3, RZ ;  /* 0x0000000308087210 */ /* 0x000fe20007f9e0ff */
[----:B------:R-:W-:Y:S01]  /*16e60*/  IMAD.MOV.U32 R5, RZ, RZ, R11 ;  /* 0x000000ffff057224 */ /* 0x000fe200078e000b */
[----:B------:R2:W-:Y:S02]  /*16e70*/  STL [R1+0x304], R12 ;  /* 0x0003040c01007387 */ /* 0x0005e40000100800 */
[----:B------:R-:W-:-:S02]  /*16e80*/  IADD3.X R9, PT, PT, R9, R132, RZ, P4, !PT ;  /* 0x0000008409097210 */ /* 0x000fc400027fe4ff */
[----:B------:R2:W-:Y:S04]  /*16e90*/  STL [R1+0x300], R13 ;  /* 0x0003000d01007387 */ /* 0x0005e80000100800 */
[----:B------:R2:W-:Y:S04]  /*16ea0*/  STL [R1+0x324], R10 ;  /* 0x0003240a01007387 */ /* 0x0005e80000100800 */
[----:B------:R2:W-:Y:S04]  /*16eb0*/  STL [R1+0x320], R11 ;  /* 0x0003200b01007387 */ /* 0x0005e80000100800 */
[----:B------:R1:W-:Y:S04]  /*16ec0*/  LDGSTS.E [R6+0x21b00], desc[UR24][R4.64], P3 ;  /* 0x21b0000004067fae */ /* 0x0003e800099a1018 */
[----:B------:R2:W-:Y:S04]  /*16ed0*/  STL [R1+0x344], R8 ;  /* 0x0003440801007387 */ /* 0x0005e80000100800 */
[----:B------:R2:W-:Y:S01]  /*16ee0*/  STL [R1+0x340], R9 ;  /* 0x0003400901007387 */ /* 0x0005e20000100800 */
[----:B-1----:R-:W-:-:S02]  /*16ef0*/  IMAD.MOV.U32 R4, RZ, RZ, R8 ;  /* 0x000000ffff047224 */ /* 0x002fc400078e0008 */
[----:B------:R-:W-:-:S05]  /*16f00*/  IMAD.MOV.U32 R5, RZ, RZ, R9 ;  /* 0x000000ffff057224 */ /* 0x000fca00078e0009 */
[----:B------:R1:W-:Y:S01]  /*16f10*/  LDGSTS.E [R6+0x21f00], desc[UR24][R4.64], P3 ;  /* 0x21f0000004067fae */ /* 0x0003e200099a1018 */
[----:B------:R-:W-:-:S03]  /*16f20*/  ISETP.NE.U32.AND P3, PT, R166, R7, PT ;  /* 0x00000007a600720c */ /* 0x000fc60003f65070 */
[----:B------:R-:W0:Y:S01]  /*16f30*/  LDGDEPBAR ;  /* 0x00000000000079af */ /* 0x000e220000000000 */
[----:B------:R-:W-:Y:S01]  /*16f40*/  VIADD R166, R166, 0x1 ;  /* 0x00000001a6a67836 */ /* 0x000fe20000000000 */
[----:B-1----:R-:W-:-:S08]  /*16f50*/  MOV R4, UR4 ;  /* 0x0000000400047c02 */ /* 0x002fd00008000f00 */
[----:B--2---:R-:W-:Y:S05]  /*16f60*/  @P3 BRA `(.L_x_17) ;  /* 0xffffff8c00d43947 */ /* 0x004fea000383ffff */
.L_x_14:
[----:B------:R-:W2:Y:S01]  /*16f70*/  LDC R4, c[0x0][0x3b4] ;  /* 0x0000ed00ff047b82 */ /* 0x000ea20000000800 */
[----:B------:R-:W3:Y:S01]  /*16f80*/  LDCU UR30, c[0x0][0x3b8] ;  /* 0x00007700ff1e77ac */ /* 0x000ee20008000800 */
[----:B------:R-:W4:Y:S01]  /*16f90*/  LDCU.64 UR32, c[0x0][0x398] ;  /* 0x00007300ff2077ac */ /* 0x000f220008000a00 */
[----:B------:R-:W1:Y:S01]  /*16fa0*/  LDCU.128 UR12, c[0x0][0x390] ;  /* 0x00007200ff0c77ac */ /* 0x000e620008000c00 */
[----:B------:R-:W-:Y:S05]  /*16fb0*/  @!P2 BRA `(.L_x_18) ;  /* 0x000000000010a947 */ /* 0x000fea0003800000 */
[----:B------:R-:W-:-:S06]  /*16fc0*/  USHF.L.U32 UR4, UR4, 0x1f, URZ ;  /* 0x0000001f04047899 */ /* 0x000fcc00080006ff */
[----:B------:R-:W-:-:S04]  /*16fd0*/  IMAD.U32 R0, RZ, RZ, UR4 ;  /* 0x00000004ff007e24 */ /* 0x000fc8000f8e00ff */
[----:B------:R-:W4:Y:S02]  /*16fe0*/  SYNCS.PHASECHK.TRANS64.TRYWAIT P0, [UR10], R0 ;  /* 0x00000000ff0075a7 */ /* 0x000f24000800110a */
[----:B----4-:R-:W-:Y:S05]  /*16ff0*/  @!P0 BRA `(.L_x_19) ;  /* 0x0000006400f48947 */ /* 0x010fea0003800000 */
.L_x_18:
[----:B------:R-:W-:-:S04]  /*17000*/  DEPBAR.LE SB0, 0x0 ;  /* 0x000080000000791a */ /* 0x000fc80000000000 */
[----:B------:R-:W-:Y:S01]  /*17010*/  BAR.SYNC.DEFER_BLOCKING 0x0 ;  /* 0x0000000000007b1d */ /* 0x000fe20000010000 */
[C---:B-12--5:R-:W-:Y:S01]  /*17020*/  IMAD R201, R199.reuse, R4, RZ ;  /* 0x00000004c7c97224 */ /* 0x066fe200078e02ff */
[----:B------:R-:W-:-:S04]  /*17030*/  ISETP.GE.AND P0, PT, R199, UR14, PT ;  /* 0x0000000ec7007c0c */ /* 0x000fc8000bf06270 */
[----:B------:R-:W1:Y:S01]  /*17040*/  LDCU.64 UR34, c[0x0][0x398] ;  /* 0x00007300ff2277ac */ /* 0x000e620008000a00 */
[C---:B---3--:R-:W-:Y:S01]  /*17050*/  IMAD R0, R198.reuse, UR30, RZ ;  /* 0x0000001ec6007c24 */ /* 0x048fe2000f8e02ff */
[----:B------:R-:W2:Y:S01]  /*17060*/  LDCU.64 UR28, c[0x0][0x398] ;  /* 0x00007300ff1c77ac */ /* 0x000ea20008000a00 */
[----:B------:R-:W3:Y:S01]  /*17070*/  LDCU.64 UR10, c[0x0][0x398] ;  /* 0x00007300ff0a77ac */ /* 0x000ee20008000a00 */
[----:B------:R-:W4:Y:S01]  /*17080*/  LDCU.64 UR26, c[0x0][0x398] ;  /* 0x00007300ff1a77ac */ /* 0x000f220008000a00 */
[----:B------:R-:W1:Y:S01]  /*17090*/  LDCU.64 UR22, c[0x0][0x398] ;  /* 0x00007300ff1677ac */ /* 0x000e620008000a00 */
[----:B------:R-:W1:Y:S02]  /*170a0*/  @!P1 SYNCS.CCTL.IV [UR7+0x2c000] ;  /* 0x02c00000ff0099b1 */ /* 0x000e640008000007 */
[----:B-1----:R-:W-:Y:S06]  /*170b0*/  BAR.SYNC.DEFER_BLOCKING 0x0 ;  /* 0x0000000000007b1d */ /* 0x002fec0000010000 */
[----:B------:R-:W1:Y:S01]  /*170c0*/  LDCU.64 UR18, c[0x0][0x398] ;  /* 0x00007300ff1277ac */ /* 0x000e620008000a00 */
[----:B------:R-:W1:Y:S01]  /*170d0*/  LDTM.x64 R8, tmem[UR9] ;  /* 0x00000009000879ee */ /* 0x000e620008340000 */
[C---:B------:R-:W-:Y:S01]  /*170e0*/  LEA R2, P2, R201.reuse, UR12, 0x2 ;  /* 0x0000000cc9027c11 */ /* 0x040fe2000f8410ff */
[----:B------:R-:W-:Y:S01]  /*170f0*/  LDTM.x64 R132, tmem[UR9+0x40] ;  /* 0x00004009008479ee */ /* 0x000fe20008340000 */
[----:B----4-:R-:W-:Y:S01]  /*17100*/  ISETP.LT.AND P0, PT, R198, UR33, !P0 ;  /* 0x00000021c6007c0c */ /* 0x010fe2000c701270 */
[----:B------:R-:W4:Y:S01]  /*17110*/  LDCU.64 UR20, c[0x0][0x398] ;  /* 0x00007300ff1477ac */ /* 0x000f220008000a00 */
[----:B------:R-:W-:-:S02]  /*17120*/  LEA.HI.X.SX32 R3, R201, UR13, 0x2, P2 ;  /* 0x0000000dc9037c11 */ /* 0x000fc400090f16ff */
[----:B------:R-:W-:Y:S01]  /*17130*/  LEA R201, R4, R201, 0x7 ;  /* 0x000000c904c97211 */ /* 0x000fe200078e38ff */
[----:B------:R-:W2:Y:S01]  /*17140*/  LDCU.64 UR16, c[0x0][0x398] ;  /* 0x00007300ff1077ac */ /* 0x000ea20008000a00 */
[----:B------:R-:W-:Y:S01]  /*17150*/  IMAD.WIDE R196, R0, 0x4, R2 ;  /* 0x0000000400c47825 */ /* 0x000fe200078e0202 */
[----:B------:R-:W2:Y:S01]  /*17160*/  LDCU.64 UR4, c[0x0][0x398] ;  /* 0x00007300ff0477ac */ /* 0x000ea20008000a00 */
[----:B------:R-:W2:Y:S01]  /*17170*/  @!P1 SYNCS.CCTL.IV [UR7+0x2c008] ;  /* 0x02c00800ff0099b1 */ /* 0x000ea20008000007 */
[----:B------:R-:W2:Y:S01]  /*17180*/  LDCU.64 UR6, c[0x0][0x398] ;  /* 0x00007300ff0677ac */ /* 0x000ea20008000a00 */
[----:B------:R-:W2:Y:S01]  /*17190*/  LDCU UR71, c[0x0][0x398] ;  /* 0x00007300ff4777ac */ /* 0x000ea20008000800 */
[----:B-1----:R-:W-:Y:S01]  /*171a0*/  STL [R1+0x4], R9 ;  /* 0x0000040901007387 */ /* 0x002fe20000100800 */
[----:B------:R-:W-:Y:S01]  /*171b0*/  MOV R207, R68 ;  /* 0x0000004400cf7202 */ /* 0x000fe20000000f00 */
[----:B------:R-:W-:Y:S01]  /*171c0*/  IMAD.MOV.U32 R206, RZ, RZ, R69 ;  /* 0x000000ffffce7224 */ /* 0x000fe200078e0045 */
[----:B------:R-:W-:Y:S01]  /*171d0*/  MOV R251, R24 ;  /* 0x0000001800fb7202 */ /* 0x000fe20000000f00 */
[----:B------:R-:W-:Y:S01]  /*171e0*/  STL.64 [R1+0x8], R10 ;  /* 0x0000080a01007387 */ /* 0x000fe20000100a00 */
[----:B------:R-:W-:Y:S01]  /*171f0*/  IMAD.MOV.U32 R205, RZ, RZ, R70 ;  /* 0x000000ffffcd7224 */ /* 0x000fe200078e0046 */
[----:B------:R-:W-:Y:S01]  /*17200*/  MOV R247, R28 ;  /* 0x0000001c00f77202 */ /* 0x000fe20000000f00 */
[----:B------:R-:W-:Y:S01]  /*17210*/  IMAD.MOV.U32 R204, RZ, RZ, R71 ;  /* 0x000000ffffcc7224 */ /* 0x000fe200078e0047 */
        /* <DEDUP_REMOVED lines=12> */
[----:B------:R-:W1:Y:S01]  /*172e0*/  LDTM.x64 R68, tmem[UR9+0x80] ;  /* 0x00008009004479ee */ /* 0x000e620008340000 */
        /* <DEDUP_REMOVED lines=16> */
[----:B------:R-:W-:Y:S01]  /*173f0*/  STL [R1+0x38], R22 ;  /* 0x0000381601007387 */ /* 0x000fe20000100800 */
[----:B------:R-:W-:Y:S01]  /*17400*/  IMAD.MOV.U32 R234, RZ, RZ, R41 ;  /* 0x000000ffffea7224 */ /* 0x000fe200078e0029 */
[----:B------:R-:W1:Y:S01]  /*17410*/  LDCU UR31, c[0x0][0x398] ;  /* 0x00007300ff1f77ac */ /* 0x000e620008000800 */
[----:B------:R-:W-:Y:S01]  /*17420*/  IMAD.MOV.U32 R233, RZ, RZ, R42 ;  /* 0x000000ffffe97224 */ /* 0x000fe200078e002a */
[----:B------:R2:W-:Y:S01]  /*17430*/  STL [R1+0x55c], R249 ;  /* 0x00055cf901007387 */ /* 0x0005e20000100800 */
[----:B------:R-:W-:Y:S01]  /*17440*/  IMAD.MOV.U32 R232, RZ, RZ, R43 ;  /* 0x000000ffffe87224 */ /* 0x000fe200078e002b */
[----:B------:R-:W1:Y:S01]  /*17450*/  LDCU UR49, c[0x0][0x398] ;  /* 0x00007300ff3177ac */ /* 0x000e620008000800 */
[----:B------:R-:W-:-:S02]  /*17460*/  IMAD.MOV.U32 R230, RZ, RZ, R45 ;  /* 0x000000ffffe67224 */ /* 0x000fc400078e002d */
[----:B------:R-:W-:Y:S01]  /*17470*/  IMAD.MOV.U32 R229, RZ, RZ, R46 ;  /* 0x000000ffffe57224 */ /* 0x000fe200078e002e */
[----:B------:R-:W1:Y:S01]  /*17480*/  LDCU UR41, c[0x0][0x398] ;  /* 0x00007300ff2977ac */ /* 0x000e620008000800 */
[----:B------:R-:W-:Y:S02]  /*17490*/  IMAD.MOV.U32 R228, RZ, RZ, R47 ;  /* 0x000000ffffe47224 */ /* 0x000fe400078e002f */
[----:B------:R-:W-:Y:S01]  /*174a0*/  IMAD.MOV.U32 R226, RZ, RZ, R49 ;  /* 0x000000ffffe27224 */ /* 0x000fe200078e0031 */
[----:B--2---:R-:W2:Y:S01]  /*174b0*/  LDL.LU R249, [R1+0x8] ;  /* 0x0000080001f97983 */ /* 0x004ea20000300800 */
[----:B------:R-:W-:Y:S01]  /*174c0*/  IMAD.MOV.U32 R225, RZ, RZ, R50 ;  /* 0x000000ffffe17224 */ /* 0x000fe200078e0032 */
[----:B------:R-:W1:Y:S01]  /*174d0*/  LDCU UR72, c[0x0][0x398] ;  /* 0x00007300ff4877ac */ /* 0x000e620008000800 */
[----:B------:R-:W-:Y:S02]  /*174e0*/  IMAD.MOV.U32 R224, RZ, RZ, R51 ;  /* 0x000000ffffe07224 */ /* 0x000fe400078e0033 */
[----:B------:R-:W-:Y:S01]  /*174f0*/  IMAD.MOV.U32 R222, RZ, RZ, R53 ;  /* 0x000000ffffde7224 */ /* 0x000fe200078e0035 */
[----:B------:R-:W1:Y:S01]  /*17500*/  LDCU UR58, c[0x0][0x398] ;  /* 0x00007300ff3a77ac */ /* 0x000e620008000800 */
[----:B------:R-:W-:-:S02]  /*17510*/  IMAD.MOV.U32 R221, RZ, RZ, R54 ;  /* 0x000000ffffdd7224 */ /* 0x000fc400078e0036 */
[----:B------:R-:W-:Y:S01]  /*17520*/  IMAD.MOV.U32 R220, RZ, RZ, R55 ;  /* 0x000000ffffdc7224 */ /* 0x000fe200078e0037 */
[----:B------:R-:W1:Y:S01]  /*17530*/  LDCU UR48, c[0x0][0x398] ;  /* 0x00007300ff3077ac */ /* 0x000e620008000800 */
[----:B------:R-:W-:Y:S02]  /*17540*/  IMAD.MOV.U32 R218, RZ, RZ, R57 ;  /* 0x000000ffffda7224 */ /* 0x000fe400078e0039 */
        /* <DEDUP_REMOVED lines=12> */
[----:B------:R-:W1:Y:S01]  /*17610*/  LDTM.x64 R4, tmem[UR9+0xc0] ;  /* 0x0000c009000479ee */ /* 0x000e620008340000 */
[----:B------:R-:W-:Y:S01]  /*17620*/  NOP ;  /* 0x0000000000007918 */ /* 0x000fe20000000000 */
[----:B------:R3:W-:Y:S01]  /*17630*/  @P0 STG.E desc[UR24][R196.64], R202 ;  /* 0x000000cac4000986 */ /* 0x0007e2000c101918 */
[----:B------:R-:W-:Y:S01]  /*17640*/  ISETP.GE.AND P0, PT, R200, UR14, PT ;  /* 0x0000000ec8007c0c */ /* 0x000fe2000bf06270 */
[----:B------:R-:W1:Y:S03]  /*17650*/  LDCU UR47, c[0x0][0x39c] ;  /* 0x00007380ff2f77ac */ /* 0x000e660008000800 */
[----:B------:R-:W-:Y:S01]  /*17660*/  ISETP.LT.AND P0, PT, R198, UR35, !P0 ;  /* 0x00000023c6007c0c */ /* 0x000fe2000c701270 */
[----:B------:R4:W-:Y:S01]  /*17670*/  STL [R1+0x558], R250 ;  /* 0x000558fa01007387 */ /* 0x0009e20000100800 */
[----:B------:R-:W1:Y:S01]  /*17680*/  LDCU UR68, c[0x0][0x398] ;  /* 0x00007300ff4477ac */ /* 0x000e620008000800 */
[----:B------:R-:W2:Y:S01]  /*17690*/  LDCU UR57, c[0x0][0x398] ;  /* 0x00007300ff3977ac */ /* 0x000ea20008000800 */
[C---:B---3--:R-:W-:Y:S01]  /*176a0*/  LEA R196, P1, R201.reuse, UR12, 0x2 ;  /* 0x0000000cc9c47c11 */ /* 0x048fe2000f8210ff */
[----:B------:R-:W3:Y:S03]  /*176b0*/  LDCU UR35, c[0x0][0x39c] ;  /* 0x00007380ff2377ac */ /* 0x000ee60008000800 */
[----:B------:R-:W-:Y:S01]  /*176c0*/  LEA.HI.X.SX32 R197, R201, UR13, 0x2, P1 ;  /* 0x0000000dc9c57c11 */ /* 0x000fe200088f16ff */
[----:B----4-:R-:W4:Y:S01]  /*176d0*/  LDL.LU R250, [R1+0xc] ;  /* 0x00000c0001fa7983 */ /* 0x010f220000300800 */
[----:B------:R-:W2:Y:S01]  /*176e0*/  LDCU.64 UR12, c[0x0][0x398] ;  /* 0x00007300ff0c77ac */ /* 0x000ea20008000a00 */
[----:B------:R-:W-:-:S02]  /*176f0*/  IMAD.WIDE R202, R0, 0x4, R196 ;  /* 0x0000000400ca7825 */ /* 0x000fc400078e02c4 */
[----:B------:R3:W-:Y:S01]  /*17700*/  STL [R1+0x554], R251 ;  /* 0x000554fb01007387 */ /* 0x0007e20000100800 */
[----:B------:R-:W2:Y:S03]  /*17710*/  LDCU UR45, c[0x0][0x398] ;  /* 0x00007300ff2d77ac */ /* 0x000ea60008000800 */
[----:B-1----:R1:W-:Y:S01]  /*17720*/  @P0 STG.E desc[UR24][R202.64], R68 ;  /* 0x00000044ca000986 */ /* 0x0023e2000c101918 */
[----:B------:R-:W2:Y:S01]  /*17730*/  LDCU UR69, c[0x0][0x398] ;  /* 0x00007300ff4577ac */ /* 0x000ea20008000800 */
[----:B------:R-:W2:Y:S02]  /*17740*/  LDCU UR54, c[0x0][0x39c] ;  /* 0x00007380ff3677ac */ /* 0x000ea40008000800 */
[----:B---3--:R-:W3:Y:S01]  /*17750*/  LDL.LU R251, [R1+0x10] ;  /* 0x0000100001fb7983 */ /* 0x008ee20000300800 */
[----:B------:R-:W2:Y:S01]  /*17760*/  LDCU UR56, c[0x0][0x398] ;  /* 0x00007300ff3877ac */ /* 0x000ea20008000800 */
[----:B-1----:R-:W-:-:S02]  /*17770*/  VIADD R68, R198, 0x1 ;  /* 0x00000001c6447836 */ /* 0x002fc40000000000 */
[----:B------:R1:W-:Y:S01]  /*17780*/  STL [R1+0x550], R252 ;  /* 0x000550fc01007387 */ /* 0x0003e20000100800 */
[----:B------:R-:W2:Y:S02]  /*17790*/  LDCU UR14, c[0x0][0x398] ;  /* 0x00007300ff0e77ac */ /* 0x000ea40008000800 */
[----:B------:R-:W-:Y:S01]  /*177a0*/  ISETP.GE.AND P0, PT, R68, UR15, PT ;  /* 0x0000000f44007c0c */ /* 0x000fe2000bf06270 */
[----:B------:R-:W2:Y:S01]  /*177b0*/  LDCU UR40, c[0x0][0x398] ;  /* 0x00007300ff2877ac */ /* 0x000ea20008000800 */
[----:B------:R-:W2:Y:S01]  /*177c0*/  LDCU UR67, c[0x0][0x398] ;  /* 0x00007300ff4377ac */ /* 0x000ea20008000800 */
[----:B-1----:R-:W2:Y:S01]  /*177d0*/  LDL.LU R252, [R1+0x14] ;  /* 0x0000140001fc7983 */ /* 0x002ea20000300800 */
[----:B------:R-:W1:Y:S03]  /*177e0*/  LDCU UR65, c[0x0][0x398] ;  /* 0x00007300ff4177ac */ /* 0x000e660008000800 */
[----:B------:R-:W2:Y:S01]  /*177f0*/  LDL.LU R201, [R1+0x38] ;  /* 0x0000380001c97983 */ /* 0x000ea20000300800 */
[----:B------:R-:W1:Y:S03]  /*17800*/  LDCU UR39, c[0x0][0x398] ;  /* 0x00007300ff2777ac */ /* 0x000e660008000800 */
[----:B------:R-:W2:Y:S01]  /*17810*/  LDL.LU R68, [R1+0x4] ;  /* 0x0000040001447983 */ /* 0x000ea20000300800 */
[----:B------:R-:W-:Y:S01]  /*17820*/  ISETP.LT.AND P1, PT, R199, UR28, !P0 ;  /* 0x0000001cc7007c0c */ /* 0x000fe2000c721270 */
[----:B------:R-:W-:Y:S01]  /*17830*/  VIADD R0, R0, UR30 ;  /* 0x0000001e00007c36 */ /* 0x000fe20008000000 */
[----:B------:R-:W-:Y:S01]  /*17840*/  ISETP.LT.AND P0, PT, R200, UR10, !P0 ;  /* 0x0000000ac8007c0c */ /* 0x000fe2000c701270 */
[----:B------:R-:W1:Y:S02]  /*17850*/  LDCU UR76, c[0x0][0x39c] ;  /* 0x00007380ff4c77ac */ /* 0x000e640008000800 */
[C---:B------:R-:W-:Y:S01]  /*17860*/  IMAD.WIDE R202, R0.reuse, 0x4, R2 ;  /* 0x0000000400ca7825 */ /* 0x040fe200078e0202 */
[----:B------:R-:W1:Y:S01]  /*17870*/  LDCU UR46, c[0x0][0x398] ;  /* 0x00007300ff2e77ac */ /* 0x000e620008000800 */
        /* <DEDUP_REMOVED lines=23> */
[----:B--2---:R2:W-:Y:S02]  /*179f0*/  @P1 STG.E desc[UR24][R202.64], R68 ;  /* 0x00000044ca001986 */ /* 0x0045e4000c101918 */
[----:B--2---:R-:W-:-:S04]  /*17a00*/  IMAD.WIDE R202, R0, 0x4, R196 ;  /* 0x0000000400ca7825 */ /* 0x004fc800078e02c4 */
[----:B------:R-:W-:Y:S01]  /*17a10*/  VIADD R68, R198, 0x2 ;  /* 0x00000002c6447836 */ /* 0x000fe20000000000 */
[----:B------:R2:W-:Y:S04]  /*17a20*/  @P0 STG.E desc[UR24][R202.64], R69 ;  /* 0x00000045ca000986 */ /* 0x0005e8000c101918 */
[----:B------:R-:W-:-:S04]  /*17a30*/  ISETP.GE.AND P0, PT, R68, UR15, PT ;  /* 0x0000000f44007c0c */ /* 0x000fc8000bf06270 */
[----:B------:R-:W-:Y:S01]  /*17a40*/  ISETP.LT.AND P1, PT, R199, UR26, !P0 ;  /* 0x0000001ac7007c0c */ /* 0x000fe2000c721270 */
[----:B------:R-:W1:Y:S01]  /*17a50*/  LDCU UR26, c[0x0][0x39c] ;  /* 0x00007380ff1a77ac */ /* 0x000e620008000800 */
[----:B------:R-:W-:Y:S02]  /*17a60*/  IADD3 R0, PT, PT, R0, UR30, RZ ;  /* 0x0000001e00007c10 */ /* 0x000fe4000fffe0ff */
[----:B------:R-:W-:Y:S01]  /*17a70*/  ISETP.LT.AND P0, PT, R200, UR22, !P0 ;  /* 0x00000016c8007c0c */ /* 0x000fe2000c701270 */
[----:B--2---:R-:W2:Y:S01]  /*17a80*/  LDL.LU R202, [R1+0x30] ;  /* 0x0000300001ca7983 */ /* 0x004ea20000300800 */
[----:B------:R-:W1:Y:S01]  /*17a90*/  LDCU UR22, c[0x0][0x398] ;  /* 0x00007300ff1677ac */ /* 0x000e620008000800 */
[C---:B------:R-:W-:Y:S02]  /*17aa0*/  IMAD.WIDE R68, R0.reuse, 0x4, R2 ;  /* 0x0000000400447825 */ /* 0x040fe400078e0202 */
[----:B------:R-:W2:Y:S04]  /*17ab0*/  LDL.LU R203, [R1+0x34] ;  /* 0x0000340001cb7983 */ /* 0x000ea80000300800 */
[----:B------:R1:W-:Y:S02]  /*17ac0*/  @P1 STG.E desc[UR24][R68.64], R249 ;  /* 0x000000f944001986 */ /* 0x0003e4000c101918 */
[----:B-1----:R-:W-:-:S02]  /*17ad0*/  IMAD.WIDE R68, R0, 0x4, R196 ;  /* 0x0000000400447825 */ /* 0x002fc400078e02c4 */
[----:B------:R-:W2:Y:S04]  /*17ae0*/  LDL.LU R249, [R1+0x55c] ;  /* 0x00055c0001f97983 */ /* 0x000ea80000300800 */
[----:B------:R1:W-:Y:S02]  /*17af0*/  @P0 STG.E desc[UR24][R68.64], R70 ;  /* 0x0000004644000986 */ /* 0x0003e4000c101918 */
[----:B-1----:R-:W-:Y:S02]  /*17b00*/  VIADD R68, R198, 0x3 ;  /* 0x00000003c6447836 */ /* 0x002fe40000000000 */
[----:B------:R-:W2:Y:S03]  /*17b10*/  LDL.LU R70, [R1+0x18] ;  /* 0x0000180001467983 */ /* 0x000ea60000300800 */
[----:B------:R-:W-:-:S04]  /*17b20*/  ISETP.GE.AND P0, PT, R68, UR15, PT ;  /* 0x0000000f44007c0c */ /* 0x000fc8000bf06270 */
[----:B------:R-:W-:Y:S01]  /*17b30*/  ISETP.LT.AND P1, PT, R199, UR6, !P0 ;  /* 0x00000006c7007c0c */ /* 0x000fe2000c721270 */
[----:B------:R-:W-:Y:S01]  /*17b40*/  VIADD R0, R0, UR30 ;  /* 0x0000001e00007c36 */ /* 0x000fe20008000000 */
[----:B------:R-:W-:Y:S01]  /*17b50*/  ISETP.LT.AND P0, PT, R200, UR18, !P0 ;  /* 0x00000012c8007c0c */ /* 0x000fe2000c701270 */
[----:B------:R-:W1:Y:S02]  /*17b60*/  LDCU UR6, c[0x0][0x398] ;  /* 0x00007300ff0677ac */ /* 0x000e640008000800 */
[C---:B------:R-:W-:Y:S01]  /*17b70*/  IMAD.WIDE R68, R0.reuse, 0x4, R2 ;  /* 0x0000000400447825 */ /* 0x040fe200078e0202 */
[----:B------:R-:W1:Y:S07]  /*17b80*/  LDCU UR18, c[0x0][0x39c] ;  /* 0x00007380ff1277ac */ /* 0x000e6e0008000800 */
[----:B----4-:R4:W-:Y:S02]  /*17b90*/  @P1 STG.E desc[UR24][R68.64], R250 ;  /* 0x000000fa44001986 */ /* 0x0109e4000c101918 */
[----:B----4-:R-:W-:-:S02]  /*17ba0*/  IMAD.WIDE R68, R0, 0x4, R196 ;  /* 0x0000000400447825 */ /* 0x010fc400078e02c4 */
[----:B------:R-:W4:Y:S04]  /*17bb0*/  LDL.LU R250, [R1+0x558] ;  /* 0x0005580001fa7983 */ /* 0x000f280000300800 */
[----:B------:R1:W-:Y:S02]  /*17bc0*/  @P0 STG.E desc[UR24][R68.64], R71 ;  /* 0x0000004744000986 */ /* 0x0003e4000c101918 */
[----:B-1----:R-:W-:Y:S01]  /*17bd0*/  VIADD R68, R198, 0x4 ;  /* 0x00000004c6447836 */ /* 0x002fe20000000000 */
[----:B------:R-:W-:Y:S01]  /*17be0*/  IADD3 R0, PT, PT, R0, UR30, RZ ;  /* 0x0000001e00007c10 */ /* 0x000fe2000fffe0ff */
[----:B------:R-:W4:Y:S03]  /*17bf0*/  LDL.LU R71, [R1+0x1c] ;  /* 0x00001c0001477983 */ /* 0x000f260000300800 */
[----:B------:R-:W-:-:S04]  /*17c00*/  ISETP.GE.AND P0, PT, R68, UR15, PT ;  /* 0x0000000f44007c0c */ /* 0x000fc8000bf06270 */
[----:B------:R-:W-:Y:S01]  /*17c10*/  ISETP.LT.AND P1, PT, R199, UR20, !P0 ;  /* 0x00000014c7007c0c */ /* 0x000fe2000c721270 */
[----:B------:R-:W-:Y:S01]  /*17c20*/  IMAD.WIDE R68, R0, 0x4, R2 ;  /* 0x0000000400447825 */ /* 0x000fe200078e0202 */
[----:B------:R-:W-:Y:S01]  /*17c30*/  ISETP.LT.AND P0, PT, R200, UR12, !P0 ;  /* 0x0000000cc8007c0c */ /* 0x000fe2000c701270 */
[----:B------:R-:W1:Y:S01]  /*17c40*/  LDCU UR12, c[0x0][0x398] ;  /* 0x00007300ff0c77ac */ /* 0x000e620008000800 */
[----:B------:R-:W1:Y:S09]  /*17c50*/  LDCU UR20, c[0x0][0x39c] ;  /* 0x00007380ff1477ac */ /* 0x000e720008000800 */
[----:B---3--:R3:W-:Y:S02]  /*17c60*/  @P1 STG.E desc[UR24][R68.64], R251 ;  /* 0x000000fb44001986 */ /* 0x0087e4000c101918 */
[----:B---3--:R-:W-:-:S02]  /*17c70*/  IMAD.WIDE R68, R0, 0x4, R196 ;  /* 0x0000000400447825 */ /* 0x008fc400078e02c4 */
[----:B------:R-:W3:Y:S04]  /*17c80*/  LDL.LU R251, [R1+0x554] ;  /* 0x0005540001fb7983 */ /* 0x000ee80000300800 */
[----:B------:R1:W-:Y:S02]  /*17c90*/  @P0 STG.E desc[UR24][R68.64], R72 ;  /* 0x0000004844000986 */ /* 0x0003e4000c101918 */
[----:B-1----:R-:W-:Y:S02]  /*17ca0*/  VIADD R68, R198, 0x5 ;  /* 0x00000005c6447836 */ /* 0x002fe40000000000 */
[----:B------:R-:W3:Y:S03]  /*17cb0*/  LDL.LU R72, [R1+0x24] ;  /* 0x0000240001487983 */ /* 0x000ee60000300800 */
[----:B------:R-:W-:-:S04]  /*17cc0*/  ISETP.GE.AND P0, PT, R68, UR15, PT ;  /* 0x0000000f44007c0c */ /* 0x000fc8000bf06270 */
[----:B------:R-:W-:Y:S01]  /*17cd0*/  ISETP.LT.AND P1, PT, R199, UR16, !P0 ;  /* 0x00000010c7007c0c */ /* 0x000fe2000c721270 */
[----:B------:R-:W-:Y:S01]  /*17ce0*/  VIADD R0, R0, UR30 ;  /* 0x0000001e00007c36 */ /* 0x000fe20008000000 */
[----:B------:R-:W-:Y:S01]  /*17cf0*/  ISETP.LT.AND P0, PT, R200, UR4, !P0 ;  /* 0x00000004c8007c0c */ /* 0x000fe2000c701270 */
[----:B------:R-:W1:Y:S02]  /*17d00*/  LDCU UR4, c[0x0][0x398] ;  /* 0x00007300ff0477ac */ /* 0x000e640008000800 */
[C---:B------:R-:W-:Y:S01]  /*17d10*/  IMAD.WIDE R68, R0.reuse, 0x4, R2 ;  /* 0x0000000400447825 */ /* 0x040fe200078e0202 */
[----:B------:R-:W1:Y:S07]  /*17d20*/  LDCU UR16, c[0x0][0x398] ;  /* 0x00007300ff1077ac */ /* 0x000e6e0008000800 */
[----:B------:R1:W-:Y:S02]  /*17d30*/  @P1 STG.E desc[UR24][R68.64], R252 ;  /* 0x000000fc44001986 */ /* 0x0003e4000c101918 */
[----:B-1----:R-:W-:-:S02]  /*17d40*/  IMAD.WIDE R68, R0, 0x4, R196 ;  /* 0x0000000400447825 */ /* 0x002fc400078e02c4 */
[----:B------:R-:W3:Y:S04]  /*17d50*/  LDL.LU R252, [R1+0x550] ;  /* 0x0005500001fc7983 */ /* 0x000ee80000300800 */
[----:B------:R1:W-:Y:S04]  /*17d60*/  @P0 STG.E desc[UR24][R68.64], R73 ;  /* 0x0000004944000986 */ /* 0x0003e8000c101918 */
[----:B-1----:R-:W3:Y:S01]  /*17d70*/  LDL.LU R73, [R1+0x20] ;  /* 0x0000200001497983 */ /* 0x002ee20000300800 */
[----:B------:R-:W-:-:S05]  /*17d80*/  VIADD R68, R198, 0x6 ;  /* 0x00000006c6447836 */ /* 0x000fca0000000000 */
[----:B------:R-:W-:-:S04]  /*17d90*/  ISETP.GE.AND P0, PT, R68, UR15, PT ;  /* 0x0000000f44007c0c */ /* 0x000fc8000bf06270 */
[----:B------:R-:W-:Y:S01]  /*17da0*/  ISETP.LT.AND P1, PT, R199, UR32, !P0 ;  /* 0x00000020c7007c0c */ /* 0x000fe2000c721270 */
[----:B------:R-:W1:Y:S01]  /*17db0*/  LDCU UR32, c[0x0][0x398] ;  /* 0x00007300ff2077ac */ /* 0x000e620008000800 */
[----:B------:R-:W-:Y:S02]  /*17dc0*/  IADD3 R0, PT, PT, R0, UR30, RZ ;  /* 0x0000001e00007c10 */ /* 0x000fe4000fffe0ff */
[----:B------:R-:W-:Y:S01]  /*17dd0*/  ISETP.LT.AND P0, PT, R200, UR34, !P0 ;  /* 0x00000022c8007c0c */ /* 0x000fe2000c701270 */
[----:B------:R-:W1:Y:S02]  /*17de0*/  LDCU UR34, c[0x0][0x398] ;  /* 0x00007300ff2277ac */ /* 0x000e640008000800 */
[----:B------:R-:W-:-:S06]  /*17df0*/  IMAD.WIDE R68, R0, 0x4, R2 ;  /* 0x0000000400447825 */ /* 0x000fcc00078e0202 */
[----:B--2---:R2:W-:Y:S02]  /*17e00*/  @P1 STG.E desc[UR24][R68.64], R70 ;  /* 0x0000004644001986 */ /* 0x0045e4000c101918 */
[----:B--2---:R-:W-:-:S04]  /*17e10*/  IMAD.WIDE R68, R0, 0x4, R196 ;  /* 0x0000000400447825 */ /* 0x004fc800078e02c4 */
[----:B------:R-:W-:Y:S01]  /*17e20*/  VIADD R70, R198, 0x7 ;  /* 0x00000007c6467836 */ /* 0x000fe20000000000 */
[----:B------:R2:W-:Y:S04]  /*17e30*/  @P0 STG.E desc[UR24][R68.64], R74 ;  /* 0x0000004a44000986 */ /* 0x0005e8000c101918 */
[----:B------:R-:W-:-:S04]  /*17e40*/  ISETP.GE.AND P0, PT, R70, UR15, PT ;  /* 0x0000000f46007c0c */ /* 0x000fc8000bf06270 */
[----:B------:R-:W-:Y:S01]  /*17e50*/  ISETP.LT.AND P1, PT, R199, UR4, !P0 ;  /* 0x00000004c7007c0c */ /* 0x000fe2000c721270 */
[----:B------:R-:W-:Y:S01]  /*17e60*/  VIADD R0, R0, UR30 ;  /* 0x0000001e00007c36 */ /* 0x000fe20008000000 */
[----:B------:R-:W-:Y:S01]  /*17e70*/  ISETP.LT.AND P0, PT, R200, UR6, !P0 ;  /* 0x00000006c8007c0c */ /* 0x000fe2000c701270 */
[----:B------:R-:W1:Y:S01]  /*17e80*/  LDCU UR4, c[0x0][0x398] ;  /* 0x00007300ff0477ac */ /* 0x000e620008000800 */
[----:B--2---:R-:W2:Y:S01]  /*17e90*/  LDL.LU R74, [R1+0x2c] ;  /* 0x00002c00014a7983 */ /* 0x004ea20000300800 */
[----:B------:R-:W-:Y:S01]  /*17ea0*/  IMAD.WIDE R68, R0, 0x4, R2 ;  /* 0x0000000400447825 */ /* 0x000fe200078e0202 */
[----:B------:R-:W1:Y:S03]  /*17eb0*/  LDCU UR6, c[0x0][0x398] ;  /* 0x00007300ff0677ac */ /* 0x000e660008000800 */
[----:B------:R-:W-:-:S04]  /*17ec0*/  VIADD R70, R198, 0x8 ;  /* 0x00000008c6467836 */ /* 0x000fc80000000000 */
[----:B----4-:R4:W-:Y:S02]  /*17ed0*/  @P1 STG.E desc[UR24][R68.64], R71 ;  /* 0x0000004744001986 */ /* 0x0109e4000c101918 */
[----:B----4-:R-:W-:-:S05]  /*17ee0*/  IMAD.WIDE R68, R0, 0x4, R196 ;  /* 0x0000000400447825 */ /* 0x010fca00078e02c4 */
[----:B------:R4:W-:Y:S01]  /*17ef0*/  @P0 STG.E desc[UR24][R68.64], R75 ;  /* 0x0000004b44000986 */ /* 0x0009e2000c101918 */
[----:B------:R-:W-:-:S04]  /*17f00*/  ISETP.GE.AND P0, PT, R70, UR15, PT ;  /* 0x0000000f46007c0c */ /* 0x000fc8000bf06270 */
[----:B-1----:R-:W-:Y:S01]  /*17f10*/  ISETP.LT.AND P1, PT, R199, UR4, !P0 ;  /* 0x00000004c7007c0c */ /* 0x002fe2000c721270 */
[----:B------:R-:W1:Y:S01]  /*17f20*/  LDCU UR4, c[0x0][0x398] ;  /* 0x00007300ff0477ac */ /* 0x000e620008000800 */
[----:B------:R-:W-:Y:S02]  /*17f30*/  IADD3 R71, PT, PT, R0, UR30, RZ ;  /* 0x0000001e00477c10 */ /* 0x000fe4000fffe0ff */
[----:B------:R-:W-:Y:S01]  /*17f40*/  ISETP.LT.AND P0, PT, R200, UR6, !P0 ;  /* 0x00000006c8007c0c */ /* 0x000fe2000c701270 */
[----:B------:R-:W-:Y:S01]  /*17f50*/  VIADD R0, R198, 0x9 ;  /* 0x00000009c6007836 */ /* 0x000fe20000000000 */
[----:B------:R-:W1:Y:S01]  /*17f60*/  LDCU UR6, c[0x0][0x398] ;  /* 0x00007300ff0677ac */ /* 0x000e620008000800 */
[----:B----4-:R-:W-:-:S06]  /*17f70*/  IMAD.WIDE R68, R71, 0x4, R2 ;  /* 0x0000000447447825 */ /* 0x010fcc00078e0202 */
[----:B---3--:R3:W-:Y:S02]  /*17f80*/  @P1 STG.E desc[UR24][R68.64], R73 ;  /* 0x0000004944001986 */ /* 0x0087e4000c101918 */
[----:B---3--:R-:W-:-:S05]  /*17f90*/  IMAD.WIDE R68, R71, 0x4, R196 ;  /* 0x0000000447447825 */ /* 0x008fca00078e02c4 */
[----:B------:R3:W-:Y:S01]  /*17fa0*/  @P0 STG.E desc[UR24][R68.64], R76 ;  /* 0x0000004c44000986 */ /* 0x0007e2000c101918 */
[----:B------:R-:W-:-:S04]  /*17fb0*/  ISETP.GE.AND P0, PT, R0, UR15, PT ;  /* 0x0000000f00007c0c */ /* 0x000fc8000bf06270 */
[----:B-1----:R-:W-:Y:S01]  /*17fc0*/  ISETP.LT.AND P1, PT, R199, UR4, !P0 ;  /* 0x00000004c7007c0c */ /* 0x002fe2000c721270 */
[----:B------:R-:W-:Y:S01]  /*17fd0*/  VIADD R71, R71, UR30 ;  /* 0x0000001e47477c36 */ /* 0x000fe20008000000 */
[----:B------:R-:W1:Y:S03]  /*17fe0*/  LDCU UR4, c[0x0][0x398] ;  /* 0x00007300ff0477ac */ /* 0x000e660008000800 */
[----:B---3--:R-:W-:-:S08]  /*17ff0*/  IMAD.WIDE R68, R71, 0x4, R2 ;  /* 0x0000000447447825 */ /* 0x008fd000078e0202 */
[----:B------:R3:W-:Y:S04]  /*18000*/  @P1 STG.E desc[UR24][R68.64], R72 ;  /* 0x0000004844001986 */ /* 0x0007e8000c101918 */
[----:B---3--:R-:W3:Y:S01]  /*18010*/  LDL.LU R72, [R1+0x28] ;  /* 0x0000280001487983 */ /* 0x008ee20000300800 */
[----:B------:R-:W-:Y:S01]  /*18020*/  ISETP.LT.AND P1, PT, R200, UR12, !P0 ;  /* 0x0000000cc8007c0c */ /* 0x000fe2000c721270 */
[----:B------:R-:W-:Y:S01]  /*18030*/  VIADD R0, R198, 0xa ;  /* 0x0000000ac6007836 */ /* 0x000fe20000000000 */
[C---:B------:R-:W-:Y:S01]  /*18040*/  IADD3 R73, PT, PT, R71.reuse, UR30, RZ ;  /* 0x0000001e47497c10 */ /* 0x040fe2000fffe0ff */
[----:B------:R-:W-:Y:S01]  /*18050*/  IMAD.WIDE R68, R71, 0x4, R196 ;  /* 0x0000000447447825 */ /* 0x000fe200078e02c4 */
[----:B------:R-:W4:Y:S02]  /*18060*/  LDCU UR12, c[0x0][0x398] ;  /* 0x00007300ff0c77ac */ /* 0x000f240008000800 */
[----:B------:R-:W-:Y:S01]  /*18070*/  ISETP.GE.AND P0, PT, R0, UR15, PT ;  /* 0x0000000f00007c0c */ /* 0x000fe2000bf06270 */
[----:B------:R-:W-:-:S06]  /*18080*/  VIADD R0, R198, 0xb ;  /* 0x0000000bc6007836 */ /* 0x000fcc0000000000 */
[----:B------:R1:W-:Y:S01]  /*18090*/  @P1 STG.E desc[UR24][R68.64], R77 ;  /* 0x0000004d44001986 */ /* 0x0003e2000c101918 */
[----:B------:R-:W-:Y:S01]  /*180a0*/  ISETP.LT.AND P1, PT, R199, UR32, !P0 ;  /* 0x00000020c7007c0c */ /* 0x000fe2000c721270 */
[C---:B------:R-:W-:Y:S01]  /*180b0*/  IMAD.WIDE R70, R73.reuse, 0x4, R2 ;  /* 0x0000000449467825 */ /* 0x040fe200078e0202 */
[----:B------:R-:W-:Y:S01]  /*180c0*/  ISETP.LT.AND P0, PT, R200, UR6, !P0 ;  /* 0x00000006c8007c0c */ /* 0x000fe2000c701270 */
[----:B------:R-:W2:Y:S01]  /*180d0*/  LDCU UR6, c[0x0][0x39c] ;  /* 0x00007380ff0677ac */ /* 0x000ea20008000800 */
[----:B------:R-:W-:Y:S01]  /*180e0*/  ISETP.GE.AND P6, PT, R0, UR15, PT ;  /* 0x0000000f00007c0c */ /* 0x000fe2000bfc6270 */
[----:B------:R-:W-:Y:S02]  /*180f0*/  VIADD R0, R198, 0xc ;  /* 0x0000000cc6007836 */ /* 0x000fe40000000000 */
[----:B------:R-:W-:Y:S01]  /*18100*/  VIADD R75, R73, UR30 ;  /* 0x0000001e494b7c36 */ /* 0x000fe20008000000 */
[----:B------:R-:W-:Y:S01]  /*18110*/  ISETP.LT.AND P3, PT, R199, UR22, !P6 ;  /* 0x00000016c7007c0c */ /* 0x000fe2000f761270 */
[----:B------:R-:W2:Y:S01]  /*18120*/  LDCU UR32, c[0x0][0x398] ;  /* 0x00007300ff2077ac */ /* 0x000ea20008000800 */
[----:B------:R-:W-:Y:S01]  /*18130*/  ISETP.LT.AND P6, PT, R200, UR71, !P6 ;  /* 0x00000047c8007c0c */ /* 0x000fe2000f7c1270 */
[----:B-1----:R-:W-:Y:S01]  /*18140*/  IMAD.WIDE R68, R73, 0x4, R196 ;  /* 0x0000000449447825 */ /* 0x002fe200078e02c4 */
[----:B------:R-:W1:Y:S03]  /*18150*/  LDCU UR71, c[0x0][0x39c] ;  /* 0x00007380ff4777ac */ /* 0x000e660008000800 */
[----:B------:R-:W-:Y:S01]  /*18160*/  VIADD R77, R75, UR30 ;  /* 0x0000001e4b4d7c36 */ /* 0x000fe20008000000 */
[----:B------:R-:W1:Y:S01]  /*18170*/  LDCU UR22, c[0x0][0x398] ;  /* 0x00007300ff1677ac */ /* 0x000e620008000800 */
[----:B------:R-:W-:Y:S01]  /*18180*/  VIADD R76, R198, 0x2d ;  /* 0x0000002dc64c7836 */ /* 0x000fe20000000000 */
[----:B---3--:R3:W-:Y:S01]  /*18190*/  @P1 STG.E desc[UR24][R70.64], R72 ;  /* 0x0000004846001986 */ /* 0x0087e2000c101918 */
[----:B------:R-:W-:Y:S01]  /*181a0*/  ISETP.GE.AND P1, PT, R0, UR15, PT ;  /* 0x0000000f00007c0c */ /* 0x000fe2000bf26270 */
[----:B------:R-:W-:-:S03]  /*181b0*/  VIADD R0, R198, 0xe ;  /* 0x0000000ec6007836 */ /* 0x000fc60000000000 */
[----:B------:R-:W-:Y:S01]  /*181c0*/  ISETP.LT.AND P5, PT, R199, UR31, !P1 ;  /* 0x0000001fc7007c0c */ /* 0x000fe2000cfa1270 */
[----:B------:R1:W-:Y:S01]  /*181d0*/  @P0 STG.E desc[UR24][R68.64], R78 ;  /* 0x0000004e44000986 */ /* 0x0003e2000c101918 */
[----:B------:R-:W-:Y:S01]  /*181e0*/  ISETP.LT.AND P1, PT, R200, UR49, !P1 ;  /* 0x00000031c8007c0c */ /* 0x000fe2000cf21270 */
[----:B------:R-:W4:Y:S01]  /*181f0*/  LDCU UR31, c[0x0][0x398] ;  /* 0x00007300ff1f77ac */ /* 0x000f220008000800 */
[----:B---3--:R-:W-:Y:S01]  /*18200*/  IADD3 R70, PT, PT, R198, 0xd, RZ ;  /* 0x0000000dc6467810 */ /* 0x008fe20007ffe0ff */
[C---:B------:R-:W-:Y:S01]  /*18210*/  IMAD.WIDE R72, R75.reuse, 0x4, R2 ;  /* 0x000000044b487825 */ /* 0x040fe200078e0202 */
[----:B------:R-:W-:Y:S01]  /*18220*/  ISETP.GE.AND P0, PT, R0, UR15, PT ;  /* 0x0000000f00007c0c */ /* 0x000fe2000bf06270 */
[----:B------:R-:W3:Y:S01]  /*18230*/  LDCU UR49, c[0x0][0x398] ;  /* 0x00007300ff3177ac */ /* 0x000ee20008000800 */
[----:B------:R-:W-:Y:S01]  /*18240*/  ISETP.GE.AND P2, PT, R70, UR15, PT ;  /* 0x0000000f46007c0c */ /* 0x000fe2000bf46270 */
[----:B------:R-:W-:Y:S01]  /*18250*/  VIADD R0, R198, 0xf ;  /* 0x0000000fc6007836 */ /* 0x000fe20000000000 */
[----:B--2---:R2:W-:Y:S01]  /*18260*/  @P3 STG.E desc[UR24][R72.64], R74 ;  /* 0x0000004a48003986 */ /* 0x0045e2000c101918 */
[----:B------:R-:W-:Y:S01]  /*18270*/  IMAD.WIDE R70, R75, 0x4, R196 ;  /* 0x000000044b467825 */ /* 0x000fe200078e02c4 */
[----:B------:R-:W-:Y:S01]  /*18280*/  ISETP.LT.AND P4, PT, R199, UR41, !P2 ;  /* 0x00000029c7007c0c */ /* 0x000fe2000d781270 */
[----:B------:R-:W3:Y:S01]  /*18290*/  LDCU UR41, c[0x0][0x39c] ;  /* 0x00007380ff2977ac */ /* 0x000ee20008000800 */
[----:B------:R-:W-:Y:S01]  /*182a0*/  ISETP.LT.AND P2, PT, R200, UR72, !P2 ;  /* 0x00000048c8007c0c */ /* 0x000fe2000d741270 */
[----:B-1----:R-:W-:Y:S01]  /*182b0*/  IMAD.WIDE R68, R77, 0x4, R2 ;  /* 0x000000044d447825 */ /* 0x002fe200078e0202 */
[----:B------:R-:W-:Y:S01]  /*182c0*/  ISETP.GE.AND P3, PT, R0, UR15, PT ;  /* 0x0000000f00007c0c */ /* 0x000fe2000bf66270 */
[----:B------:R1:W-:Y:S01]  /*182d0*/  @P6 STG.E desc[UR24][R70.64], R79 ;  /* 0x0000004f46006986 */ /* 0x0003e2000c101918 */
[----:B------:R-:W3:Y:S01]  /*182e0*/  LDCU UR72, c[0x0][0x398] ;  /* 0x00007300ff4877ac */ /* 0x000ee20008000800 */
[----:B------:R-:W-:-:S02]  /*182f0*/  VIADD R0, R198, 0x10 ;  /* 0x00000010c6007836 */ /* 0x000fc40000000000 */
[C---:B--2---:R-:W-:Y:S01]  /*18300*/  IMAD.WIDE R72, R77.reuse, 0x4, R196 ;  /* 0x000000044d487825 */ /* 0x044fe200078e02c4 */
[----:B------:R-:W-:Y:S01]  /*18310*/  IADD3 R77, PT, PT, R77, UR30, RZ ;  /* 0x0000001e4d4d7c10 */ /* 0x000fe2000fffe0ff */
[----:B------:R2:W-:Y:S01]  /*18320*/  @P5 STG.E desc[UR24][R68.64], R202 ;  /* 0x000000ca44005986 */ /* 0x0005e2000c101918 */
[----:B------:R-:W-:Y:S01]  /*18330*/  ISETP.LT.AND P6, PT, R199, UR58, !P0 ;  /* 0x0000003ac7007c0c */ /* 0x000fe2000c7c1270 */
[----:B------:R-:W3:Y:S01]  /*18340*/  LDCU UR58, c[0x0][0x398] ;  /* 0x00007300ff3a77ac */ /* 0x000ee20008000800 */
[----:B------:R-:W-:Y:S01]  /*18350*/  ISETP.LT.AND P0, PT, R200, UR48, !P0 ;  /* 0x00000030c8007c0c */ /* 0x000fe2000c701270 */
[----:B------:R3:W-:Y:S01]  /*18360*/  @P1 STG.E desc[UR24][R72.64], R80 ;  /* 0x0000005048001986 */ /* 0x0007e2000c101918 */
[----:B-1----:R-:W-:Y:S01]  /*18370*/  IMAD.WIDE R70, R77, 0x4, R2 ;  /* 0x000000044d467825 */ /* 0x002fe200078e0202 */
[----:B------:R-:W-:Y:S01]  /*18380*/  ISETP.GE.AND P1, PT, R0, UR15, PT ;  /* 0x0000000f00007c0c */ /* 0x000fe2000bf26270 */
[----:B------:R-:W1:Y:S02]  /*18390*/  LDCU UR48, c[0x0][0x39c] ;  /* 0x00007380ff3077ac */ /* 0x000e640008000800 */
[----:B------:R-:W-:-:S02]  /*183a0*/  VIADD R0, R198, 0x11 ;  /* 0x00000011c6007836 */ /* 0x000fc40000000000 */
[----:B--2---:R-:W-:Y:S01]  /*183b0*/  IMAD.WIDE R68, R77, 0x4, R196 ;  /* 0x000000044d447825 */ /* 0x004fe200078e02c4 */
[----:B------:R-:W-:Y:S01]  /*183c0*/  ISETP.LT.AND P5, PT, R199, UR50, !P3 ;  /* 0x00000032c7007c0c */ /* 0x000fe2000dfa1270 */
[----:B------:R-:W-:Y:S01]  /*183d0*/  @P4 STG.E desc[UR24][R70.64], R203 ;  /* 0x000000cb46004986 */ /* 0x000fe2000c101918 */
[----:B------:R-:W2:Y:S01]  /*183e0*/  LDCU UR15, c[0x0][0x39c] ;  /* 0x00007380ff0f77ac */ /* 0x000ea20008000800 */
[----:B------:R-:W-:Y:S01]  /*183f0*/  VIADD R77, R77, UR30 ;  /* 0x0000001e4d4d7c36 */ /* 0x000fe20008000000 */
[----:B------:R-:W-:Y:S01]  /*18400*/  ISETP.LT.AND P3, PT, R200, UR4, !P3 ;  /* 0x00000004c8007c0c */ /* 0x000fe2000df61270 */
[----:B------:R1:W-:Y:S01]  /*18410*/  @P2 STG.E desc[UR24][R68.64], R81 ;  /* 0x0000005144002986 */ /* 0x0003e2000c101918 */
[----:B------:R-:W-:Y:S01]  /*18420*/  ISETP.GE.AND P2, PT, R0, UR37, PT ;  /* 0x0000002500007c0c */ /* 0x000fe2000bf46270 */
[----:B---3--:R-:W-:Y:S01]  /*18430*/  IMAD.WIDE R72, R77, 0x4, R2 ;  /* 0x000000044d487825 */ /* 0x008fe200078e0202 */
[----:B------:R-:W-:Y:S01]  /*18440*/  ISETP.LT.AND P4, PT, R199, UR77, !P1 ;  /* 0x0000004dc7007c0c */ /* 0x000fe2000cf81270 */
[----:B------:R-:W3:Y:S02]  /*18450*/  LDCU UR50, c[0x0][0x398] ;  /* 0x00007300ff3277ac */ /* 0x000ee40008000800 */
[C---:B------:R-:W-:Y:S01]  /*18460*/  IMAD.WIDE R74, R77.reuse, 0x4, R196 ;  /* 0x000000044d4a7825 */ /* 0x040fe200078e02c4 */
[----:B------:R-:W-:Y:S01]  /*18470*/  IADD3 R77, PT, PT, R77, UR30, RZ ;  /* 0x0000001e4d4d7c10 */ /* 0x000fe2000fffe0ff */
[----:B------:R-:W2:Y:S02]  /*18480*/  LDCU UR4, c[0x0][0x398] ;  /* 0x00007300ff0477ac */ /* 0x000ea40008000800 */
[----:B------:R-:W-:Y:S01]  /*18490*/  VIADD R0, R198, 0x12 ;  /* 0x00000012c6007836 */ /* 0x000fe20000000000 */
[----:B------:R-:W-:Y:S01]  /*184a0*/  ISETP.LT.AND P1, PT, R200, UR70, !P1 ;  /* 0x00000046c8007c0c */ /* 0x000fe2000cf21270 */
[----:B------:R2:W-:Y:S01]  /*184b0*/  @P6 STG.E desc[UR24][R72.64], R201 ;  /* 0x000000c948006986 */ /* 0x0005e2000c101918 */
[C---:B-1----:R-:W-:Y:S01]  /*184c0*/  IMAD.WIDE R68, R77.reuse, 0x4, R2 ;  /* 0x000000044d447825 */ /* 0x042fe200078e0202 */
[----:B------:R-:W1:Y:S02]  /*184d0*/  LDCU UR37, c[0x0][0x39c] ;  /* 0x00007380ff2577ac */ /* 0x000e640008000800 */
[----:B------:R3:W-:Y:S01]  /*184e0*/  @P0 STG.E desc[UR24][R74.64], R82 ;  /* 0x000000524a000986 */ /* 0x0007e2000c101918 */
[C---:B------:R-:W-:Y:S01]  /*184f0*/  IMAD.WIDE R70, R77.reuse, 0x4, R196 ;  /* 0x000000044d467825 */ /* 0x040fe200078e02c4 */
[----:B------:R-:W-:Y:S01]  /*18500*/  ISETP.GE.AND P0, PT, R0, UR47, PT ;  /* 0x0000002f00007c0c */ /* 0x000fe2000bf06270 */
[----:B------:R-:W1:Y:S02]  /*18510*/  LDCU UR77, c[0x0][0x398] ;  /* 0x00007300ff4d77ac */ /* 0x000e640008000800 */
[----:B------:R-:W-:-:S02]  /*18520*/  VIADD R77, R77, UR30 ;  /* 0x0000001e4d4d7c36 */ /* 0x000fc40008000000 */
[----:B------:R-:W-:Y:S01]  /*18530*/  VIADD R0, R198, 0x13 ;  /* 0x00000013c6007836 */ /* 0x000fe20000000000 */
[----:B------:R-:W-:Y:S01]  /*18540*/  ISETP.LT.AND P6, PT, R199, UR68, !P2 ;  /* 0x00000044c7007c0c */ /* 0x000fe2000d7c1270 */
[----:B------:R1:W-:Y:S01]  /*18550*/  @P5 STG.E desc[UR24][R68.64], R252 ;  /* 0x000000fc44005986 */ /* 0x0003e2000c101918 */
[----:B------:R-:W-:Y:S01]  /*18560*/  ISETP.LT.AND P2, PT, R200, UR57, !P2 ;  /* 0x00000039c8007c0c */ /* 0x000fe2000d741270 */
[C---:B--2---:R-:W-:Y:S01]  /*18570*/  IMAD.WIDE R72, R77.reuse, 0x4, R2 ;  /* 0x000000044d487825 */ /* 0x044fe200078e0202 */
[----:B------:R-:W2:Y:S01]  /*18580*/  LDCU UR70, c[0x0][0x398] ;  /* 0x00007300ff4677ac */ /* 0x000ea20008000800 */
[----:B------:R4:W-:Y:S01]  /*18590*/  @P3 STG.E desc[UR24][R70.64], R83 ;  /* 0x0000005346003986 */ /* 0x0009e2000c101918 */
[----:B------:R-:W-:Y:S01]  /*185a0*/  ISETP.GE.AND P3, PT, R0, UR35, PT ;  /* 0x0000002300007c0c */ /* 0x000fe2000bf66270 */
[C---:B---3--:R-:W-:Y:S01]  /*185b0*/  IMAD.WIDE R74, R77.reuse, 0x4, R196 ;  /* 0x000000044d4a7825 */ /* 0x048fe200078e02c4 */
[----:B------:R-:W-:Y:S01]  /*185c0*/  IADD3 R77, PT, PT, R77, UR30, RZ ;  /* 0x0000001e4d4d7c10 */ /* 0x000fe2000fffe0ff */
[----:B------:R3:W-:Y:S01]  /*185d0*/  @P4 STG.E desc[UR24][R72.64], R251 ;  /* 0x000000fb48004986 */ /* 0x0007e2000c101918 */
[----:B------:R-:W-:Y:S01]  /*185e0*/  ISETP.LT.AND P5, PT, R199, UR45, !P0 ;  /* 0x0000002dc7007c0c */ /* 0x000fe2000c7a1270 */
[----:B------:R-:W-:Y:S01]  /*185f0*/  VIADD R0, R198, 0x14 ;  /* 0x00000014c6007836 */ /* 0x000fe20000000000 */
[----:B------:R-:W-:Y:S01]  /*18600*/  ISETP.LT.AND P0, PT, R200, UR69, !P0 ;  /* 0x00000045c8007c0c */ /* 0x000fe2000c701270 */
[----:B------:R2:W-:Y:S01]  /*18610*/  @P1 STG.E desc[UR24][R74.64], R84 ;  /* 0x000000544a001986 */ /* 0x0005e2000c101918 */
[----:B-1----:R-:W-:Y:S01]  /*18620*/  IMAD.WIDE R68, R77, 0x4, R2 ;  /* 0x000000044d447825 */ /* 0x002fe200078e0202 */
[----:B------:R-:W-:Y:S01]  /*18630*/  ISETP.LT.AND P4, PT, R199, UR56, !P3 ;  /* 0x00000038c7007c0c */ /* 0x000fe2000df81270 */
[----:B------:R-:W1:Y:S01]  /*18640*/  LDCU UR47, c[0x0][0x39c] ;  /* 0x00007380ff2f77ac */ /* 0x000e620008000800 */
[----:B------:R-:W-:Y:S01]  /*18650*/  ISETP.GE.AND P1, PT, R0, UR54, PT ;  /* 0x0000003600007c0c */ /* 0x000fe2000bf26270 */
[C---:B----4-:R-:W-:Y:S01]  /*18660*/  IMAD.WIDE R70, R77.reuse, 0x4, R196 ;  /* 0x000000044d467825 */ /* 0x050fe200078e02c4 */
[----:B------:R-:W-:Y:S01]  /*18670*/  ISETP.LT.AND P3, PT, R200, UR14, !P3 ;  /* 0x0000000ec8007c0c */ /* 0x000fe2000df61270 */
[----:B------:R4:W-:Y:S01]  /*18680*/  @P6 STG.E desc[UR24][R68.64], R250 ;  /* 0x000000fa44006986 */ /* 0x0009e2000c101918 */
[----:B------:R-:W1:Y:S01]  /*18690*/  LDCU UR68, c[0x0][0x398] ;  /* 0x00007300ff4477ac */ /* 0x000e620008000800 */
[----:B------:R-:W-:-:S02]  /*186a0*/  VIADD R77, R77, UR30 ;  /* 0x0000001e4d4d7c36 */ /* 0x000fc40008000000 */
[----:B------:R-:W-:Y:S01]  /*186b0*/  VIADD R0, R198, 0x15 ;  /* 0x00000015c6007836 */ /* 0x000fe20000000000 */
[----:B------:R1:W-:Y:S01]  /*186c0*/  @P2 STG.E desc[UR24][R70.64], R85 ;  /* 0x0000005546002986 */ /* 0x0003e2000c101918 */
[C---:B---3--:R-:W-:Y:S01]  /*186d0*/  IMAD.WIDE R72, R77.reuse, 0x4, R2 ;  /* 0x000000044d487825 */ /* 0x048fe200078e0202 */
[----:B------:R-:W3:Y:S02]  /*186e0*/  LDCU UR57, c[0x0][0x398] ;  /* 0x00007300ff3977ac */ /* 0x000ee40008000800 */
[----:B------:R-:W-:Y:S01]  /*186f0*/  ISETP.GE.AND P2, PT, R0, UR26, PT ;  /* 0x0000001a00007c0c */ /* 0x000fe2000bf46270 */
[C---:B--2---:R-:W-:Y:S01]  /*18700*/  IMAD.WIDE R74, R77.reuse, 0x4, R196 ;  /* 0x000000044d4a7825 */ /* 0x044fe200078e02c4 */
[----:B------:R-:W-:Y:S01]  /*18710*/  IADD3 R77, PT, PT, R77, UR30, RZ ;  /* 0x0000001e4d4d7c10 */ /* 0x000fe2000fffe0ff */
[----:B------:R2:W-:Y:S01]  /*18720*/  @P5 STG.E desc[UR24][R72.64], R249 ;  /* 0x000000f948005986 */ /* 0x0005e2000c101918 */
[----:B------:R-:W-:Y:S01]  /*18730*/  ISETP.LT.AND P6, PT, R199, UR40, !P1 ;  /* 0x00000028c7007c0c */ /* 0x000fe2000cfc1270 */
[----:B------:R-:W-:Y:S01]  /*18740*/  VIADD R0, R198, 0x16 ;  /* 0x00000016c6007836 */ /* 0x000fe20000000000 */
[----:B------:R-:W-:Y:S01]  /*18750*/  ISETP.LT.AND P1, PT, R200, UR67, !P1 ;  /* 0x00000043c8007c0c */ /* 0x000fe2000cf21270 */
[----:B------:R2:W-:Y:S01]  /*18760*/  @P0 STG.E desc[UR24][R74.64], R86 ;  /* 0x000000564a000986 */ /* 0x0005e2000c101918 */
[----:B----4-:R-:W-:Y:S01]  /*18770*/  IMAD.WIDE R68, R77, 0x4, R2 ;  /* 0x000000044d447825 */ /* 0x010fe200078e0202 */
[----:B------:R-:W-:Y:S01]  /*18780*/  ISETP.LT.AND P5, PT, R199, UR65, !P2 ;  /* 0x00000041c7007c0c */ /* 0x000fe2000d7a1270 */
[----:B------:R-:W4:Y:S01]  /*18790*/  LDCU UR35, c[0x0][0x39c] ;  /* 0x00007380ff2377ac */ /* 0x000f220008000800 */
[----:B------:R-:W-:Y:S01]  /*187a0*/  ISETP.GE.AND P0, PT, R0, UR18, PT ;  /* 0x0000001200007c0c */ /* 0x000fe2000bf06270 */
[C---:B-1----:R-:W-:Y:S01]  /*187b0*/  IMAD.WIDE R70, R77.reuse, 0x4, R196 ;  /* 0x000000044d467825 */ /* 0x042fe200078e02c4 */
[----:B------:R-:W-:Y:S01]  /*187c0*/  ISETP.LT.AND P2, PT, R200, UR39, !P2 ;  /* 0x00000027c8007c0c */ /* 0x000fe2000d741270 */
[----:B------:R1:W-:Y:S01]  /*187d0*/  @P4 STG.E desc[UR24][R68.64], R248 ;  /* 0x000000f844004986 */ /* 0x0003e2000c101918 */
[----:B------:R-:W3:Y:S01]  /*187e0*/  LDCU UR45, c[0x0][0x398] ;  /* 0x00007300ff2d77ac */ /* 0x000ee20008000800 */
[----:B------:R-:W-:-:S02]  /*187f0*/  VIADD R77, R77, UR30 ;  /* 0x0000001e4d4d7c36 */ /* 0x000fc40008000000 */
[----:B------:R-:W-:Y:S01]  /*18800*/  VIADD R0, R198, 0x17 ;  /* 0x00000017c6007836 */ /* 0x000fe20000000000 */
[----:B------:R1:W-:Y:S01]  /*18810*/  @P3 STG.E desc[UR24][R70.64], R87 ;  /* 0x0000005746003986 */ /* 0x0003e2000c101918 */
[C---:B--2---:R-:W-:Y:S01]  /*18820*/  IMAD.WIDE R72, R77.reuse, 0x4, R2 ;  /* 0x000000044d487825 */ /* 0x044fe200078e0202 */
[----:B------:R-:W2:Y:S02]  /*18830*/  LDCU UR69, c[0x0][0x398] ;  /* 0x00007300ff4577ac */ /* 0x000ea40008000800 */
[----:B------:R-:W-:Y:S01]  /*18840*/  ISETP.GE.AND P3, PT, R0, UR76, PT ;  /* 0x0000004c00007c0c */ /* 0x000fe2000bf66270 */
[C---:B------:R-:W-:Y:S01]  /*18850*/  IMAD.WIDE R74, R77.reuse, 0x4, R196 ;  /* 0x000000044d4a7825 */ /* 0x040fe200078e02c4 */
        /* <DEDUP_REMOVED lines=10> */
[C---:B------:R-:W-:Y:S01]  /*18900*/  IMAD.WIDE R70, R77.reuse, 0x4, R196 ;  /* 0x000000044d467825 */ /* 0x040fe200078e02c4 */
        /* <DEDUP_REMOVED lines=80> */
[----:B------:R-:W1:Y:S01]  /*18e10*/  LDCU UR55, c[0x0][0x398] ;  /* 0x00007300ff3777ac */ /* 0x000e620008000800 */
[----:B------:R-:W-:-:S02]  /*18e20*/  ISETP.GE.AND P1, PT, R0, UR6, PT ;  /* 0x0000000600007c0c */ /* 0x000fc4000bf26270 */
[----:B------:R-:W-:Y:S01]  /*18e30*/  IMAD.WIDE R70, R77, 0x4, R196 ;  /* 0x000000044d467825 */ /* 0x000fe200078e02c4 */
[----:B------:R-:W-:Y:S01]  /*18e40*/  ISETP.LT.AND P4, PT, R199, UR43, !P3 ;  /* 0x0000002bc7007c0c */ /* 0x000fe2000df81270 */
[----:B------:R1:W-:Y:S01]  /*18e50*/  @P6 STG.E desc[UR24][R68.64], R238 ;  /* 0x000000ee44006986 */ /* 0x0003e2000c101918 */
[----:B------:R-:W3:Y:S01]  /*18e60*/  LDCU UR28, c[0x0][0x398] ;  /* 0x00007300ff1c77ac */ /* 0x000ee20008000800 */
[----:B------:R-:W-:Y:S02]  /*18e70*/  VIADD R77, R77, UR30 ;  /* 0x0000001e4d4d7c36 */ /* 0x000fe40008000000 */
[----:B------:R-:W-:Y:S01]  /*18e80*/  VIADD R0, R198, 0x21 ;  /* 0x00000021c6007836 */ /* 0x000fe20000000000 */
[----:B------:R1:W-:Y:S01]  /*18e90*/  @P2 STG.E desc[UR24][R70.64], R97 ;  /* 0x0000006146002986 */ /* 0x0003e2000c101918 */
[C---:B--2---:R-:W-:Y:S01]  /*18ea0*/  IMAD.WIDE R72, R77.reuse, 0x4, R2 ;  /* 0x000000044d487825 */ /* 0x044fe200078e0202 */
[----:B------:R-:W-:Y:S01]  /*18eb0*/  ISETP.LT.AND P3, PT, R200, UR32, !P3 ;  /* 0x00000020c8007c0c */ /* 0x000fe2000df61270 */
[----:B------:R-:W2:Y:S01]  /*18ec0*/  LDCU UR44, c[0x0][0x39c] ;  /* 0x00007380ff2c77ac */ /* 0x000ea20008000800 */
        /* <DEDUP_REMOVED lines=17> */
[----:B------:R-:W-:Y:S01]  /*18fe0*/  ISETP.LT.AND P2, PT, R200, UR49, !P2 ;  /* 0x00000031c8007c0c */ /* 0x000fe2000d741270 */
[C---:B--2---:R-:W-:Y:S01]  /*18ff0*/  IMAD.WIDE R72, R77.reuse, 0x4, R2 ;  /* 0x000000044d487825 */ /* 0x044fe200078e0202 */
[----:B------:R2:W-:Y:S01]  /*19000*/  @P3 STG.E desc[UR24][R70.64], R99 ;  /* 0x0000006346003986 */ /* 0x0005e2000c101918 */
[----:B------:R-:W3:Y:S02]  /*19010*/  LDCU UR16, c[0x0][0x398] ;  /* 0x00007300ff1077ac */ /* 0x000ee40008000800 */
[C---:B------:R-:W-:Y:S01]  /*19020*/  IMAD.WIDE R74, R77.reuse, 0x4, R196 ;  /* 0x000000044d4a7825 */ /* 0x040fe200078e02c4 */
[----:B------:R-:W-:Y:S01]  /*19030*/  IADD3 R77, PT, PT, R77, UR30, RZ ;  /* 0x0000001e4d4d7c10 */ /* 0x000fe2000fffe0ff */
[----:B------:R-:W3:Y:S01]  /*19040*/  LDCU UR53, c[0x0][0x398] ;  /* 0x00007300ff3577ac */ /* 0x000ee20008000800 */
[----:B------:R-:W-:Y:S01]  /*19050*/  ISETP.GE.AND P4, PT, R0, UR48, PT ;  /* 0x0000003000007c0c */ /* 0x000fe2000bf86270 */
[----:B------:R-:W-:Y:S01]  /*19060*/  VIADD R0, R198, 0x24 ;  /* 0x00000024c6007836 */ /* 0x000fe20000000000 */
[----:B------:R-:W-:Y:S01]  /*19070*/  ISETP.LT.AND P3, PT, R199, UR72, !P0 ;  /* 0x00000048c7007c0c */ /* 0x000fe2000c761270 */
[----:B------:R3:W-:Y:S01]  /*19080*/  @P6 STG.E desc[UR24][R72.64], R235 ;  /* 0x000000eb48006986 */ /* 0x0007e2000c101918 */
[----:B------:R-:W-:Y:S01]  /*19090*/  ISETP.LT.AND P0, PT, R200, UR58, !P0 ;  /* 0x0000003ac8007c0c */ /* 0x000fe2000c701270 */
[C---:B-1----:R-:W-:Y:S01]  /*190a0*/  IMAD.WIDE R68, R77.reuse, 0x4, R2 ;  /* 0x000000044d447825 */ /* 0x042fe200078e0202 */
[----:B------:R-:W1:Y:S01]  /*190b0*/  LDCU UR63, c[0x0][0x39c] ;  /* 0x00007380ff3f77ac */ /* 0x000e620008000800 */
[----:B------:R4:W-:Y:S02]  /*190c0*/  @P1 STG.E desc[UR24][R74.64], R100 ;  /* 0x000000644a001986 */ /* 0x0009e4000c101918 */
[----:B--2---:R-:W-:Y:S01]  /*190d0*/  IMAD.WIDE R70, R77, 0x4, R196 ;  /* 0x000000044d467825 */ /* 0x004fe200078e02c4 */
[----:B------:R-:W-:Y:S01]  /*190e0*/  ISETP.GE.AND P1, PT, R0, UR15, PT ;  /* 0x0000000f00007c0c */ /* 0x000fe2000bf26270 */
[----:B------:R2:W-:Y:S01]  /*190f0*/  @P5 STG.E desc[UR24][R68.64], R234 ;  /* 0x000000ea44005986 */ /* 0x0005e2000c101918 */
[----:B------:R-:W-:Y:S01]  /*19100*/  ISETP.LT.AND P6, PT, R199, UR50, !P4 ;  /* 0x00000032c7007c0c */ /* 0x000fe2000e7c1270 */
[----:B------:R-:W-:Y:S01]  /*19110*/  VIADD R77, R77, UR30 ;  /* 0x0000001e4d4d7c36 */ /* 0x000fe20008000000 */
[----:B------:R-:W1:Y:S01]  /*19120*/  LDCU UR42, c[0x0][0x398] ;  /* 0x00007300ff2a77ac */ /* 0x000e620008000800 */
[----:B------:R-:W-:Y:S01]  /*19130*/  VIADD R0, R198, 0x25 ;  /* 0x00000025c6007836 */ /* 0x000fe20000000000 */
[----:B------:R-:W-:Y:S01]  /*19140*/  ISETP.LT.AND P4, PT, R200, UR4, !P4 ;  /* 0x00000004c8007c0c */ /* 0x000fe2000e781270 */
[----:B---3--:R-:W-:Y:S01]  /*19150*/  IMAD.WIDE R72, R77, 0x4, R2 ;  /* 0x000000044d487825 */ /* 0x008fe200078e0202 */
[----:B------:R3:W-:Y:S01]  /*19160*/  @P2 STG.E desc[UR24][R70.64], R101 ;  /* 0x0000006546002986 */ /* 0x0007e2000c101918 */
[----:B------:R-:W-:Y:S01]  /*19170*/  ISETP.LT.AND P5, PT, R199, UR77, !P1 ;  /* 0x0000004dc7007c0c */ /* 0x000fe2000cfa1270 */
[----:B------:R-:W1:Y:S01]  /*19180*/  LDCU UR64, c[0x0][0x398] ;  /* 0x00007300ff4077ac */ /* 0x000e620008000800 */
[C---:B----4-:R-:W-:Y:S01]  /*19190*/  IMAD.WIDE R74, R77.reuse, 0x4, R196 ;  /* 0x000000044d4a7825 */ /* 0x050fe200078e02c4 */
[----:B------:R-:W-:-:S02]  /*191a0*/  IADD3 R77, PT, PT, R77, UR30, RZ ;  /* 0x0000001e4d4d7c10 */ /* 0x000fc4000fffe0ff */
[----:B------:R-:W-:Y:S01]  /*191b0*/  ISETP.GE.AND P2, PT, R0, UR37, PT ;  /* 0x0000002500007c0c */ /* 0x000fe2000bf46270 */
[----:B------:R-:W-:Y:S01]  /*191c0*/  VIADD R0, R198, 0x26 ;  /* 0x00000026c6007836 */ /* 0x000fe20000000000 */
[----:B------:R-:W-:Y:S01]  /*191d0*/  ISETP.LT.AND P1, PT, R200, UR70, !P1 ;  /* 0x00000046c8007c0c */ /* 0x000fe2000cf21270 */
[C---:B--2---:R-:W-:Y:S01]  /*191e0*/  IMAD.WIDE R68, R77.reuse, 0x4, R2 ;  /* 0x000000044d447825 */ /* 0x044fe200078e0202 */
[----:B------:R2:W-:Y:S01]  /*191f0*/  @P3 STG.E desc[UR24][R72.64], R233 ;  /* 0x000000e948003986 */ /* 0x0005e2000c101918 */
[----:B------:R-:W4:Y:S02]  /*19200*/  LDCU UR38, c[0x0][0x398] ;  /* 0x00007300ff2677ac */ /* 0x000f240008000800 */
[C---:B---3--:R-:W-:Y:S01]  /*19210*/  IMAD.WIDE R70, R77.reuse, 0x4, R196 ;  /* 0x000000044d467825 */ /* 0x048fe200078e02c4 */
[----:B------:R3:W-:Y:S01]  /*19220*/  @P0 STG.E desc[UR24][R74.64], R102 ;  /* 0x000000664a000986 */ /* 0x0007e2000c101918 */
[----:B------:R-:W-:Y:S01]  /*19230*/  ISETP.GE.AND P0, PT, R0, UR47, PT ;  /* 0x0000002f00007c0c */ /* 0x000fe2000bf06270 */
[----:B------:R-:W1:Y:S01]  /*19240*/  LDCU UR10, c[0x0][0x39c] ;  /* 0x00007380ff0a77ac */ /* 0x000e620008000800 */
[----:B------:R-:W-:-:S02]  /*19250*/  VIADD R77, R77, UR30 ;  /* 0x0000001e4d4d7c36 */ /* 0x000fc40008000000 */
[----:B------:R-:W-:Y:S01]  /*19260*/  VIADD R0, R198, 0x27 ;  /* 0x00000027c6007836 */ /* 0x000fe20000000000 */
[----:B------:R-:W-:Y:S01]  /*19270*/  ISETP.LT.AND P3, PT, R199, UR68, !P2 ;  /* 0x00000044c7007c0c */ /* 0x000fe2000d761270 */
[----:B------:R4:W-:Y:S01]  /*19280*/  @P6 STG.E desc[UR24][R68.64], R232 ;  /* 0x000000e844006986 */ /* 0x0009e2000c101918 */
[C---:B--2---:R-:W-:Y:S01]  /*19290*/  IMAD.WIDE R72, R77.reuse, 0x4, R2 ;  /* 0x000000044d487825 */ /* 0x044fe200078e0202 */
[----:B------:R-:W-:Y:S01]  /*192a0*/  ISETP.LT.AND P2, PT, R200, UR57, !P2 ;  /* 0x00000039c8007c0c */ /* 0x000fe2000d741270 */
[----:B------:R-:W2:Y:S02]  /*192b0*/  LDCU UR61, c[0x0][0x39c] ;  /* 0x00007380ff3d77ac */ /* 0x000ea40008000800 */
[C---:B---3--:R-:W-:Y:S01]  /*192c0*/  IMAD.WIDE R74, R77.reuse, 0x4, R196 ;  /* 0x000000044d4a7825 */ /* 0x048fe200078e02c4 */
[----:B------:R-:W-:Y:S01]  /*192d0*/  IADD3 R77, PT, PT, R77, UR30, RZ ;  /* 0x0000001e4d4d7c10 */ /* 0x000fe2000fffe0ff */
[----:B------:R3:W-:Y:S01]  /*192e0*/  @P4 STG.E desc[UR24][R70.64], R103 ;  /* 0x0000006746004986 */ /* 0x0007e2000c101918 */
[----:B------:R-:W-:Y:S01]  /*192f0*/  ISETP.GE.AND P4, PT, R0, UR35, PT ;  /* 0x0000002300007c0c */ /* 0x000fe2000bf86270 */
[----:B------:R-:W-:Y:S01]  /*19300*/  VIADD R0, R198, 0x28 ;  /* 0x00000028c6007836 */ /* 0x000fe20000000000 */
[----:B------:R-:W-:Y:S01]  /*19310*/  ISETP.LT.AND P6, PT, R199, UR45, !P0 ;  /* 0x0000002dc7007c0c */ /* 0x000fe2000c7c1270 */
[----:B------:R-:W1:Y:S01]  /*19320*/  LDCU UR62, c[0x0][0x398] ;  /* 0x00007300ff3e77ac */ /* 0x000e620008000800 */
[C---:B----4-:R-:W-:Y:S01]  /*19330*/  IMAD.WIDE R68, R77.reuse, 0x4, R2 ;  /* 0x000000044d447825 */ /* 0x050fe200078e0202 */
[----:B------:R-:W-:Y:S01]  /*19340*/  ISETP.LT.AND P0, PT, R200, UR69, !P0 ;  /* 0x00000045c8007c0c */ /* 0x000fe2000c701270 */
[----:B------:R4:W-:Y:S01]  /*19350*/  @P5 STG.E desc[UR24][R72.64], R231 ;  /* 0x000000e748005986 */ /* 0x0009e2000c101918 */
[----:B------:R-:W1:Y:S01]  /*19360*/  LDCU UR36, c[0x0][0x398] ;  /* 0x00007300ff2477ac */ /* 0x000e620008000800 */
[----:B---3--:R-:W-:-:S02]  /*19370*/  IMAD.WIDE R70, R77, 0x4, R196 ;  /* 0x000000044d467825 */ /* 0x008fc400078e02c4 */
[----:B------:R3:W-:Y:S01]  /*19380*/  @P1 STG.E desc[UR24][R74.64], R104 ;  /* 0x000000684a001986 */ /* 0x0007e2000c101918 */
[----:B------:R-:W1:Y:S01]  /*19390*/  LDCU UR51, c[0x0][0x398] ;  /* 0x00007300ff3377ac */ /* 0x000e620008000800 */
[----:B------:R-:W-:Y:S01]  /*193a0*/  VIADD R77, R77, UR30 ;  /* 0x0000001e4d4d7c36 */ /* 0x000fe20008000000 */
[----:B------:R-:W-:Y:S01]  /*193b0*/  ISETP.GE.AND P1, PT, R0, UR54, PT ;  /* 0x0000003600007c0c */ /* 0x000fe2000bf26270 */
[----:B------:R-:W-:Y:S01]  /*193c0*/  VIADD R0, R198, 0x29 ;  /* 0x00000029c6007836 */ /* 0x000fe20000000000 */
[----:B------:R-:W-:Y:S01]  /*193d0*/  ISETP.LT.AND P5, PT, R199, UR56, !P4 ;  /* 0x00000038c7007c0c */ /* 0x000fe2000e7a1270 */
[C---:B----4-:R-:W-:Y:S01]  /*193e0*/  IMAD.WIDE R72, R77.reuse, 0x4, R2 ;  /* 0x000000044d487825 */ /* 0x050fe200078e0202 */
[----:B------:R-:W-:Y:S01]  /*193f0*/  ISETP.LT.AND P4, PT, R200, UR14, !P4 ;  /* 0x0000000ec8007c0c */ /* 0x000fe2000e781270 */
[----:B------:R4:W-:Y:S01]  /*19400*/  @P3 STG.E desc[UR24][R68.64], R230 ;  /* 0x000000e644003986 */ /* 0x0009e2000c101918 */
[----:B------:R-:W1:Y:S01]  /*19410*/  LDCU UR74, c[0x0][0x39c] ;  /* 0x00007380ff4a77ac */ /* 0x000e620008000800 */
[C---:B---3--:R-:W-:Y:S01]  /*19420*/  IMAD.WIDE R74, R77.reuse, 0x4, R196 ;  /* 0x000000044d4a7825 */ /* 0x048fe200078e02c4 */
[----:B------:R-:W-:Y:S01]  /*19430*/  IADD3 R77, PT, PT, R77, UR30, RZ ;  /* 0x0000001e4d4d7c10 */ /* 0x000fe2000fffe0ff */
[----:B------:R3:W-:Y:S01]  /*19440*/  @P2 STG.E desc[UR24][R70.64], R105 ;  /* 0x0000006946002986 */ /* 0x0007e2000c101918 */
[----:B------:R-:W-:Y:S01]  /*19450*/  ISETP.GE.AND P3, PT, R0, UR26, PT ;  /* 0x0000001a00007c0c */ /* 0x000fe2000bf66270 */
[----:B------:R-:W-:Y:S01]  /*19460*/  VIADD R0, R198, 0x2a ;  /* 0x0000002ac6007836 */ /* 0x000fe20000000000 */
[----:B------:R-:W-:Y:S01]  /*19470*/  ISETP.LT.AND P2, PT, R199, UR40, !P1 ;  /* 0x00000028c7007c0c */ /* 0x000fe2000cf41270 */
[----:B------:R1:W-:Y:S01]  /*19480*/  @P6 STG.E desc[UR24][R72.64], R229 ;  /* 0x000000e548006986 */ /* 0x0003e2000c101918 */
[----:B------:R-:W1:Y:S01]  /*19490*/  LDCU UR20, c[0x0][0x39c] ;  /* 0x00007380ff1477ac */ /* 0x000e620008000800 */
[C---:B----4-:R-:W-:Y:S01]  /*194a0*/  IMAD.WIDE R68, R77.reuse, 0x4, R2 ;  /* 0x000000044d447825 */ /* 0x050fe200078e0202 */
[----:B------:R-:W-:Y:S01]  /*194b0*/  ISETP.LT.AND P1, PT, R200, UR67, !P1 ;  /* 0x00000043c8007c0c */ /* 0x000fe2000cf21270 */
[----:B------:R4:W-:Y:S01]  /*194c0*/  @P0 STG.E desc[UR24][R74.64], R106 ;  /* 0x0000006a4a000986 */ /* 0x0009e2000c101918 */
[----:B------:R-:W2:Y:S01]  /*194d0*/  LDCU UR9, c[0x0][0x398] ;  /* 0x00007300ff0977ac */ /* 0x000ea20008000800 */
[----:B---3--:R-:W-:Y:S01]  /*194e0*/  IMAD.WIDE R70, R77, 0x4, R196 ;  /* 0x000000044d467825 */ /* 0x008fe200078e02c4 */
[----:B------:R-:W-:Y:S01]  /*194f0*/  ISETP.LT.AND P0, PT, R199, UR65, !P3 ;  /* 0x00000041c7007c0c */ /* 0x000fe2000df01270 */
[----:B------:R-:W3:Y:S02]  /*19500*/  LDCU UR52, c[0x0][0x398] ;  /* 0x00007300ff3477ac */ /* 0x000ee40008000800 */
[----:B------:R-:W-:Y:S01]  /*19510*/  VIADD R77, R77, UR30 ;  /* 0x0000001e4d4d7c36 */ /* 0x000fe20008000000 */
[----:B------:R-:W-:Y:S01]  /*19520*/  ISETP.GE.AND P6, PT, R0, UR18, PT ;  /* 0x0000001200007c0c */ /* 0x000fe2000bfc6270 */
[----:B------:R2:W-:Y:S01]  /*19530*/  @P5 STG.E desc[UR24][R68.64], R228 ;  /* 0x000000e444005986 */ /* 0x0005e2000c101918 */
[----:B------:R-:W-:Y:S01]  /*19540*/  ISETP.LT.AND P3, PT, R200, UR39, !P3 ;  /* 0x00000027c8007c0c */ /* 0x000fe2000df61270 */
[----:B------:R-:W3:Y:S01]  /*19550*/  LDCU UR59, c[0x0][0x398] ;  /* 0x00007300ff3b77ac */ /* 0x000ee20008000800 */
[----:B------:R-:W-:Y:S01]  /*19560*/  IADD3 R79, PT, PT, R77, UR30, RZ ;  /* 0x0000001e4d4f7c10 */ /* 0x000fe2000fffe0ff */
[----:B------:R2:W-:Y:S01]  /*19570*/  @P4 STG.E desc[UR24][R70.64], R107 ;  /* 0x0000006b46004986 */ /* 0x0005e2000c101918 */
[----:B------:R-:W-:Y:S01]  /*19580*/  VIADD R0, R198, 0x2b ;  /* 0x0000002bc6007836 */ /* 0x000fe20000000000 */
[----:B------:R-:W-:Y:S01]  /*19590*/  ISETP.LT.AND P4, PT, R199, UR46, !P6 ;  /* 0x0000002ec7007c0c */ /* 0x000fe2000f781270 */
[----:B-1----:R-:W-:Y:S01]  /*195a0*/  IMAD.WIDE R72, R77, 0x4, R2 ;  /* 0x000000044d487825 */ /* 0x002fe200078e0202 */
[----:B------:R-:W-:Y:S01]  /*195b0*/  ISETP.LT.AND P6, PT, R200, UR66, !P6 ;  /* 0x00000042c8007c0c */ /* 0x000fe2000f7c1270 */
[----:B------:R-:W1:Y:S02]  /*195c0*/  LDCU UR75, c[0x0][0x398] ;  /* 0x00007300ff4b77ac */ /* 0x000e640008000800 */
[--C-:B----4-:R-:W-:Y:S01]  /*195d0*/  IMAD.WIDE R74, R79, 0x4, R196.reuse ;  /* 0x000000044f4a7825 */ /* 0x110fe200078e02c4 */
[----:B------:R-:W-:Y:S01]  /*195e0*/  ISETP.GE.AND P5, PT, R0, UR76, PT ;  /* 0x0000004c00007c0c */ /* 0x000fe2000bfa6270 */
[----:B------:R-:W4:Y:S02]  /*195f0*/  LDCU UR12, c[0x0][0x398] ;  /* 0x00007300ff0c77ac */ /* 0x000f240008000800 */
[----:B--2---:R-:W-:Y:S01]  /*19600*/  IMAD.WIDE R68, R77, 0x4, R196 ;  /* 0x000000044d447825 */ /* 0x004fe200078e02c4 */
[----:B------:R-:W2:Y:S03]  /*19610*/  LDCU UR60, c[0x0][0x39c] ;  /* 0x00007380ff3c77ac */ /* 0x000ea60008000800 */
[C---:B------:R-:W-:Y:S01]  /*19620*/  IMAD.WIDE R70, R79.reuse, 0x4, R2 ;  /* 0x000000044f467825 */ /* 0x040fe200078e0202 */
[----:B------:R-:W-:Y:S01]  /*19630*/  IADD3 R79, PT, PT, R79, UR30, RZ ;  /* 0x0000001e4f4f7c10 */ /* 0x000fe2000fffe0ff */
[----:B------:R-:W-:Y:S01]  /*19640*/  @P2 STG.E desc[UR24][R72.64], R227 ;  /* 0x000000e348002986 */ /* 0x000fe2000c101918 */
[----:B------:R-:W1:Y:S01]  /*19650*/  LDCU UR43, c[0x0][0x398] ;  /* 0x00007300ff2b77ac */ /* 0x000e620008000800 */
[----:B------:R-:W-:-:S02]  /*19660*/  VIADD R0, R198, 0x2c ;  /* 0x0000002cc6007836 */ /* 0x000fc40000000000 */
[----:B------:R2:W-:Y:S01]  /*19670*/  @P1 STG.E desc[UR24][R68.64], R108 ;  /* 0x0000006c44001986 */ /* 0x0005e2000c101918 */
[----:B------:R-:W-:Y:S01]  /*19680*/  ISETP.LT.AND P1, PT, R199, UR55, !P5 ;  /* 0x00000037c7007c0c */ /* 0x000fe2000ef21270 */
[----:B------:R-:W1:Y:S02]  /*19690*/  LDCU UR32, c[0x0][0x398] ;  /* 0x00007300ff2077ac */ /* 0x000e640008000800 */
[----:B------:R3:W-:Y:S01]  /*196a0*/  @P0 STG.E desc[UR24][R70.64], R226 ;  /* 0x000000e246000986 */ /* 0x0007e2000c101918 */
[----:B------:R-:W-:Y:S01]  /*196b0*/  ISETP.LT.AND P5, PT, R200, UR28, !P5 ;  /* 0x0000001cc8007c0c */ /* 0x000fe2000efa1270 */
[----:B------:R-:W1:Y:S01]  /*196c0*/  LDCU UR6, c[0x0][0x39c] ;  /* 0x00007380ff0677ac */ /* 0x000e620008000800 */
[----:B------:R-:W-:Y:S01]  /*196d0*/  ISETP.GE.AND P2, PT, R0, UR44, PT ;  /* 0x0000002c00007c0c */ /* 0x000fe2000bf46270 */
[----:B------:R-:W-:Y:S01]  /*196e0*/  @P3 STG.E desc[UR24][R74.64], R109 ;  /* 0x0000006d4a003986 */ /* 0x000fe2000c101918 */
[----:B------:R-:W1:Y:S01]  /*196f0*/  LDCU UR73, c[0x0][0x398] ;  /* 0x00007300ff4977ac */ /* 0x000e620008000800 */
[C---:B--2---:R-:W-:Y:S01]  /*19700*/  IMAD.WIDE R68, R79.reuse, 0x4, R2 ;  /* 0x000000044f447825 */ /* 0x044fe200078e0202 */
[----:B------:R-:W2:Y:S03]  /*19710*/  LDCU UR71, c[0x0][0x39c] ;  /* 0x00007380ff4777ac */ /* 0x000ea60008000800 */
[C---:B---3--:R-:W-:Y:S01]  /*19720*/  IMAD.WIDE R70, R79.reuse, 0x4, R196 ;  /* 0x000000044f467825 */ /* 0x048fe200078e02c4 */
[----:B------:R3:W-:Y:S01]  /*19730*/  @P4 STG.E desc[UR24][R68.64], R225 ;  /* 0x000000e144004986 */ /* 0x0007e2000c101918 */
[----:B------:R-:W-:Y:S01]  /*19740*/  ISETP.GE.AND P0, PT, R76, UR33, PT ;  /* 0x000000214c007c0c */ /* 0x000fe2000bf06270 */
[----:B------:R-:W1:Y:S01]  /*19750*/  LDCU UR22, c[0x0][0x398] ;  /* 0x00007300ff1677ac */ /* 0x000e620008000800 */
[----:B------:R-:W-:Y:S01]  /*19760*/  VIADD R79, R79, UR30 ;  /* 0x0000001e4f4f7c36 */ /* 0x000fe20008000000 */
[----:B------:R2:W-:Y:S01]  /*19770*/  @P6 STG.E desc[UR24][R70.64], R110 ;  /* 0x0000006e46006986 */ /* 0x0005e2000c101918 */
[----:B------:R-:W-:Y:S01]  /*19780*/  ISETP.LT.AND P6, PT, R199, UR34, !P2 ;  /* 0x00000022c7007c0c */ /* 0x000fe2000d7c1270 */
[----:B------:R-:W-:Y:S01]  /*19790*/  VIADD R0, R198, 0x2e ;  /* 0x0000002ec6007836 */ /* 0x000fe20000000000 */
[----:B------:R-:W1:Y:S01]  /*197a0*/  LDCU UR31, c[0x0][0x398] ;  /* 0x00007300ff1f77ac */ /* 0x000e620008000800 */
[C---:B------:R-:W-:Y:S01]  /*197b0*/  IMAD.WIDE R72, R79.reuse, 0x4, R2 ;  /* 0x000000044f487825 */ /* 0x040fe200078e0202 */
[C---:B------:R-:W-:Y:S01]  /*197c0*/  IADD3 R77, PT, PT, R79.reuse, UR30, RZ ;  /* 0x0000001e4f4d7c10 */ /* 0x040fe2000fffe0ff */
[----:B------:R-:W1:Y:S02]  /*197d0*/  LDCU UR49, c[0x0][0x398] ;  /* 0x00007300ff3177ac */ /* 0x000e640008000800 */
[----:B---3--:R-:W-:Y:S01]  /*197e0*/  IMAD.WIDE R68, R79, 0x4, R196 ;  /* 0x000000044f447825 */ /* 0x008fe200078e02c4 */
[----:B------:R-:W-:Y:S01]  /*197f0*/  @P1 STG.E desc[UR24][R72.64], R224 ;  /* 0x000000e048001986 */ /* 0x000fe2000c101918 */
[----:B------:R-:W-:Y:S01]  /*19800*/  ISETP.LT.AND P2, PT, R200, UR16, !P2 ;  /* 0x00000010c8007c0c */ /* 0x000fe2000d741270 */
[----:B------:R-:W3:Y:S01]  /*19810*/  LDCU UR41, c[0x0][0x39c] ;  /* 0x00007380ff2977ac */ /* 0x000ee20008000800 */
[----:B--2---:R-:W-:Y:S01]  /*19820*/  IMAD.WIDE R70, R77, 0x4, R2 ;  /* 0x000000044d467825 */ /* 0x004fe200078e0202 */
[----:B------:R2:W-:Y:S01]  /*19830*/  @P5 STG.E desc[UR24][R68.64], R111 ;  /* 0x0000006f44005986 */ /* 0x0005e2000c101918 */
[----:B------:R-:W-:Y:S01]  /*19840*/  ISETP.LT.AND P5, PT, R199, UR53, !P0 ;  /* 0x00000035c7007c0c */ /* 0x000fe2000c7a1270 */
[----:B------:R-:W1:Y:S01]  /*19850*/  LDCU UR72, c[0x0][0x398] ;  /* 0x00007300ff4877ac */ /* 0x000e620008000800 */
[----:B------:R-:W-:Y:S01]  /*19860*/  ISETP.GE.AND P3, PT, R0, UR63, PT ;  /* 0x0000003f00007c0c */ /* 0x000fe2000bf66270 */
[----:B------:R-:W-:Y:S01]  /*19870*/  IMAD.WIDE R74, R77, 0x4, R196 ;  /* 0x000000044d4a7825 */ /* 0x000fe200078e02c4 */
[C---:B------:R-:W-:Y:S01]  /*19880*/  ISETP.LT.AND P0, PT, R200.reuse, UR42, !P0 ;  /* 0x0000002ac8007c0c */ /* 0x040fe2000c701270 */
[----:B------:R1:W-:Y:S01]  /*19890*/  @P6 STG.E desc[UR24][R70.64], R223 ;  /* 0x000000df46006986 */ /* 0x0003e2000c101918 */
[----:B------:R-:W-:Y:S01]  /*198a0*/  ISETP.LT.AND P6, PT, R199, UR64, !P3 ;  /* 0x00000040c7007c0c */ /* 0x000fe2000dfc1270 */
[----:B------:R-:W-:Y:S01]  /*198b0*/  VIADD R77, R77, UR30 ;  /* 0x0000001e4d4d7c36 */ /* 0x000fe20008000000 */
[----:B------:R-:W-:Y:S01]  /*198c0*/  ISETP.LT.AND P3, PT, R200, UR38, !P3 ;  /* 0x00000026c8007c0c */ /* 0x000fe2000df61270 */
[----:B------:R-:W-:Y:S01]  /*198d0*/  VIADD R0, R198, 0x2f ;  /* 0x0000002fc6007836 */ /* 0x000fe20000000000 */
[----:B------:R-:W-:Y:S01]  /*198e0*/  @P2 STG.E desc[UR24][R74.64], R112 ;  /* 0x000000704a002986 */ /* 0x000fe2000c101918 */
[C---:B--2---:R-:W-:Y:S01]  /*198f0*/  IMAD.WIDE R68, R77.reuse, 0x4, R2 ;  /* 0x000000044d447825 */ /* 0x044fe200078e0202 */
[----:B------:R-:W2:Y:S02]  /*19900*/  LDCU UR58, c[0x0][0x398] ;  /* 0x00007300ff3a77ac */ /* 0x000ea40008000800 */
[----:B------:R-:W-:Y:S01]  /*19910*/  ISETP.GE.AND P4, PT, R0, UR10, PT ;  /* 0x0000000a00007c0c */ /* 0x000fe2000bf86270 */
[----:B------:R-:W-:Y:S01]  /*19920*/  VIADD R79, R77, UR30 ;  /* 0x0000001e4d4f7c36 */ /* 0x000fe20008000000 */
[----:B------:R-:W2:Y:S01]  /*19930*/  LDCU UR48, c[0x0][0x39c] ;  /* 0x00007380ff3077ac */ /* 0x000ea20008000800 */
[----:B------:R-:W-:-:S02]  /*19940*/  VIADD R0, R198, 0x30 ;  /* 0x00000030c6007836 */ /* 0x000fc40000000000 */
[----:B-1----:R-:W-:Y:S01]  /*19950*/  IMAD.WIDE R70, R77, 0x4, R196 ;  /* 0x000000044d467825 */ /* 0x002fe200078e02c4 */
[----:B------:R1:W-:Y:S01]  /*19960*/  @P5 STG.E desc[UR24][R68.64], R222 ;  /* 0x000000de44005986 */ /* 0x0003e2000c101918 */
[----:B------:R-:W2:Y:S02]  /*19970*/  LDCU UR50, c[0x0][0x398] ;  /* 0x00007300ff3277ac */ /* 0x000ea40008000800 */
[----:B------:R-:W-:Y:S01]  /*19980*/  IMAD.WIDE R72, R79, 0x4, R2 ;  /* 0x000000044f487825 */ /* 0x000fe200078e0202 */
[----:B------:R-:W-:Y:S01]  /*19990*/  ISETP.GE.AND P1, PT, R0, UR61, PT ;  /* 0x0000003d00007c0c */ /* 0x000fe2000bf26270 */
[----:B------:R2:W-:Y:S01]  /*199a0*/  @P0 STG.E desc[UR24][R70.64], R113 ;  /* 0x0000007146000986 */ /* 0x0005e2000c101918 */
[----:B------:R-:W-:Y:S01]  /*199b0*/  ISETP.LT.AND P0, PT, R199, UR62, !P4 ;  /* 0x0000003ec7007c0c */ /* 0x000fe2000e701270 */
[----:B------:R-:W3:Y:S01]  /*199c0*/  LDCU UR4, c[0x0][0x398] ;  /* 0x00007300ff0477ac */ /* 0x000ee20008000800 */
[----:B------:R-:W-:Y:S01]  /*199d0*/  ISETP.LT.AND P4, PT, R200, UR36, !P4 ;  /* 0x00000024c8007c0c */ /* 0x000fe2000e781270 */
[----:B------:R-:W3:Y:S01]  /*199e0*/  LDCU UR15, c[0x0][0x39c] ;  /* 0x00007380ff0f77ac */ /* 0x000ee20008000800 */
[C---:B-1----:R-:W-:Y:S01]  /*199f0*/  IMAD.WIDE R68, R79.reuse, 0x4, R196 ;  /* 0x000000044f447825 */ /* 0x042fe200078e02c4 */
[----:B------:R1:W-:Y:S01]  /*19a00*/  @P6 STG.E desc[UR24][R72.64], R221 ;  /* 0x000000dd48006986 */ /* 0x0003e2000c101918 */
[----:B------:R-:W3:Y:S02]  /*19a10*/  LDCU UR77, c[0x0][0x398] ;  /* 0x00007300ff4d77ac */ /* 0x000ee40008000800 */
[----:B------:R-:W-:Y:S01]  /*19a20*/  VIADD R79, R79, UR30 ;  /* 0x0000001e4f4f7c36 */ /* 0x000fe20008000000 */
[----:B------:R4:W-:Y:S01]  /*19a30*/  @P3 STG.E desc[UR24][R68.64], R114 ;  /* 0x0000007244003986 */ /* 0x0009e2000c101918 */
[----:B------:R-:W-:Y:S01]  /*19a40*/  VIADD R0, R198, 0x31 ;  /* 0x00000031c6007836 */ /* 0x000fe20000000000 */
[----:B------:R-:W-:Y:S01]  /*19a50*/  ISETP.LT.AND P3, PT, R199, UR51, !P1 ;  /* 0x00000033c7007c0c */ /* 0x000fe2000cf61270 */
[----:B------:R-:W3:Y:S01]  /*19a60*/  LDCU UR37, c[0x0][0x39c] ;  /* 0x00007380ff2577ac */ /* 0x000ee20008000800 */
[C---:B------:R-:W-:Y:S01]  /*19a70*/  IADD3 R77, PT, PT, R79.reuse, UR30, RZ ;  /* 0x0000001e4f4d7c10 */ /* 0x040fe2000fffe0ff */
[C---:B--2---:R-:W-:Y:S01]  /*19a80*/  IMAD.WIDE R70, R79.reuse, 0x4, R2 ;  /* 0x000000044f467825 */ /* 0x044fe200078e0202 */
[----:B------:R-:W-:Y:S01]  /*19a90*/  ISETP.GE.AND P2, PT, R0, UR74, PT ;  /* 0x0000004a00007c0c */ /* 0x000fe2000bf46270 */
[----:B------:R-:W2:Y:S01]  /*19aa0*/  LDCU UR70, c[0x0][0x398] ;  /* 0x00007300ff4677ac */ /* 0x000ea20008000800 */
[----:B------:R-:W-:Y:S01]  /*19ab0*/  IADD3 R0, PT, PT, R198, 0x32, RZ ;  /* 0x00000032c6007810 */ /* 0x000fe20007ffe0ff */
[----:B-1----:R-:W-:Y:S01]  /*19ac0*/  IMAD.WIDE R72, R79, 0x4, R196 ;  /* 0x000000044f487825 */ /* 0x002fe200078e02c4 */
[----:B------:R1:W-:Y:S01]  /*19ad0*/  @P0 STG.E desc[UR24][R70.64], R220 ;  /* 0x000000dc46000986 */ /* 0x0003e2000c101918 */
[----:B------:R-:W2:Y:S02]  /*19ae0*/  LDCU UR68, c[0x0][0x398] ;  /* 0x00007300ff4477ac */ /* 0x000ea40008000800 */
[C---:B----4-:R-:W-:Y:S01]  /*19af0*/  IMAD.WIDE R68, R77.reuse, 0x4, R2 ;  /* 0x000000044d447825 */ /* 0x050fe200078e0202 */
[----:B------:R-:W-:Y:S01]  /*19b00*/  ISETP.GE.AND P5, PT, R0, UR20, PT ;  /* 0x0000001400007c0c */ /* 0x000fe2000bfa6270 */
[----:B------:R-:W-:Y:S01]  /*19b10*/  @P4 STG.E desc[UR24][R72.64], R115 ;  /* 0x0000007348004986 */ /* 0x000fe2000c101918 */
[C---:B------:R-:W-:Y:S01]  /*19b20*/  ISETP.LT.AND P1, PT, R200.reuse, UR9, !P1 ;  /* 0x00000009c8007c0c */ /* 0x040fe2000cf21270 */
[----:B------:R-:W-:Y:S01]  /*19b30*/  IMAD.WIDE R74, R77, 0x4, R196 ;  /* 0x000000044d4a7825 */ /* 0x000fe200078e02c4 */
[----:B------:R-:W-:Y:S01]  /*19b40*/  ISETP.LT.AND P4, PT, R199, UR52, !P2 ;  /* 0x00000034c7007c0c */ /* 0x000fe2000d781270 */
[----:B------:R4:W-:Y:S01]  /*19b50*/  @P3 STG.E desc[UR24][R68.64], R219 ;  /* 0x000000db44003986 */ /* 0x0009e2000c101918 */
[----:B------:R-:W-:Y:S01]  /*19b60*/  ISETP.LT.AND P2, PT, R200, UR59, !P2 ;  /* 0x0000003bc8007c0c */ /* 0x000fe2000d741270 */
[----:B------:R-:W-:Y:S01]  /*19b70*/  VIADD R77, R77, UR30 ;  /* 0x0000001e4d4d7c36 */ /* 0x000fe20008000000 */
[----:B------:R-:W-:Y:S01]  /*19b80*/  ISETP.LT.AND P3, PT, R199, UR75, !P5 ;  /* 0x0000004bc7007c0c */ /* 0x000fe2000ef61270 */
[----:B------:R-:W-:Y:S01]  /*19b90*/  VIADD R0, R198, 0x33 ;  /* 0x00000033c6007836 */ /* 0x000fe20000000000 */
[----:B------:R-:W2:Y:S01]  /*19ba0*/  LDCU UR57, c[0x0][0x398] ;  /* 0x00007300ff3977ac */ /* 0x000ea20008000800 */
[----:B------:R-:W-:-:S02]  /*19bb0*/  VIADD R79, R77, UR30 ;  /* 0x0000001e4d4f7c36 */ /* 0x000fc40008000000 */
[C---:B-1----:R-:W-:Y:S01]  /*19bc0*/  IMAD.WIDE R70, R77.reuse, 0x4, R2 ;  /* 0x000000044d467825 */ /* 0x042fe200078e0202 */
[----:B------:R-:W-:Y:S01]  /*19bd0*/  ISETP.LT.AND P5, PT, R200, UR12, !P5 ;  /* 0x0000000cc8007c0c */ /* 0x000fe2000efa1270 */
[----:B------:R-:W-:Y:S01]  /*19be0*/  @P1 STG.E desc[UR24][R74.64], R116 ;  /* 0x000000744a001986 */ /* 0x000fe2000c101918 */
[----:B------:R-:W1:Y:S01]  /*19bf0*/  LDCU UR47, c[0x0][0x39c] ;  /* 0x00007380ff2f77ac */ /* 0x000e620008000800 */
[----:B----4-:R-:W-:Y:S01]  /*19c00*/  IMAD.WIDE R68, R77, 0x4, R196 ;  /* 0x000000044d447825 */ /* 0x010fe200078e02c4 */
[----:B------:R-:W-:Y:S01]  /*19c10*/  ISETP.GE.AND P6, PT, R0, UR60, PT ;  /* 0x0000003c00007c0c */ /* 0x000fe2000bfc6270 */
[----:B------:R-:W4:Y:S02]  /*19c20*/  LDCU UR45, c[0x0][0x398] ;  /* 0x00007300ff2d77ac */ /* 0x000f240008000800 */
[----:B------:R-:W-:Y:S01]  /*19c30*/  IMAD.WIDE R72, R79, 0x4, R2 ;  /* 0x000000044f487825 */ /* 0x000fe200078e0202 */
[----:B------:R1:W-:Y:S01]  /*19c40*/  @P4 STG.E desc[UR24][R70.64], R218 ;  /* 0x000000da46004986 */ /* 0x0003e2000c101918 */
[----:B------:R-:W2:Y:S02]  /*19c50*/  LDCU UR69, c[0x0][0x398] ;  /* 0x00007300ff4577ac */ /* 0x000ea40008000800 */
[----:B------:R-:W-:Y:S01]  /*19c60*/  VIADD R0, R198, 0x34 ;  /* 0x00000034c6007836 */ /* 0x000fe20000000000 */
[----:B------:R2:W-:Y:S01]  /*19c70*/  @P2 STG.E desc[UR24][R68.64], R117 ;  /* 0x0000007544002986 */ /* 0x0005e2000c101918 */
[----:B------:R-:W3:Y:S03]  /*19c80*/  LDCU UR35, c[0x0][0x39c] ;  /* 0x00007380ff2377ac */ /* 0x000ee60008000800 */
[----:B------:R2:W-:Y:S01]  /*19c90*/  @P3 STG.E desc[UR24][R72.64], R217 ;  /* 0x000000d948003986 */ /* 0x0005e2000c101918 */
[----:B------:R-:W-:Y:S01]  /*19ca0*/  ISETP.LT.AND P3, PT, R199, UR43, !P6 ;  /* 0x0000002bc7007c0c */ /* 0x000fe2000f761270 */
[----:B------:R-:W3:Y:S01]  /*19cb0*/  LDCU UR56, c[0x0][0x398] ;  /* 0x00007300ff3877ac */ /* 0x000ee20008000800 */
[----:B------:R-:W-:Y:S01]  /*19cc0*/  ISETP.LT.AND P6, PT, R200, UR32, !P6 ;  /* 0x00000020c8007c0c */ /* 0x000fe2000f7c1270 */
[C---:B-1----:R-:W-:Y:S01]  /*19cd0*/  IMAD.WIDE R70, R79.reuse, 0x4, R196 ;  /* 0x000000044f467825 */ /* 0x042fe200078e02c4 */
[----:B------:R-:W-:Y:S01]  /*19ce0*/  ISETP.GE.AND P0, PT, R0, UR6, PT ;  /* 0x0000000600007c0c */ /* 0x000fe2000bf06270 */
[----:B------:R-:W1:Y:S02]  /*19cf0*/  LDCU UR14, c[0x0][0x398] ;  /* 0x00007300ff0e77ac */ /* 0x000e640008000800 */
[----:B------:R-:W-:Y:S01]  /*19d00*/  VIADD R79, R79, UR30 ;  /* 0x0000001e4f4f7c36 */ /* 0x000fe20008000000 */
[----:B------:R1:W-:Y:S01]  /*19d10*/  @P5 STG.E desc[UR24][R70.64], R118 ;  /* 0x0000007646005986 */ /* 0x0003e2000c101918 */
[----:B------:R-:W-:Y:S01]  /*19d20*/  VIADD R0, R198, 0x35 ;  /* 0x00000035c6007836 */ /* 0x000fe20000000000 */
[----:B------:R-:W-:Y:S01]  /*19d30*/  ISETP.LT.AND P5, PT, R199, UR73, !P0 ;  /* 0x00000049c7007c0c */ /* 0x000fe2000c7a1270 */
[C---:B--2---:R-:W-:Y:S01]  /*19d40*/  IMAD.WIDE R68, R79.reuse, 0x4, R2 ;  /* 0x000000044f447825 */ /* 0x044fe200078e0202 */
[C---:B------:R-:W-:Y:S01]  /*19d50*/  IADD3 R77, PT, PT, R79.reuse, UR30, RZ ;  /* 0x0000001e4f4d7c10 */ /* 0x040fe2000fffe0ff */
[----:B------:R-:W2:Y:S02]  /*19d60*/  LDCU UR54, c[0x0][0x39c] ;  /* 0x00007380ff3677ac */ /* 0x000ea40008000800 */
[----:B------:R-:W-:Y:S01]  /*19d70*/  IMAD.WIDE R72, R79, 0x4, R196 ;  /* 0x000000044f487825 */ /* 0x000fe200078e02c4 */
[----:B------:R-:W-:Y:S01]  /*19d80*/  ISETP.GE.AND P1, PT, R0, UR71, PT ;  /* 0x0000004700007c0c */ /* 0x000fe2000bf26270 */
[----:B------:R2:W-:Y:S01]  /*19d90*/  @P3 STG.E desc[UR24][R68.64], R216 ;  /* 0x000000d844003986 */ /* 0x0005e2000c101918 */
[----:B------:R-:W-:Y:S01]  /*19da0*/  IADD3 R0, PT, PT, R198, 0x36, RZ ;  /* 0x00000036c6007810 */ /* 0x000fe20007ffe0ff */
[----:B------:R-:W4:Y:S01]  /*19db0*/  LDCU UR40, c[0x0][0x398] ;  /* 0x00007300ff2877ac */ /* 0x000f220008000800 */
[C---:B------:R-:W-:Y:S01]  /*19dc0*/  ISETP.LT.AND P0, PT, R200.reuse, UR22, !P0 ;  /* 0x00000016c8007c0c */ /* 0x040fe2000c701270 */
[----:B------:R-:W-:Y:S01]  /*19dd0*/  @P6 STG.E desc[UR24][R72.64], R119 ;  /* 0x0000007748006986 */ /* 0x000fe2000c101918 */
[----:B------:R-:W-:Y:S01]  /*19de0*/  ISETP.LT.AND P6, PT, R199, UR31, !P1 ;  /* 0x0000001fc7007c0c */ /* 0x000fe2000cfc1270 */
[C---:B-1----:R-:W-:Y:S01]  /*19df0*/  IMAD.WIDE R70, R77.reuse, 0x4, R2 ;  /* 0x000000044d467825 */ /* 0x042fe200078e0202 */
[----:B------:R-:W-:Y:S01]  /*19e00*/  ISETP.LT.AND P1, PT, R200, UR49, !P1 ;  /* 0x00000031c8007c0c */ /* 0x000fe2000cf21270 */
[----:B------:R-:W1:Y:S01]  /*19e10*/  LDCU UR26, c[0x0][0x39c] ;  /* 0x00007380ff1a77ac */ /* 0x000e620008000800 */
[----:B---3--:R-:W-:Y:S01]  /*19e20*/  ISETP.GE.AND P4, PT, R0, UR41, PT ;  /* 0x0000002900007c0c */ /* 0x008fe2000bf86270 */
[C---:B------:R-:W-:Y:S01]  /*19e30*/  IMAD.WIDE R74, R77.reuse, 0x4, R196 ;  /* 0x000000044d4a7825 */ /* 0x040fe200078e02c4 */
[----:B------:R3:W-:Y:S01]  /*19e40*/  @P5 STG.E desc[UR24][R70.64], R215 ;  /* 0x000000d746005986 */ /* 0x0007e2000c101918 */
[----:B------:R-:W1:Y:S02]  /*19e50*/  LDCU UR67, c[0x0][0x398] ;  /* 0x00007300ff4377ac */ /* 0x000e640008000800 */
[----:B------:R-:W-:Y:S01]  /*19e60*/  VIADD R77, R77, UR30 ;  /* 0x0000001e4d4d7c36 */ /* 0x000fe20008000000 */
[----:B------:R-:W-:Y:S01]  /*19e70*/  ISETP.LT.AND P5, PT, R199, UR72, !P4 ;  /* 0x00000048c7007c0c */ /* 0x000fe2000e7a1270 */
[----:B------:R-:W-:Y:S01]  /*19e80*/  VIADD R0, R198, 0x37 ;  /* 0x00000037c6007836 */ /* 0x000fe20000000000 */
[----:B------:R-:W-:Y:S01]  /*19e90*/  ISETP.LT.AND P4, PT, R200, UR58, !P4 ;  /* 0x0000003ac8007c0c */ /* 0x000fe2000e781270 */
[C---:B--2---:R-:W-:Y:S01]  /*19ea0*/  IMAD.WIDE R68, R77.reuse, 0x4, R2 ;  /* 0x000000044d447825 */ /* 0x044fe200078e0202 */
[----:B------:R-:W-:Y:S01]  /*19eb0*/  @P0 STG.E desc[UR24][R74.64], R120 ;  /* 0x000000784a000986 */ /* 0x000fe2000c101918 */
[----:B------:R-:W2:Y:S01]  /*19ec0*/  LDCU UR65, c[0x0][0x398] ;  /* 0x00007300ff4177ac */ /* 0x000ea20008000800 */
[----:B------:R-:W-:Y:S01]  /*19ed0*/  ISETP.GE.AND P2, PT, R0, UR48, PT ;  /* 0x0000003000007c0c */ /* 0x000fe2000bf46270 */
[C---:B---3--:R-:W-:Y:S01]  /*19ee0*/  IMAD.WIDE R70, R77.reuse, 0x4, R196 ;  /* 0x000000044d467825 */ /* 0x048fe200078e02c4 */
[----:B------:R3:W-:Y:S01]  /*19ef0*/  @P6 STG.E desc[UR24][R68.64], R214 ;  /* 0x000000d644006986 */ /* 0x0007e2000c101918 */
[----:B------:R-:W1:Y:S02]  /*19f00*/  LDCU UR18, c[0x0][0x39c] ;  /* 0x00007380ff1277ac */ /* 0x000e640008000800 */
[----:B------:R-:W-:Y:S01]  /*19f10*/  VIADD R79, R77, UR30 ;  /* 0x0000001e4d4f7c36 */ /* 0x000fe20008000000 */
[----:B------:R1:W-:Y:S01]  /*19f20*/  @P1 STG.E desc[UR24][R70.64], R121 ;  /* 0x0000007946001986 */ /* 0x0003e2000c101918 */
[----:B------:R-:W-:Y:S01]  /*19f30*/  VIADD R0, R198, 0x38 ;  /* 0x00000038c6007836 */ /* 0x000fe20000000000 */
[----:B------:R-:W-:Y:S01]  /*19f40*/  ISETP.LT.AND P1, PT, R199, UR50, !P2 ;  /* 0x00000032c7007c0c */ /* 0x000fe2000d721270 */
[C---:B------:R-:W-:Y:S01]  /*19f50*/  IMAD.WIDE R72, R79.reuse, 0x4, R2 ;  /* 0x000000044f487825 */ /* 0x040fe200078e0202 */
[----:B------:R-:W-:Y:S01]  /*19f60*/  ISETP.LT.AND P2, PT, R200, UR4, !P2 ;  /* 0x00000004c8007c0c */ /* 0x000fe2000d741270 */
[----:B------:R-:W2:Y:S01]  /*19f70*/  LDCU UR39, c[0x0][0x398] ;  /* 0x00007300ff2777ac */ /* 0x000ea20008000800 */
[----:B------:R-:W-:Y:S01]  /*19f80*/  ISETP.GE.AND P3, PT, R0, UR15, PT ;  /* 0x0000000f00007c0c */ /* 0x000fe2000bf66270 */
[C---:B---3--:R-:W-:Y:S01]  /*19f90*/  IMAD.WIDE R68, R79.reuse, 0x4, R196 ;  /* 0x000000044f447825 */ /* 0x048fe200078e02c4 */
[----:B------:R3:W-:Y:S01]  /*19fa0*/  @P5 STG.E desc[UR24][R72.64], R213 ;  /* 0x000000d548005986 */ /* 0x0007e2000c101918 */
[----:B------:R-:W2:Y:S02]  /*19fb0*/  LDCU UR46, c[0x0][0x398] ;  /* 0x00007300ff2e77ac */ /* 0x000ea40008000800 */
[----:B------:R-:W-:Y:S01]  /*19fc0*/  VIADD R79, R79, UR30 ;  /* 0x0000001e4f4f7c36 */ /* 0x000fe20008000000 */
[----:B------:R4:W-:Y:S01]  /*19fd0*/  @P4 STG.E desc[UR24][R68.64], R122 ;  /* 0x0000007a44004986 */ /* 0x0009e2000c101918 */
[----:B------:R-:W-:Y:S01]  /*19fe0*/  VIADD R0, R198, 0x39 ;  /* 0x00000039c6007836 */ /* 0x000fe20000000000 */
[----:B------:R-:W-:Y:S01]  /*19ff0*/  ISETP.LT.AND P4, PT, R199, UR77, !P3 ;  /* 0x0000004dc7007c0c */ /* 0x000fe2000df81270 */
[C---:B-1----:R-:W-:Y:S01]  /*1a000*/  IMAD.WIDE R70, R79.reuse, 0x4, R2 ;  /* 0x000000044f467825 */ /* 0x042fe200078e0202 */
[C---:B------:R-:W-:Y:S01]  /*1a010*/  IADD3 R77, PT, PT, R79.reuse, UR30, RZ ;  /* 0x0000001e4f4d7c10 */ /* 0x040fe2000fffe0ff */
[----:B------:R-:W1:Y:S01]  /*1a020*/  LDCU UR66, c[0x0][0x398] ;  /* 0x00007300ff4277ac */ /* 0x000e620008000800 */
[----:B------:R-:W-:Y:S01]  /*1a030*/  ISETP.GE.AND P0, PT, R0, UR37, PT ;  /* 0x0000002500007c0c */ /* 0x000fe2000bf06270 */
[----:B---3--:R-:W-:Y:S01]  /*1a040*/  IMAD.WIDE R72, R79, 0x4, R196 ;  /* 0x000000044f487825 */ /* 0x008fe200078e02c4 */
[----:B------:R-:W-:Y:S01]  /*1a050*/  IADD3 R0, PT, PT, R198, 0x3a, RZ ;  /* 0x0000003ac6007810 */ /* 0x000fe20007ffe0ff */
[----:B------:R3:W-:Y:S01]  /*1a060*/  @P1 STG.E desc[UR24][R70.64], R212 ;  /* 0x000000d446001986 */ /* 0x0007e2000c101918 */
[----:B------:R-:W-:Y:S01]  /*1a070*/  ISETP.LT.AND P3, PT, R200, UR70, !P3 ;  /* 0x00000046c8007c0c */ /* 0x000fe2000df61270 */
[----:B----4-:R-:W-:Y:S01]  /*1a080*/  IMAD.WIDE R68, R77, 0x4, R2 ;  /* 0x000000044d447825 */ /* 0x010fe200078e0202 */
[----:B------:R-:W4:Y:S01]  /*1a090*/  LDCU UR76, c[0x0][0x39c] ;  /* 0x00007380ff4c77ac */ /* 0x000f220008000800 */
[----:B------:R-:W-:Y:S01]  /*1a0a0*/  @P2 STG.E desc[UR24][R72.64], R123 ;  /* 0x0000007b48002986 */ /* 0x000fe2000c101918 */
[----:B------:R-:W-:-:S02]  /*1a0b0*/  ISETP.LT.AND P2, PT, R199, UR68, !P0 ;  /* 0x00000044c7007c0c */ /* 0x000fc4000c741270 */
[----:B------:R-:W-:Y:S01]  /*1a0c0*/  ISETP.LT.AND P0, PT, R200, UR57, !P0 ;  /* 0x00000039c8007c0c */ /* 0x000fe2000c701270 */
[C---:B------:R-:W-:Y:S01]  /*1a0d0*/  IMAD.WIDE R74, R77.reuse, 0x4, R196 ;  /* 0x000000044d4a7825 */ /* 0x040fe200078e02c4 */
[----:B------:R-:W-:Y:S01]  /*1a0e0*/  ISETP.GE.AND P6, PT, R0, UR47, PT ;  /* 0x0000002f00007c0c */ /* 0x000fe2000bfc6270 */
[----:B------:R1:W-:Y:S01]  /*1a0f0*/  @P4 STG.E desc[UR24][R68.64], R211 ;  /* 0x000000d344004986 */ /* 0x0003e2000c101918 */
[----:B------:R-:W2:Y:S01]  /*1a100*/  LDCU UR33, c[0x0][0x39c] ;  /* 0x00007380ff2177ac */ /* 0x000ea20008000800 */
[----:B------:R-:W-:Y:S01]  /*1a110*/  VIADD R77, R77, UR30 ;  /* 0x0000001e4d4d7c36 */ /* 0x000fe20008000000 */
[----:B------:R-:W-:Y:S01]  /*1a120*/  ISETP.LT.AND P4, PT, R199, UR45, !P6 ;  /* 0x0000002dc7007c0c */ /* 0x000fe2000f781270 */
[----:B------:R-:W-:Y:S01]  /*1a130*/  VIADD R0, R198, 0x3b ;  /* 0x0000003bc6007836 */ /* 0x000fe20000000000 */
[----:B------:R-:W-:Y:S01]  /*1a140*/  ISETP.LT.AND P6, PT, R200, UR69, !P6 ;  /* 0x00000045c8007c0c */ /* 0x000fe2000f7c1270 */
[C---:B---3--:R-:W-:Y:S01]  /*1a150*/  IMAD.WIDE R70, R77.reuse, 0x4, R2 ;  /* 0x000000044d467825 */ /* 0x048fe200078e0202 */
[----:B------:R-:W-:Y:S01]  /*1a160*/  @P3 STG.E desc[UR24][R74.64], R124 ;  /* 0x0000007c4a003986 */ /* 0x000fe2000c101918 */
[----:B------:R-:W3:Y:S01]  /*1a170*/  LDCU UR44, c[0x0][0x398] ;  /* 0x00007300ff2c77ac */ /* 0x000ee20008000800 */
[----:B------:R-:W-:Y:S01]  /*1a180*/  ISETP.GE.AND P5, PT, R0, UR35, PT ;  /* 0x0000002300007c0c */ /* 0x000fe2000bfa6270 */
[----:B------:R-:W-:-:S02]  /*1a190*/  VIADD R79, R77, UR30 ;  /* 0x0000001e4d4f7c36 */ /* 0x000fc40008000000 */
[----:B-1----:R-:W-:Y:S01]  /*1a1a0*/  IMAD.WIDE R68, R77, 0x4, R196 ;  /* 0x000000044d447825 */ /* 0x002fe200078e02c4 */
[----:B------:R1:W-:Y:S01]  /*1a1b0*/  @P2 STG.E desc[UR24][R70.64], R210 ;  /* 0x000000d246002986 */ /* 0x0003e2000c101918 */
[----:B------:R-:W2:Y:S02]  /*1a1c0*/  LDCU UR55, c[0x0][0x398] ;  /* 0x00007300ff3777ac */ /* 0x000ea40008000800 */
[----:B------:R-:W-:Y:S01]  /*1a1d0*/  VIADD R0, R198, 0x3c ;  /* 0x0000003cc6007836 */ /* 0x000fe20000000000 */
[----:B------:R2:W-:Y:S01]  /*1a1e0*/  @P0 STG.E desc[UR24][R68.64], R125 ;  /* 0x0000007d44000986 */ /* 0x0005e2000c101918 */
[----:B------:R-:W-:Y:S01]  /*1a1f0*/  IMAD.WIDE R72, R79, 0x4, R2 ;  /* 0x000000044f487825 */ /* 0x000fe200078e0202 */
[----:B------:R-:W-:Y:S01]  /*1a200*/  ISETP.LT.AND P0, PT, R199, UR56, !P5 ;  /* 0x00000038c7007c0c */ /* 0x000fe2000ef01270 */
[----:B------:R-:W3:Y:S01]  /*1a210*/  LDCU UR28, c[0x0][0x398] ;  /* 0x00007300ff1c77ac */ /* 0x000ee20008000800 */
[----:B------:R-:W-:Y:S02]  /*1a220*/  ISETP.LT.AND P5, PT, R200, UR14, !P5 ;  /* 0x0000000ec8007c0c */ /* 0x000fe4000efa1270 */
[----:B------:R-:W-:Y:S01]  /*1a230*/  ISETP.GE.AND P1, PT, R0, UR54, PT ;  /* 0x0000003600007c0c */ /* 0x000fe2000bf26270 */
        /* <DEDUP_REMOVED lines=8> */
[C---:B--2---:R-:W-:Y:S01]  /*1a2c0*/  IMAD.WIDE R68, R79.reuse, 0x4, R2 ;  /* 0x000000044f447825 */ /* 0x044fe200078e0202 */
[C---:B------:R-:W-:Y:S01]  /*1a2d0*/  IADD3 R77, PT, PT, R79.reuse, UR30, RZ ;  /* 0x0000001e4f4d7c10 */ /* 0x040fe2000fffe0ff */
[----:B------:R-:W2:Y:S01]  /*1a2e0*/  LDCU UR63, c[0x0][0x398] ;  /* 0x00007300ff3f77ac */ /* 0x000ea20008000800 */
[----:B------:R-:W-:Y:S01]  /*1a2f0*/  ISETP.GE.AND P3, PT, R0, UR26, PT ;  /* 0x0000001a00007c0c */ /* 0x000fe2000bf66270 */
[----:B-1----:R-:W-:Y:S01]  /*1a300*/  IMAD.WIDE R72, R79, 0x4, R196 ;  /* 0x000000044f487825 */ /* 0x002fe200078e02c4 */
[----:B------:R-:W-:Y:S01]  /*1a310*/  IADD3 R0, PT, PT, R198, 0x3e, RZ ;  /* 0x0000003ec6007810 */ /* 0x000fe20007ffe0ff */
[----:B------:R1:W-:Y:S01]  /*1a320*/  @P0 STG.E desc[UR24][R68.64], R208 ;  /* 0x000000d044000986 */ /* 0x0003e2000c101918 */
[----:B------:R-:W-:Y:S01]  /*1a330*/  ISETP.LT.AND P1, PT, R200, UR67, !P1 ;  /* 0x00000043c8007c0c */ /* 0x000fe2000cf21270 */
[----:B----4-:R-:W-:Y:S01]  /*1a340*/  IMAD.WIDE R70, R77, 0x4, R2 ;  /* 0x000000044d467825 */ /* 0x010fe200078e0202 */
[----:B------:R-:W4:Y:S01]  /*1a350*/  LDCU UR16, c[0x0][0x398] ;  /* 0x00007300ff1077ac */ /* 0x000f220008000800 */
[----:B------:R-:W-:Y:S01]  /*1a360*/  @P5 STG.E desc[UR24][R72.64], R127 ;  /* 0x0000007f48005986 */ /* 0x000fe2000c101918 */
[----:B------:R-:W-:-:S02]  /*1a370*/  ISETP.LT.AND P5, PT, R199, UR65, !P3 ;  /* 0x00000041c7007c0c */ /* 0x000fc4000dfa1270 */
        /* <DEDUP_REMOVED lines=9> */
[C---:B-1----:R-:W-:Y:S01]  /*1a410*/  IMAD.WIDE R68, R77.reuse, 0x4, R2 ;  /* 0x000000044d447825 */ /* 0x042fe200078e0202 */
[----:B------:R-:W1:Y:S02]  /*1a420*/  LDCU UR34, c[0x0][0x398] ;  /* 0x00007300ff2277ac */ /* 0x000e640008000800 */
[----:B------:R-:W-:Y:S01]  /*1a430*/  ISETP.GE.AND P4, PT, R0, UR76, PT ;  /* 0x0000004c00007c0c */ /* 0x000fe2000bf86270 */
[----:B------:R-:W-:Y:S01]  /*1a440*/  VIADD R79, R77, UR30 ;  /* 0x0000001e4d4f7c36 */ /* 0x000fe20008000000 */
[----:B------:R-:W1:Y:S01]  /*1a450*/  LDCU UR42, c[0x0][0x398] ;  /* 0x00007300ff2a77ac */ /* 0x000e620008000800 */
[----:B------:R-:W-:-:S02]  /*1a460*/  VIADD R0, R198, 0x40 ;  /* 0x00000040c6007836 */ /* 0x000fc40000000000 */
[----:B--2---:R-:W-:Y:S01]  /*1a470*/  IMAD.WIDE R70, R77, 0x4, R196 ;  /* 0x000000044d467825 */ /* 0x004fe200078e02c4 */
[----:B------:R2:W-:Y:S01]  /*1a480*/  @P5 STG.E desc[UR24][R68.64], R206 ;  /* 0x000000ce44005986 */ /* 0x0005e2000c101918 */
[----:B------:R-:W1:Y:S02]  /*1a490*/  LDCU UR61, c[0x0][0x398] ;  /* 0x00007300ff3d77ac */ /* 0x000e640008000800 */
[----:B------:R-:W-:Y:S01]  /*1a4a0*/  IMAD.WIDE R72, R79, 0x4, R2 ;  /* 0x000000044f487825 */ /* 0x000fe200078e0202 */
[----:B------:R-:W-:Y:S01]  /*1a4b0*/  ISETP.GE.AND P0, PT, R0, UR33, PT ;  /* 0x0000002100007c0c */ /* 0x000fe2000bf06270 */
[----:B------:R1:W-:Y:S01]  /*1a4c0*/  @P3 STG.E desc[UR24][R70.64], R129 ;  /* 0x0000008146003986 */ /* 0x0003e2000c101918 */
[----:B---3--:R-:W-:Y:S01]  /*1a4d0*/  ISETP.LT.AND P3, PT, R199, UR44, !P4 ;  /* 0x0000002cc7007c0c */ /* 0x008fe2000e761270 */
[----:B------:R-:W3:Y:S01]  /*1a4e0*/  LDCU UR64, c[0x0][0x39c] ;  /* 0x00007380ff4077ac */ /* 0x000ee20008000800 */
[----:B------:R-:W-:Y:S01]  /*1a4f0*/  ISETP.LT.AND P4, PT, R200, UR55, !P4 ;  /* 0x00000037c8007c0c */ /* 0x000fe2000e781270 */
[----:B------:R-:W3:Y:S01]  /*1a500*/  LDCU UR38, c[0x0][0x398] ;  /* 0x00007300ff2677ac */ /* 0x000ee20008000800 */
[C---:B--2---:R-:W-:Y:S01]  /*1a510*/  IMAD.WIDE R68, R79.reuse, 0x4, R196 ;  /* 0x000000044f447825 */ /* 0x044fe200078e02c4 */
        /* <DEDUP_REMOVED lines=8> */
[C---:B-1----:R-:W-:Y:S01]  /*1a5a0*/  IMAD.WIDE R70, R79.reuse, 0x4, R2 ;  /* 0x000000044f467825 */ /* 0x042fe200078e0202 */
[----:B------:R-:W-:Y:S01]  /*1a5b0*/  ISETP.GE.AND P1, PT, R0, UR10, PT ;  /* 0x0000000a00007c0c */ /* 0x000fe2000bf26270 */
[----:B------:R-:W1:Y:S01]  /*1a5c0*/  LDCU UR36, c[0x0][0x398] ;  /* 0x00007300ff2477ac */ /* 0x000e620008000800 */
[----:B------:R-:W-:Y:S01]  /*1a5d0*/  IADD3 R0, PT, PT, R198, 0x42, RZ ;  /* 0x00000042c6007810 */ /* 0x000fe20007ffe0ff */
[----:B--2---:R-:W-:Y:S01]  /*1a5e0*/  IMAD.WIDE R72, R79, 0x4, R196 ;  /* 0x000000044f487825 */ /* 0x004fe200078e02c4 */
[----:B------:R2:W-:Y:S01]  /*1a5f0*/  @P3 STG.E desc[UR24][R70.64], R204 ;  /* 0x000000cc46003986 */ /* 0x0005e2000c101918 */
[----:B------:R-:W-:Y:S01]  /*1a600*/  ISETP.LT.AND P0, PT, R200, UR63, !P0 ;  /* 0x0000003fc8007c0c */ /* 0x000fe2000c701270 */
[----:B------:R-:W1:Y:S01]  /*1a610*/  LDCU UR9, c[0x0][0x39c] ;  /* 0x00007380ff0977ac */ /* 0x000e620008000800 */
[----:B----4-:R-:W-:Y:S01]  /*1a620*/  IMAD.WIDE R68, R77, 0x4, R2 ;  /* 0x000000044d447825 */ /* 0x010fe200078e0202 */
[----:B------:R-:W-:Y:S01]  /*1a630*/  ISETP.GE.AND P5, PT, R0, UR53, PT ;  /* 0x0000003500007c0c */ /* 0x000fe2000bfa6270 */
[----:B------:R-:W-:Y:S01]  /*1a640*/  @P4 STG.E desc[UR24][R72.64], R131 ;  /* 0x0000008348004986 */ /* 0x000fe2000c101918 */
[----:B------:R-:W-:Y:S01]  /*1a650*/  ISETP.LT.AND P4, PT, R199, UR16, !P1 ;  /* 0x00000010c7007c0c */ /* 0x000fe2000cf81270 */
[----:B------:R-:W-:Y:S01]  /*1a660*/  IMAD.WIDE R74, R77, 0x4, R196 ;  /* 0x000000044d4a7825 */ /* 0x000fe200078e02c4 */
[----:B------:R-:W-:Y:S01]  /*1a670*/  ISETP.LT.AND P1, PT, R200, UR34, !P1 ;  /* 0x00000022c8007c0c */ /* 0x000fe2000cf21270 */
[----:B------:R4:W-:Y:S01]  /*1a680*/  @P2 STG.E desc[UR24][R68.64], R132 ;  /* 0x0000008444002986 */ /* 0x0009e2000c101918 */
[----:B------:R-:W-:Y:S01]  /*1a690*/  ISETP.LT.AND P2, PT, R199, UR42, !P5 ;  /* 0x0000002ac7007c0c */ /* 0x000fe2000ef41270 */
[----:B------:R-:W-:Y:S01]  /*1a6a0*/  VIADD R77, R77, UR30 ;  /* 0x0000001e4d4d7c36 */ /* 0x000fe20008000000 */
[----:B------:R-:W1:Y:S01]  /*1a6b0*/  LDCU UR6, c[0x0][0x398] ;  /* 0x00007300ff0677ac */ /* 0x000e620008000800 */
[----:B------:R-:W-:-:S02]  /*1a6c0*/  VIADD R0, R198, 0x43 ;  /* 0x00000043c6007836 */ /* 0x000fc40000000000 */
[C---:B------:R-:W-:Y:S01]  /*1a6d0*/  VIADD R79, R77.reuse, UR30 ;  /* 0x0000001e4d4f7c36 */ /* 0x040fe20008000000 */
[----:B------:R-:W-:Y:S01]  /*1a6e0*/  @P0 STG.E desc[UR24][R74.64], R4 ;  /* 0x000000044a000986 */ /* 0x000fe2000c101918 */
[C---:B--2---:R-:W-:Y:S01]  /*1a6f0*/  IMAD.WIDE R70, R77.reuse, 0x4, R2 ;  /* 0x000000044d467825 */ /* 0x044fe200078e0202 */
[----:B---3--:R-:W-:Y:S01]  /*1a700*/  ISETP.GE.AND P6, PT, R0, UR64, PT ;  /* 0x0000004000007c0c */ /* 0x008fe2000bfc6270 */
[----:B------:R-:W2:Y:S02]  /*1a710*/  LDCU UR51, c[0x0][0x398] ;  /* 0x00007300ff3377ac */ /* 0x000ea40008000800 */
[----:B----4-:R-:W-:Y:S01]  /*1a720*/  IMAD.WIDE R68, R77, 0x4, R196 ;  /* 0x000000044d447825 */ /* 0x010fe200078e02c4 */
[----:B------:R-:W-:Y:S01]  /*1a730*/  ISETP.LT.AND P5, PT, R200, UR61, !P5 ;  /* 0x0000003dc8007c0c */ /* 0x000fe2000efa1270 */
[----:B------:R-:W3:Y:S02]  /*1a740*/  LDCU UR59, c[0x0][0x39c] ;  /* 0x00007380ff3b77ac */ /* 0x000ee40008000800 */
[----:B------:R-:W-:Y:S01]  /*1a750*/  IMAD.WIDE R72, R79, 0x4, R2 ;  /* 0x000000044f487825 */ /* 0x000fe200078e0202 */
[----:B------:R4:W-:Y:S01]  /*1a760*/  @P4 STG.E desc[UR24][R70.64], R133 ;  /* 0x0000008546004986 */ /* 0x0009e2000c101918 */
[----:B------:R-:W1:Y:S03]  /*1a770*/  LDCU UR52, c[0x0][0x398] ;  /* 0x00007300ff3477ac */ /* 0x000e660008000800 */
[----:B------:R1:W-:Y:S01]  /*1a780*/  @P1 STG.E desc[UR24][R68.64], R5 ;  /* 0x0000000544001986 */ /* 0x0003e2000c101918 */
[----:B------:R-:W-:Y:S01]  /*1a790*/  VIADD R0, R198, 0x44 ;  /* 0x00000044c6007836 */ /* 0x000fe20000000000 */
[----:B------:R-:W2:Y:S02]  /*1a7a0*/  LDCU UR41, c[0x0][0x398] ;  /* 0x00007300ff2977ac */ /* 0x000ea40008000800 */
[----:B------:R-:W-:Y:S01]  /*1a7b0*/  @P2 STG.E desc[UR24][R72.64], R134 ;  /* 0x0000008648002986 */ /* 0x000fe2000c101918 */
[----:B------:R-:W-:Y:S01]  /*1a7c0*/  ISETP.LT.AND P2, PT, R199, UR38, !P6 ;  /* 0x00000026c7007c0c */ /* 0x000fe2000f741270 */
[----:B------:R-:W2:Y:S01]  /*1a7d0*/  LDCU UR12, c[0x0][0x398] ;  /* 0x00007300ff0c77ac */ /* 0x000ea20008000800 */
[----:B------:R-:W-:Y:S01]  /*1a7e0*/  ISETP.LT.AND P6, PT, R200, UR20, !P6 ;  /* 0x00000014c8007c0c */ /* 0x000fe2000f7c1270 */
[C---:B----4-:R-:W-:Y:S01]  /*1a7f0*/  IMAD.WIDE R70, R79.reuse, 0x4, R196 ;  /* 0x000000044f467825 */ /* 0x050fe200078e02c4 */
[----:B------:R-:W-:Y:S01]  /*1a800*/  ISETP.GE.AND P3, PT, R0, UR60, PT ;  /* 0x0000003c00007c0c */ /* 0x000fe2000bf66270 */
[----:B------:R-:W4:Y:S02]  /*1a810*/  LDCU UR43, c[0x0][0x39c] ;  /* 0x00007380ff2b77ac */ /* 0x000f240008000800 */
[----:B------:R-:W-:-:S02]  /*1a820*/  VIADD R79, R79, UR30 ;  /* 0x0000001e4f4f7c36 */ /* 0x000fc40008000000 */
[----:B------:R-:W-:Y:S01]  /*1a830*/  VIADD R0, R198, 0x45 ;  /* 0x00000045c6007836 */ /* 0x000fe20000000000 */
[----:B------:R2:W-:Y:S01]  /*1a840*/  @P5 STG.E desc[UR24][R70.64], R6 ;  /* 0x0000000646005986 */ /* 0x0005e2000c101918 */
[----:B-1----:R-:W-:Y:S01]  /*1a850*/  IMAD.WIDE R4, R79, 0x4, R2 ;  /* 0x000000044f047825 */ /* 0x002fe200078e0202 */
[----:B------:R-:W-:Y:S01]  /*1a860*/  ISETP.LT.AND P5, PT, R199, UR36, !P3 ;  /* 0x00000024c7007c0c */ /* 0x000fe2000dfa1270 */
[----:B------:R-:W1:Y:S02]  /*1a870*/  LDCU UR32, c[0x0][0x398] ;  /* 0x00007300ff2077ac */ /* 0x000e640008000800 */
[C---:B------:R-:W-:Y:S01]  /*1a880*/  IMAD.WIDE R68, R79.reuse, 0x4, R196 ;  /* 0x000000044f447825 */ /* 0x040fe200078e02c4 */
[----:B------:R-:W-:Y:S01]  /*1a890*/  ISETP.GE.AND P0, PT, R0, UR9, PT ;  /* 0x0000000900007c0c */ /* 0x000fe2000bf06270 */
[----:B------:R1:W-:Y:S01]  /*1a8a0*/  @P2 STG.E desc[UR24][R4.64], R135 ;  /* 0x0000008704002986 */ /* 0x0003e2000c101918 */
[----:B------:R-:W-:Y:S01]  /*1a8b0*/  IADD3 R75, PT, PT, R79, UR30, RZ ;  /* 0x0000001e4f4b7c10 */ /* 0x000fe2000fffe0ff */
[----:B------:R-:W1:Y:S01]  /*1a8c0*/  LDCU UR15, c[0x0][0x398] ;  /* 0x00007300ff0f77ac */ /* 0x000e620008000800 */
[----:B------:R-:W-:Y:S01]  /*1a8d0*/  ISETP.LT.AND P3, PT, R200, UR6, !P3 ;  /* 0x00000006c8007c0c */ /* 0x000fe2000df61270 */
[----:B------:R1:W-:Y:S01]  /*1a8e0*/  @P6 STG.E desc[UR24][R68.64], R7 ;  /* 0x0000000744006986 */ /* 0x0003e2000c101918 */
[----:B--2---:R-:W-:Y:S01]  /*1a8f0*/  ISETP.LT.AND P6, PT, R199, UR51, !P0 ;  /* 0x00000033c7007c0c */ /* 0x004fe2000c7c1270 */
[----:B------:R-:W2:Y:S01]  /*1a900*/  LDCU UR31, c[0x0][0x39c] ;  /* 0x00007380ff1f77ac */ /* 0x000ea20008000800 */
[----:B------:R-:W-:Y:S01]  /*1a910*/  IADD3 R0, PT, PT, R198, 0x46, RZ ;  /* 0x00000046c6007810 */ /* 0x000fe20007ffe0ff */
[C---:B------:R-:W-:Y:S01]  /*1a920*/  IMAD.WIDE R70, R75.reuse, 0x4, R2 ;  /* 0x000000044b467825 */ /* 0x040fe200078e0202 */
[----:B------:R-:W2:Y:S03]  /*1a930*/  LDCU UR22, c[0x0][0x398] ;  /* 0x00007300ff1677ac */ /* 0x000ea60008000800 */
[C---:B------:R-:W-:Y:S01]  /*1a940*/  IMAD.WIDE R72, R75.reuse, 0x4, R196 ;  /* 0x000000044b487825 */ /* 0x040fe200078e02c4 */
[----:B---3--:R-:W-:Y:S01]  /*1a950*/  ISETP.GE.AND P4, PT, R0, UR59, PT ;  /* 0x0000003b00007c0c */ /* 0x008fe2000bf86270 */
[----:B------:R-:W-:Y:S01]  /*1a960*/  @P5 STG.E desc[UR24][R70.64], R136 ;  /* 0x0000008846005986 */ /* 0x000fe2000c101918 */
[----:B------:R-:W-:Y:S01]  /*1a970*/  ISETP.LT.AND P0, PT, R200, UR52, !P0 ;  /* 0x00000034c8007c0c */ /* 0x000fe2000c701270 */
[----:B------:R-:W-:Y:S01]  /*1a980*/  VIADD R75, R75, UR30 ;  /* 0x0000001e4b4b7c36 */ /* 0x000fe20008000000 */
[----:B------:R-:W-:Y:S01]  /*1a990*/  ISETP.LT.AND P5, PT, R199, UR41, !P4 ;  /* 0x00000029c7007c0c */ /* 0x000fe2000e7a1270 */
[----:B------:R-:W-:Y:S01]  /*1a9a0*/  @P3 STG.E desc[UR24][R72.64], R8 ;  /* 0x0000000848003986 */ /* 0x000fe2000c101918 */
[----:B------:R-:W-:Y:S01]  /*1a9b0*/  VIADD R0, R198, 0x47 ;  /* 0x00000047c6007836 */ /* 0x000fe20000000000 */
[----:B------:R-:W3:Y:S01]  /*1a9c0*/  LDCU UR37, c[0x0][0x39c] ;  /* 0x00007380ff2577ac */ /* 0x000ee20008000800 */
[C---:B-1----:R-:W-:Y:S01]  /*1a9d0*/  IMAD.WIDE R4, R75.reuse, 0x4, R2 ;  /* 0x000000044b047825 */ /* 0x042fe200078e0202 */
[----:B------:R-:W1:Y:S03]  /*1a9e0*/  LDCU UR48, c[0x0][0x398] ;  /* 0x00007300ff3077ac */ /* 0x000e660008000800 */
[C---:B------:R-:W-:Y:S01]  /*1a9f0*/  VIADD R77, R75.reuse, UR30 ;  /* 0x0000001e4b4d7c36 */ /* 0x040fe20008000000 */
[----:B------:R2:W-:Y:S01]  /*1aa00*/  @P6 STG.E desc[UR24][R4.64], R137 ;  /* 0x0000008904006986 */ /* 0x0005e2000c101918 */
[----:B------:R-:W-:Y:S01]  /*1aa10*/  ISETP.LT.AND P6, PT, R200, UR12, !P4 ;  /* 0x0000000cc8007c0c */ /* 0x000fe2000e7c1270 */
[----:B------:R-:W-:Y:S01]  /*1aa20*/  IMAD.WIDE R6, R75, 0x4, R196 ;  /* 0x000000044b067825 */ /* 0x000fe200078e02c4 */
[----:B----4-:R-:W-:Y:S01]  /*1aa30*/  ISETP.GE.AND P1, PT, R0, UR43, PT ;  /* 0x0000002b00007c0c */ /* 0x010fe2000bf26270 */
[----:B------:R-:W4:Y:S02]  /*1aa40*/  LDCU UR49, c[0x0][0x398] ;  /* 0x00007300ff3177ac */ /* 0x000f240008000800 */
[C---:B------:R-:W-:Y:S01]  /*1aa50*/  IMAD.WIDE R68, R77.reuse, 0x4, R2 ;  /* 0x000000044d447825 */ /* 0x040fe200078e0202 */
[----:B------:R1:W-:Y:S01]  /*1aa60*/  @P0 STG.E desc[UR24][R6.64], R9 ;  /* 0x0000000906000986 */ /* 0x0003e2000c101918 */
[----:B------:R-:W3:Y:S02]  /*1aa70*/  LDCU UR35, c[0x0][0x39c] ;  /* 0x00007380ff2377ac */ /* 0x000ee40008000800 */
[----:B------:R-:W-:Y:S01]  /*1aa80*/  VIADD R0, R198, 0x48 ;  /* 0x00000048c6007836 */ /* 0x000fe20000000000 */
[----:B------:R-:W-:Y:S01]  /*1aa90*/  @P5 STG.E desc[UR24][R68.64], R138 ;  /* 0x0000008a44005986 */ /* 0x000fe2000c101918 */
[----:B--2---:R-:W-:Y:S01]  /*1aaa0*/  IMAD.WIDE R4, R77, 0x4, R196 ;  /* 0x000000044d047825 */ /* 0x004fe200078e02c4 */
[----:B------:R-:W2:Y:S01]  /*1aab0*/  LDCU UR47, c[0x0][0x398] ;  /* 0x00007300ff2f77ac */ /* 0x000ea20008000800 */
[----:B------:R-:W-:-:S02]  /*1aac0*/  ISETP.LT.AND P5, PT, R199, UR32, !P1 ;  /* 0x00000020c7007c0c */ /* 0x000fc4000cfa1270 */
[----:B------:R-:W-:Y:S01]  /*1aad0*/  ISETP.GE.AND P2, PT, R0, UR31, PT ;  /* 0x0000001f00007c0c */ /* 0x000fe2000bf46270 */
[----:B------:R-:W2:Y:S01]  /*1aae0*/  LDCU UR4, c[0x0][0x398] ;  /* 0x00007300ff0477ac */ /* 0x000ea20008000800 */
[----:B------:R-:W-:Y:S01]  /*1aaf0*/  ISETP.LT.AND P1, PT, R200, UR15, !P1 ;  /* 0x0000000fc8007c0c */ /* 0x000fe2000cf21270 */
[----:B------:R-:W-:Y:S01]  /*1ab00*/  VIADD R77, R77, UR30 ;  /* 0x0000001e4d4d7c36 */ /* 0x000fe20008000000 */
[----:B------:R4:W-:Y:S01]  /*1ab10*/  @P6 STG.E desc[UR24][R4.64], R10 ;  /* 0x0000000a04006986 */ /* 0x0009e2000c101918 */
[----:B------:R-:W2:Y:S01]  /*1ab20*/  LDCU UR50, c[0x0][0x398] ;  /* 0x00007300ff3277ac */ /* 0x000ea20008000800 */
[----:B------:R-:W-:Y:S01]  /*1ab30*/  VIADD R0, R198, 0x49 ;  /* 0x00000049c6007836 */ /* 0x000fe20000000000 */
[----:B------:R-:W-:Y:S01]  /*1ab40*/  ISETP.LT.AND P6, PT, R199, UR22, !P2 ;  /* 0x00000016c7007c0c */ /* 0x000fe2000d7c1270 */
[C---:B-1----:R-:W-:Y:S01]  /*1ab50*/  IMAD.WIDE R6, R77.reuse, 0x4, R2 ;  /* 0x000000044d067825 */ /* 0x042fe200078e0202 */
[----:B------:R-:W1:Y:S01]  /*1ab60*/  LDCU UR54, c[0x0][0x39c] ;  /* 0x00007380ff3677ac */ /* 0x000e620008000800 */
[----:B------:R-:W-:-:S02]  /*1ab70*/  IADD3 R71, PT, PT, R77, UR30, RZ ;  /* 0x0000001e4d477c10 */ /* 0x000fc4000fffe0ff */
[----:B------:R-:W-:Y:S01]  /*1ab80*/  IMAD.WIDE R8, R77, 0x4, R196 ;  /* 0x000000044d087825 */ /* 0x000fe200078e02c4 */
[----:B---3--:R-:W-:Y:S01]  /*1ab90*/  ISETP.GE.AND P3, PT, R0, UR37, PT ;  /* 0x0000002500007c0c */ /* 0x008fe2000bf66270 */
[----:B------:R-:W3:Y:S01]  /*1aba0*/  LDCU UR26, c[0x0][0x39c] ;  /* 0x00007380ff1a77ac */ /* 0x000ee20008000800 */
[----:B------:R-:W-:Y:S01]  /*1abb0*/  IADD3 R0, PT, PT, R198, 0x4a, RZ ;  /* 0x0000004ac6007810 */ /* 0x000fe20007ffe0ff */
[----:B------:R1:W-:Y:S01]  /*1abc0*/  @P5 STG.E desc[UR24][R6.64], R139 ;  /* 0x0000008b06005986 */ /* 0x0003e2000c101918 */
[----:B----4-:R-:W-:Y:S01]  /*1abd0*/  IMAD.WIDE R4, R71, 0x4, R2 ;  /* 0x0000000447047825 */ /* 0x010fe200078e0202 */
[----:B------:R-:W-:Y:S01]  /*1abe0*/  ISETP.LT.AND P2, PT, R200, UR48, !P2 ;  /* 0x00000030c8007c0c */ /* 0x000fe2000d741270 */
[----:B------:R-:W4:Y:S01]  /*1abf0*/  LDCU UR58, c[0x0][0x398] ;  /* 0x00007300ff3a77ac */ /* 0x000f220008000800 */
[----:B------:R1:W-:Y:S01]  /*1ac00*/  @P1 STG.E desc[UR24][R8.64], R11 ;  /* 0x0000000b08001986 */ /* 0x0003e2000c101918 */
[----:B------:R-:W-:Y:S02]  /*1ac10*/  ISETP.GE.AND P4, PT, R0, UR35, PT ;  /* 0x0000002300007c0c */ /* 0x000fe4000bf86270 */
[----:B------:R-:W-:Y:S01]  /*1ac20*/  ISETP.LT.AND P1, PT, R199, UR49, !P3 ;  /* 0x00000031c7007c0c */ /* 0x000fe2000df21270 */
[----:B------:R-:W3:Y:S01]  /*1ac30*/  LDCU UR45, c[0x0][0x398] ;  /* 0x00007300ff2d77ac */ /* 0x000ee20008000800 */
[C---:B------:R-:W-:Y:S01]  /*1ac40*/  IMAD.WIDE R68, R71.reuse, 0x4, R196 ;  /* 0x0000000447447825 */ /* 0x040fe200078e02c4 */
[----:B------:R3:W-:Y:S01]  /*1ac50*/  @P6 STG.E desc[UR24][R4.64], R140 ;  /* 0x0000008c04006986 */ /* 0x0007e2000c101918 */
[----:B--2---:R-:W-:Y:S01]  /*1ac60*/  ISETP.LT.AND P3, PT, R200, UR47, !P3 ;  /* 0x0000002fc8007c0c */ /* 0x004fe2000df61270 */
[----:B------:R-:W2:Y:S01]  /*1ac70*/  LDCU UR18, c[0x0][0x398] ;  /* 0x00007300ff1277ac */ /* 0x000ea20008000800 */
[----:B------:R-:W-:Y:S01]  /*1ac80*/  VIADD R71, R71, UR30 ;  /* 0x0000001e47477c36 */ /* 0x000fe20008000000 */
[----:B------:R-:W-:Y:S01]  /*1ac90*/  ISETP.LT.AND P6, PT, R199, UR4, !P4 ;  /* 0x00000004c7007c0c */ /* 0x000fe2000e7c1270 */
[----:B------:R-:W2:Y:S01]  /*1aca0*/  LDCU UR57, c[0x0][0x398] ;  /* 0x00007300ff3977ac */ /* 0x000ea20008000800 */
[----:B------:R-:W-:Y:S01]  /*1acb0*/  VIADD R0, R198, 0x4b ;  /* 0x0000004bc6007836 */ /* 0x000fe20000000000 */
[----:B------:R-:W-:Y:S01]  /*1acc0*/  ISETP.LT.AND P4, PT, R200, UR50, !P4 ;  /* 0x00000032c8007c0c */ /* 0x000fe2000e781270 */
[C---:B-1----:R-:W-:Y:S01]  /*1acd0*/  IMAD.WIDE R6, R71.reuse, 0x4, R2 ;  /* 0x0000000447067825 */ /* 0x042fe200078e0202 */
[----:B------:R-:W1:Y:S03]  /*1ace0*/  LDCU UR56, c[0x0][0x39c] ;  /* 0x00007380ff3877ac */ /* 0x000e660008000800 */
[C---:B------:R-:W-:Y:S01]  /*1acf0*/  VIADD R11, R71.reuse, UR30 ;  /* 0x0000001e470b7c36 */ /* 0x040fe20008000000 */
[----:B------:R-:W-:Y:S01]  /*1ad00*/  ISETP.GE.AND P0, PT, R0, UR54, PT ;  /* 0x0000003600007c0c */ /* 0x000fe2000bf06270 */
[----:B------:R-:W-:Y:S01]  /*1ad10*/  VIADD R0, R198, 0x4c ;  /* 0x0000004cc6007836 */ /* 0x000fe20000000000 */
[----:B------:R-:W-:Y:S01]  /*1ad20*/  @P2 STG.E desc[UR24][R68.64], R12 ;  /* 0x0000000c44002986 */ /* 0x000fe2000c101918 */
[----:B---3--:R-:W-:Y:S01]  /*1ad30*/  IMAD.WIDE R4, R71, 0x4, R196 ;  /* 0x0000000447047825 */ /* 0x008fe200078e02c4 */
[----:B------:R-:W3:Y:S02]  /*1ad40*/  LDCU UR62, c[0x0][0x39c] ;  /* 0x00007380ff3e77ac */ /* 0x000ee40008000800 */
[----:B------:R1:W-:Y:S01]  /*1ad50*/  @P1 STG.E desc[UR24][R6.64], R141 ;  /* 0x0000008d06001986 */ /* 0x0003e2000c101918 */
[C---:B------:R-:W-:Y:S01]  /*1ad60*/  IMAD.WIDE R8, R11.reuse, 0x4, R2 ;  /* 0x000000040b087825 */ /* 0x040fe200078e0202 */
[----:B------:R-:W3:Y:S01]  /*1ad70*/  LDCU UR14, c[0x0][0x398] ;  /* 0x00007300ff0e77ac */ /* 0x000ee20008000800 */
[----:B------:R-:W-:Y:S01]  /*1ad80*/  ISETP.GE.AND P5, PT, R0, UR26, PT ;  /* 0x0000001a00007c0c */ /* 0x000fe2000bfa6270 */
[----:B------:R2:W-:Y:S01]  /*1ad90*/  @P3 STG.E desc[UR24][R4.64], R13 ;  /* 0x0000000d04003986 */ /* 0x0005e2000c101918 */
[----:B------:R-:W3:Y:S03]  /*1ada0*/  LDCU UR33, c[0x0][0x398] ;  /* 0x00007300ff2177ac */ /* 0x000ee60008000800 */
[----:B------:R3:W-:Y:S01]  /*1adb0*/  @P6 STG.E desc[UR24][R8.64], R142 ;  /* 0x0000008e08006986 */ /* 0x0007e2000c101918 */
[----:B------:R-:W3:Y:S01]  /*1adc0*/  LDCU UR40, c[0x0][0x398] ;  /* 0x00007300ff2877ac */ /* 0x000ee20008000800 */
[----:B-1----:R-:W-:Y:S01]  /*1add0*/  IMAD.WIDE R6, R11, 0x4, R196 ;  /* 0x000000040b067825 */ /* 0x002fe200078e02c4 */
[----:B----4-:R-:W-:Y:S01]  /*1ade0*/  ISETP.LT.AND P6, PT, R199, UR58, !P0 ;  /* 0x0000003ac7007c0c */ /* 0x010fe2000c7c1270 */
[----:B------:R-:W1:Y:S01]  /*1adf0*/  LDCU UR10, c[0x0][0x39c] ;  /* 0x00007380ff0a77ac */ /* 0x000e620008000800 */
[----:B------:R-:W-:Y:S01]  /*1ae00*/  ISETP.LT.AND P0, PT, R200, UR45, !P0 ;  /* 0x0000002dc8007c0c */ /* 0x000fe2000c701270 */
[----:B------:R-:W-:Y:S01]  /*1ae10*/  VIADD R11, R11, UR30 ;  /* 0x0000001e0b0b7c36 */ /* 0x000fe20008000000 */
[----:B------:R4:W-:Y:S01]  /*1ae20*/  @P4 STG.E desc[UR24][R6.64], R14 ;  /* 0x0000000e06004986 */ /* 0x0009e2000c101918 */
[----:B--2---:R-:W-:Y:S01]  /*1ae30*/  ISETP.LT.AND P4, PT, R199, UR18, !P5 ;  /* 0x00000012c7007c0c */ /* 0x004fe2000ef81270 */
[----:B------:R-:W-:Y:S01]  /*1ae40*/  VIADD R0, R198, 0x4d ;  /* 0x0000004dc6007836 */ /* 0x000fe20000000000 */
[----:B------:R-:W-:Y:S01]  /*1ae50*/  ISETP.LT.AND P5, PT, R200, UR57, !P5 ;  /* 0x00000039c8007c0c */ /* 0x000fe2000efa1270 */
[----:B------:R-:W2:Y:S01]  /*1ae60*/  LDCU UR39, c[0x0][0x398] ;  /* 0x00007300ff2777ac */ /* 0x000ea20008000800 */
[C---:B------:R-:W-:Y:S01]  /*1ae70*/  IADD3 R13, PT, PT, R11.reuse, UR30, RZ ;  /* 0x0000001e0b0d7c10 */ /* 0x040fe2000fffe0ff */
[C---:B------:R-:W-:Y:S01]  /*1ae80*/  IMAD.WIDE R4, R11.reuse, 0x4, R2 ;  /* 0x000000040b047825 */ /* 0x040fe200078e0202 */
[----:B------:R-:W-:Y:S01]  /*1ae90*/  ISETP.GE.AND P2, PT, R0, UR56, PT ;  /* 0x0000003800007c0c */ /* 0x000fe2000bf46270 */
[----:B------:R-:W1:Y:S01]  /*1aea0*/  LDCU UR46, c[0x0][0x398] ;  /* 0x00007300ff2e77ac */ /* 0x000e620008000800 */
[----:B------:R-:W-:Y:S01]  /*1aeb0*/  IADD3 R0, PT, PT, R198, 0x4e, RZ ;  /* 0x0000004ec6007810 */ /* 0x000fe20007ffe0ff */
[----:B---3--:R-:W-:Y:S01]  /*1aec0*/  IMAD.WIDE R8, R11, 0x4, R196 ;  /* 0x000000040b087825 */ /* 0x008fe200078e02c4 */
[----:B------:R-:W-:Y:S01]  /*1aed0*/  @P6 STG.E desc[UR24][R4.64], R143 ;  /* 0x0000008f04006986 */ /* 0x000fe2000c101918 */
[----:B------:R-:W3:Y:S02]  /*1aee0*/  LDCU UR53, c[0x0][0x398] ;  /* 0x00007300ff3577ac */ /* 0x000ee40008000800 */
[C---:B----4-:R-:W-:Y:S01]  /*1aef0*/  IMAD.WIDE R6, R13.reuse, 0x4, R2 ;  /* 0x000000040d067825 */ /* 0x050fe200078e0202 */
[----:B------:R-:W-:Y:S01]  /*1af00*/  ISETP.GE.AND P1, PT, R0, UR62, PT ;  /* 0x0000003e00007c0c */ /* 0x000fe2000bf26270 */
[----:B------:R-:W4:Y:S02]  /*1af10*/  LDCU UR44, c[0x0][0x39c] ;  /* 0x00007380ff2c77ac */ /* 0x000f240008000800 */
[----:B------:R-:W-:Y:S01]  /*1af20*/  IMAD.WIDE R10, R13, 0x4, R196 ;  /* 0x000000040d0a7825 */ /* 0x000fe200078e02c4 */
[----:B------:R1:W-:Y:S01]  /*1af30*/  @P0 STG.E desc[UR24][R8.64], R15 ;  /* 0x0000000f08000986 */ /* 0x0003e2000c101918 */
[----:B------:R-:W-:Y:S01]  /*1af40*/  ISETP.LT.AND P0, PT, R199, UR14, !P2 ;  /* 0x0000000ec7007c0c */ /* 0x000fe2000d701270 */
[----:B------:R-:W2:Y:S01]  /*1af50*/  LDCU UR16, c[0x0][0x39c] ;  /* 0x00007380ff1077ac */ /* 0x000ea20008000800 */
[----:B------:R-:W-:Y:S01]  /*1af60*/  ISETP.LT.AND P2, PT, R200, UR33, !P2 ;  /* 0x00000021c8007c0c */ /* 0x000fe2000d741270 */
[----:B------:R3:W-:Y:S01]  /*1af70*/  @P4 STG.E desc[UR24][R6.64], R144 ;  /* 0x0000009006004986 */ /* 0x0007e2000c101918 */
[----:B------:R-:W-:Y:S01]  /*1af80*/  VIADD R13, R13, UR30 ;  /* 0x0000001e0d0d7c36 */ /* 0x000fe20008000000 */
[----:B------:R-:W4:Y:S02]  /*1af90*/  LDCU UR55, c[0x0][0x398] ;  /* 0x00007300ff3777ac */ /* 0x000f240008000800 */
[----:B------:R-:W-:Y:S01]  /*1afa0*/  @P5 STG.E desc[UR24][R10.64], R16 ;  /* 0x000000100a005986 */ /* 0x000fe2000c101918 */
[----:B------:R-:W-:Y:S01]  /*1afb0*/  ISETP.LT.AND P5, PT, R199, UR40, !P1 ;  /* 0x00000028c7007c0c */ /* 0x000fe2000cfa1270 */
[----:B------:R-:W-:Y:S01]  /*1afc0*/  VIADD R0, R198, 0x4f ;  /* 0x0000004fc6007836 */ /* 0x000fe20000000000 */
[----:B------:R-:W4:Y:S01]  /*1afd0*/  LDCU UR28, c[0x0][0x398] ;  /* 0x00007300ff1c77ac */ /* 0x000f220008000800 */
[----:B-1----:R-:W-:-:S02]  /*1afe0*/  VIADD R15, R13, UR30 ;  /* 0x0000001e0d0f7c36 */ /* 0x002fc40008000000 */
[C---:B------:R-:W-:Y:S01]  /*1aff0*/  IMAD.WIDE R4, R13.reuse, 0x4, R2 ;  /* 0x000000040d047825 */ /* 0x040fe200078e0202 */
[----:B------:R-:W-:Y:S01]  /*1b000*/  ISETP.GE.AND P3, PT, R0, UR10, PT ;  /* 0x0000000a00007c0c */ /* 0x000fe2000bf66270 */
[----:B------:R-:W1:Y:S02]  /*1b010*/  LDCU UR60, c[0x0][0x398] ;  /* 0x00007300ff3c77ac */ /* 0x000e640008000800 */
[----:B---3--:R-:W-:Y:S01]  /*1b020*/  IMAD.WIDE R6, R13, 0x4, R196 ;  /* 0x000000040d067825 */ /* 0x008fe200078e02c4 */
[----:B------:R3:W-:Y:S01]  /*1b030*/  @P0 STG.E desc[UR24][R4.64], R145 ;  /* 0x0000009104000986 */ /* 0x0007e2000c101918 */
[----:B--2---:R-:W-:Y:S01]  /*1b040*/  ISETP.LT.AND P1, PT, R200, UR39, !P1 ;  /* 0x00000027c8007c0c */ /* 0x004fe2000cf21270 */
[----:B------:R-:W2:Y:S01]  /*1b050*/  LDCU UR9, c[0x0][0x39c] ;  /* 0x00007380ff0977ac */ /* 0x000ea20008000800 */
[----:B------:R-:W-:Y:S01]  /*1b060*/  IMAD.WIDE R8, R15, 0x4, R2 ;  /* 0x000000040f087825 */ /* 0x000fe200078e0202 */
[----:B------:R1:W-:Y:S01]  /*1b070*/  @P2 STG.E desc[UR24][R6.64], R17 ;  /* 0x0000001106002986 */ /* 0x0003e2000c101918 */
[----:B------:R-:W2:Y:S02]  /*1b080*/  LDCU UR34, c[0x0][0x398] ;  /* 0x00007300ff2277ac */ /* 0x000ea40008000800 */
[----:B------:R-:W-:Y:S01]  /*1b090*/  VIADD R0, R198, 0x50 ;  /* 0x00000050c6007836 */ /* 0x000fe20000000000 */
[----:B------:R1:W-:Y:S01]  /*1b0a0*/  @P5 STG.E desc[UR24][R8.64], R146 ;  /* 0x0000009208005986 */ /* 0x0003e2000c101918 */
[----:B------:R-:W-:Y:S01]  /*1b0b0*/  ISETP.LT.AND P5, PT, R199, UR46, !P3 ;  /* 0x0000002ec7007c0c */ /* 0x000fe2000dfa1270 */
[----:B------:R-:W2:Y:S01]  /*1b0c0*/  LDCU UR42, c[0x0][0x398] ;  /* 0x00007300ff2a77ac */ /* 0x000ea20008000800 */
[----:B------:R-:W-:Y:S01]  /*1b0d0*/  ISETP.LT.AND P3, PT, R200, UR53, !P3 ;  /* 0x00000035c8007c0c */ /* 0x000fe2000df61270 */
[C---:B---3--:R-:W-:Y:S01]  /*1b0e0*/  IMAD.WIDE R4, R15.reuse, 0x4, R196 ;  /* 0x000000040f047825 */ /* 0x048fe200078e02c4 */
[----:B----4-:R-:W-:Y:S01]  /*1b0f0*/  ISETP.GE.AND P6, PT, R0, UR44, PT ;  /* 0x0000002c00007c0c */ /* 0x010fe2000bfc6270 */
[----:B------:R-:W3:Y:S02]  /*1b100*/  LDCU UR59, c[0x0][0x398] ;  /* 0x00007300ff3b77ac */ /* 0x000ee40008000800 */
        /* <DEDUP_REMOVED lines=9> */
[----:B------:R-:W-:Y:S01]  /*1b1a0*/  ISETP.LT.AND P6, PT, R200, UR28, !P6 ;  /* 0x0000001cc8007c0c */ /* 0x000fe2000f7c1270 */
[----:B------:R-:W1:Y:S01]  /*1b1b0*/  LDCU UR36, c[0x0][0x39c] ;  /* 0x00007380ff2477ac */ /* 0x000e620008000800 */
[----:B------:R-:W-:Y:S01]  /*1b1c0*/  IADD3 R13, PT, PT, R15, UR30, RZ ;  /* 0x0000001e0f0d7c10 */ /* 0x000fe2000fffe0ff */
[----:B------:R-:W-:Y:S01]  /*1b1d0*/  @P3 STG.E desc[UR24][R8.64], R19 ;  /* 0x0000001308003986 */ /* 0x000fe2000c101918 */
[----:B------:R-:W-:Y:S01]  /*1b1e0*/  ISETP.LT.AND P3, PT, R199, UR60, !P4 ;  /* 0x0000003cc7007c0c */ /* 0x000fe2000e761270 */
[----:B------:R-:W3:Y:S01]  /*1b1f0*/  LDCU UR20, c[0x0][0x398] ;  /* 0x00007300ff1477ac */ /* 0x000ee20008000800 */
[----:B------:R-:W-:Y:S01]  /*1b200*/  IADD3 R0, PT, PT, R198, 0x52, RZ ;  /* 0x00000052c6007810 */ /* 0x000fe20007ffe0ff */
[C---:B----4-:R-:W-:Y:S01]  /*1b210*/  IMAD.WIDE R4, R13.reuse, 0x4, R2 ;  /* 0x000000040d047825 */ /* 0x050fe200078e0202 */
[----:B------:R-:W4:Y:S03]  /*1b220*/  LDCU UR6, c[0x0][0x398] ;  /* 0x00007300ff0677ac */ /* 0x000f260008000800 */
[C---:B------:R-:W-:Y:S01]  /*1b230*/  IMAD.WIDE R10, R13.reuse, 0x4, R196 ;  /* 0x000000040d0a7825 */ /* 0x040fe200078e02c4 */
[----:B------:R-:W4:Y:S03]  /*1b240*/  LDCU UR31, c[0x0][0x398] ;  /* 0x00007300ff1f77ac */ /* 0x000f260008000800 */
[----:B------:R-:W-:Y:S01]  /*1b250*/  VIADD R13, R13, UR30 ;  /* 0x0000001e0d0d7c36 */ /* 0x000fe20008000000 */
[----:B--2---:R-:W-:Y:S01]  /*1b260*/  ISETP.GE.AND P0, PT, R0, UR9, PT ;  /* 0x0000000900007c0c */ /* 0x004fe2000bf06270 */
[----:B------:R2:W-:Y:S01]  /*1b270*/  @P1 STG.E desc[UR24][R4.64], R148 ;  /* 0x0000009404001986 */ /* 0x0005e2000c101918 */
[----:B------:R-:W4:Y:S01]  /*1b280*/  LDCU UR41, c[0x0][0x398] ;  /* 0x00007300ff2977ac */ /* 0x000f220008000800 */
[----:B-1----:R-:W-:Y:S01]  /*1b290*/  IMAD.WIDE R6, R13, 0x4, R2 ;  /* 0x000000040d067825 */ /* 0x002fe200078e0202 */
[----:B------:R-:W-:Y:S01]  /*1b2a0*/  ISETP.LT.AND P4, PT, R200, UR34, !P4 ;  /* 0x00000022c8007c0c */ /* 0x000fe2000e781270 */
[----:B------:R-:W-:Y:S01]  /*1b2b0*/  @P6 STG.E desc[UR24][R10.64], R20 ;  /* 0x000000140a006986 */ /* 0x000fe2000c101918 */
[----:B------:R-:W-:Y:S01]  /*1b2c0*/  ISETP.LT.AND P6, PT, R199, UR42, !P0 ;  /* 0x0000002ac7007c0c */ /* 0x000fe2000c7c1270 */
[----:B------:R-:W-:Y:S01]  /*1b2d0*/  VIADD R0, R198, 0x53 ;  /* 0x00000053c6007836 */ /* 0x000fe20000000000 */
[----:B------:R-:W1:Y:S01]  /*1b2e0*/  LDCU UR37, c[0x0][0x39c] ;  /* 0x00007380ff2577ac */ /* 0x000e620008000800 */
[----:B------:R4:W-:Y:S01]  /*1b2f0*/  @P3 STG.E desc[UR24][R6.64], R149 ;  /* 0x0000009506003986 */ /* 0x0009e2000c101918 */
[----:B---3--:R-:W-:Y:S01]  /*1b300*/  ISETP.LT.AND P3, PT, R200, UR59, !P0 ;  /* 0x0000003bc8007c0c */ /* 0x008fe2000c761270 */
[C---:B------:R-:W-:Y:S01]  /*1b310*/  VIADD R15, R13.reuse, UR30 ;  /* 0x0000001e0d0f7c36 */ /* 0x040fe20008000000 */
[----:B------:R-:W-:Y:S01]  /*1b320*/  ISETP.GE.AND P2, PT, R0, UR38, PT ;  /* 0x0000002600007c0c */ /* 0x000fe2000bf46270 */
[----:B------:R-:W-:Y:S01]  /*1b330*/  VIADD R0, R198, 0x54 ;  /* 0x00000054c6007836 */ /* 0x000fe20000000000 */
[----:B------:R-:W3:Y:S01]  /*1b340*/  LDCU UR32, c[0x0][0x39c] ;  /* 0x00007380ff2077ac */ /* 0x000ee20008000800 */
[----:B--2---:R-:W-:Y:S01]  /*1b350*/  IMAD.WIDE R4, R13, 0x4, R196 ;  /* 0x000000040d047825 */ /* 0x004fe200078e02c4 */
[----:B------:R-:W2:Y:S03]  /*1b360*/  LDCU UR35, c[0x0][0x398] ;  /* 0x00007300ff2377ac */ /* 0x000ea60008000800 */
[C---:B------:R-:W-:Y:S01]  /*1b370*/  IMAD.WIDE R8, R15.reuse, 0x4, R2 ;  /* 0x000000040f087825 */ /* 0x040fe200078e0202 */
[----:B------:R-:W-:Y:S01]  /*1b380*/  ISETP.GE.AND P5, PT, R0, UR36, PT ;  /* 0x0000002400007c0c */ /* 0x000fe2000bfa6270 */
[----:B------:R1:W-:Y:S01]  /*1b390*/  @P4 STG.E desc[UR24][R4.64], R21 ;  /* 0x0000001504004986 */ /* 0x0003e2000c101918 */
[----:B------:R-:W2:Y:S01]  /*1b3a0*/  LDCU UR12, c[0x0][0x398] ;  /* 0x00007300ff0c77ac */ /* 0x000ea20008000800 */
[----:B----4-:R-:W-:-:S02]  /*1b3b0*/  IMAD.WIDE R6, R15, 0x4, R196 ;  /* 0x000000040f067825 */ /* 0x010fc400078e02c4 */
[----:B------:R4:W-:Y:S01]  /*1b3c0*/  @P6 STG.E desc[UR24][R8.64], R150 ;  /* 0x0000009608006986 */ /* 0x0009e2000c101918 */
[----:B------:R-:W2:Y:S01]  /*1b3d0*/  LDCU UR15, c[0x0][0x398] ;  /* 0x00007300ff0f77ac */ /* 0x000ea20008000800 */
[----:B------:R-:W-:Y:S01]  /*1b3e0*/  ISETP.LT.AND P6, PT, R199, UR20, !P2 ;  /* 0x00000014c7007c0c */ /* 0x000fe2000d7c1270 */
[----:B------:R-:W-:Y:S01]  /*1b3f0*/  VIADD R15, R15, UR30 ;  /* 0x0000001e0f0f7c36 */ /* 0x000fe20008000000 */
[----:B------:R-:W-:Y:S01]  /*1b400*/  ISETP.LT.AND P2, PT, R200, UR6, !P2 ;  /* 0x00000006c8007c0c */ /* 0x000fe2000d741270 */
[----:B------:R2:W-:Y:S01]  /*1b410*/  @P3 STG.E desc[UR24][R6.64], R22 ;  /* 0x0000001606003986 */ /* 0x0005e2000c101918 */
[----:B------:R-:W-:Y:S01]  /*1b420*/  ISETP.LT.AND P3, PT, R199, UR31, !P5 ;  /* 0x0000001fc7007c0c */ /* 0x000fe2000ef61270 */
[----:B------:R-:W2:Y:S01]  /*1b430*/  LDCU UR22, c[0x0][0x398] ;  /* 0x00007300ff1677ac */ /* 0x000ea20008000800 */
[----:B------:R-:W-:Y:S01]  /*1b440*/  VIADD R0, R198, 0x55 ;  /* 0x00000055c6007836 */ /* 0x000fe20000000000 */
[----:B------:R-:W-:Y:S02]  /*1b450*/  ISETP.LT.AND P5, PT, R200, UR41, !P5 ;  /* 0x00000029c8007c0c */ /* 0x000fe4000efa1270 */
[C---:B------:R-:W-:Y:S01]  /*1b460*/  IADD3 R13, PT, PT, R15.reuse, UR30, RZ ;  /* 0x0000001e0f0d7c10 */ /* 0x040fe2000fffe0ff */
[----:B------:R-:W2:Y:S01]  /*1b470*/  LDCU UR43, c[0x0][0x39c] ;  /* 0x00007380ff2b77ac */ /* 0x000ea20008000800 */
[----:B-1----:R-:W-:Y:S01]  /*1b480*/  ISETP.GE.AND P1, PT, R0, UR37, PT ;  /* 0x0000002500007c0c */ /* 0x002fe2000bf26270 */
[C---:B------:R-:W-:Y:S01]  /*1b490*/  IMAD.WIDE R4, R15.reuse, 0x4, R2 ;  /* 0x000000040f047825 */ /* 0x040fe200078e0202 */
[----:B------:R-:W-:Y:S01]  /*1b4a0*/  IADD3 R0, PT, PT, R198, 0x56, RZ ;  /* 0x00000056c6007810 */ /* 0x000fe20007ffe0ff */
[----:B------:R-:W1:Y:S02]  /*1b4b0*/  LDCU UR26, c[0x0][0x398] ;  /* 0x00007300ff1a77ac */ /* 0x000e640008000800 */
[----:B----4-:R-:W-:Y:S01]  /*1b4c0*/  IMAD.WIDE R8, R15, 0x4, R196 ;  /* 0x000000040f087825 */ /* 0x010fe200078e02c4 */
[----:B---3--:R-:W-:Y:S01]  /*1b4d0*/  ISETP.GE.AND P0, PT, R0, UR32, PT ;  /* 0x0000002000007c0c */ /* 0x008fe2000bf06270 */
[----:B------:R-:W3:Y:S02]  /*1b4e0*/  LDCU UR49, c[0x0][0x39c] ;  /* 0x00007380ff3177ac */ /* 0x000ee40008000800 */
[C---:B--2---:R-:W-:Y:S01]  /*1b4f0*/  IMAD.WIDE R6, R13.reuse, 0x4, R2 ;  /* 0x000000040d067825 */ /* 0x044fe200078e0202 */
[----:B------:R2:W-:Y:S01]  /*1b500*/  @P6 STG.E desc[UR24][R4.64], R151 ;  /* 0x0000009704006986 */ /* 0x0005e2000c101918 */
[----:B------:R-:W4:Y:S02]  /*1b510*/  LDCU UR4, c[0x0][0x398] ;  /* 0x00007300ff0477ac */ /* 0x000f240008000800 */
[----:B------:R-:W-:Y:S01]  /*1b520*/  IMAD.WIDE R10, R13, 0x4, R196 ;  /* 0x000000040d0a7825 */ /* 0x000fe200078e02c4 */
[----:B------:R-:W-:Y:S01]  /*1b530*/  @P2 STG.E desc[UR24][R8.64], R23 ;  /* 0x0000001708002986 */ /* 0x000fe2000c101918 */
[----:B------:R-:W-:Y:S01]  /*1b540*/  ISETP.LT.AND P2, PT, R199, UR35, !P1 ;  /* 0x00000023c7007c0c */ /* 0x000fe2000cf41270 */
[----:B------:R-:W1:Y:S01]  /*1b550*/  LDCU UR47, c[0x0][0x398] ;  /* 0x00007300ff2f77ac */ /* 0x000e620008000800 */
[----:B------:R-:W-:Y:S01]  /*1b560*/  ISETP.LT.AND P1, PT, R200, UR12, !P1 ;  /* 0x0000000cc8007c0c */ /* 0x000fe2000cf21270 */
[----:B------:R3:W-:Y:S01]  /*1b570*/  @P3 STG.E desc[UR24][R6.64], R152 ;  /* 0x0000009806003986 */ /* 0x0007e2000c101918 */
[----:B------:R-:W-:Y:S01]  /*1b580*/  VIADD R13, R13, UR30 ;  /* 0x0000001e0d0d7c36 */ /* 0x000fe20008000000 */
[----:B------:R-:W1:Y:S02]  /*1b590*/  LDCU UR48, c[0x0][0x398] ;  /* 0x00007300ff3077ac */ /* 0x000e640008000800 */
[----:B------:R-:W-:Y:S01]  /*1b5a0*/  @P5 STG.E desc[UR24][R10.64], R24 ;  /* 0x000000180a005986 */ /* 0x000fe2000c101918 */
[----:B------:R-:W-:Y:S01]  /*1b5b0*/  ISETP.LT.AND P5, PT, R199, UR15, !P0 ;  /* 0x0000000fc7007c0c */ /* 0x000fe2000c7a1270 */
[----:B------:R-:W-:Y:S01]  /*1b5c0*/  VIADD R0, R198, 0x57 ;  /* 0x00000057c6007836 */ /* 0x000fe20000000000 */
[----:B------:R-:W-:Y:S01]  /*1b5d0*/  ISETP.LT.AND P0, PT, R200, UR22, !P0 ;  /* 0x00000016c8007c0c */ /* 0x000fe2000c701270 */
[C---:B------:R-:W-:Y:S01]  /*1b5e0*/  VIADD R15, R13.reuse, UR30 ;  /* 0x0000001e0d0f7c36 */ /* 0x040fe20008000000 */
[----:B------:R-:W4:Y:S01]  /*1b5f0*/  LDCU UR50, c[0x0][0x39c] ;  /* 0x00007380ff3277ac */ /* 0x000f220008000800 */
[C---:B--2---:R-:W-:Y:S01]  /*1b600*/  IMAD.WIDE R4, R13.reuse, 0x4, R2 ;  /* 0x000000040d047825 */ /* 0x044fe200078e0202 */
[----:B------:R-:W-:Y:S01]  /*1b610*/  ISETP.GE.AND P4, PT, R0, UR43, PT ;  /* 0x0000002b00007c0c */ /* 0x000fe2000bf86270 */
[----:B------:R-:W2:Y:S02]  /*1b620*/  LDCU UR10, c[0x0][0x398] ;  /* 0x00007300ff0a77ac */ /* 0x000ea40008000800 */
[----:B---3--:R-:W-:Y:S01]  /*1b630*/  IMAD.WIDE R6, R13, 0x4, R196 ;  /* 0x000000040d067825 */ /* 0x008fe200078e02c4 */
[----:B------:R3:W-:Y:S01]  /*1b640*/  @P2 STG.E desc[UR24][R4.64], R153 ;  /* 0x0000009904002986 */ /* 0x0007e2000c101918 */
[----:B------:R-:W2:Y:S02]  /*1b650*/  LDCU UR44, c[0x0][0x39c] ;  /* 0x00007380ff2c77ac */ /* 0x000ea40008000800 */
[----:B------:R-:W-:Y:S01]  /*1b660*/  IMAD.WIDE R8, R15, 0x4, R2 ;  /* 0x000000040f087825 */ /* 0x000fe200078e0202 */
[----:B------:R2:W-:Y:S01]  /*1b670*/  @P1 STG.E desc[UR24][R6.64], R25 ;  /* 0x0000001906001986 */ /* 0x0005e2000c101918 */
[----:B------:R-:W2:Y:S02]  /*1b680*/  LDCU UR18, c[0x0][0x398] ;  /* 0x00007300ff1277ac */ /* 0x000ea40008000800 */
[----:B------:R-:W-:Y:S01]  /*1b690*/  VIADD R0, R198, 0x58 ;  /* 0x00000058c6007836 */ /* 0x000fe20000000000 */
[----:B------:R2:W-:Y:S01]  /*1b6a0*/  @P5 STG.E desc[UR24][R8.64], R154 ;  /* 0x0000009a08005986 */ /* 0x0005e2000c101918 */
[----:B-1----:R-:W-:Y:S01]  /*1b6b0*/  ISETP.LT.AND P5, PT, R199, UR26, !P4 ;  /* 0x0000001ac7007c0c */ /* 0x002fe2000e7a1270 */
[----:B------:R-:W1:Y:S01]  /*1b6c0*/  LDCU UR14, c[0x0][0x398] ;  /* 0x00007300ff0e77ac */ /* 0x000e620008000800 */
[C---:B---3--:R-:W-:Y:S01]  /*1b6d0*/  IMAD.WIDE R4, R15.reuse, 0x4, R196 ;  /* 0x000000040f047825 */ /* 0x048fe200078e02c4 */
[----:B------:R-:W-:Y:S01]  /*1b6e0*/  ISETP.GE.AND P6, PT, R0, UR49, PT ;  /* 0x0000003100007c0c */ /* 0x000fe2000bfc6270 */
[----:B------:R-:W3:Y:S01]  /*1b6f0*/  LDCU UR33, c[0x0][0x398] ;  /* 0x00007300ff2177ac */ /* 0x000ee20008000800 */
[----:B----4-:R-:W-:Y:S01]  /*1b700*/  ISETP.LT.AND P4, PT, R200, UR4, !P4 ;  /* 0x00000004c8007c0c */ /* 0x010fe2000e781270 */
[----:B------:R-:W-:Y:S01]  /*1b710*/  VIADD R15, R15, UR30 ;  /* 0x0000001e0f0f7c36 */ /* 0x000fe20008000000 */
[----:B------:R4:W-:Y:S01]  /*1b720*/  @P0 STG.E desc[UR24][R4.64], R26 ;  /* 0x0000001a04000986 */ /* 0x0009e2000c101918 */
[----:B------:R-:W-:Y:S01]  /*1b730*/  ISETP.LT.AND P0, PT, R199, UR47, !P6 ;  /* 0x0000002fc7007c0c */ /* 0x000fe2000f701270 */
[----:B------:R-:W-:Y:S01]  /*1b740*/  VIADD R0, R198, 0x59 ;  /* 0x00000059c6007836 */ /* 0x000fe20000000000 */
[----:B------:R-:W-:Y:S01]  /*1b750*/  ISETP.LT.AND P6, PT, R200, UR48, !P6 ;  /* 0x00000030c8007c0c */ /* 0x000fe2000f7c1270 */
[----:B------:R-:W1:Y:S01]  /*1b760*/  LDCU UR40, c[0x0][0x39c] ;  /* 0x00007380ff2877ac */ /* 0x000e620008000800 */
[C---:B------:R-:W-:Y:S01]  /*1b770*/  IADD3 R13, PT, PT, R15.reuse, UR30, RZ ;  /* 0x0000001e0f0d7c10 */ /* 0x040fe2000fffe0ff */
[C---:B--2---:R-:W-:Y:S01]  /*1b780*/  IMAD.WIDE R6, R15.reuse, 0x4, R2 ;  /* 0x000000040f067825 */ /* 0x044fe200078e0202 */
[----:B------:R-:W-:Y:S01]  /*1b790*/  ISETP.GE.AND P3, PT, R0, UR50, PT ;  /* 0x0000003200007c0c */ /* 0x000fe2000bf66270 */
[----:B------:R-:W2:Y:S02]  /*1b7a0*/  LDCU UR39, c[0x0][0x39c] ;  /* 0x00007380ff2777ac */ /* 0x000ea40008000800 */
[----:B------:R-:W-:Y:S01]  /*1b7b0*/  IMAD.WIDE R8, R15, 0x4, R196 ;  /* 0x000000040f087825 */ /* 0x000fe200078e02c4 */
[----:B------:R-:W-:Y:S01]  /*1b7c0*/  IADD3 R0, PT, PT, R198, 0x5a, RZ ;  /* 0x0000005ac6007810 */ /* 0x000fe20007ffe0ff */
[----:B------:R1:W-:Y:S01]  /*1b7d0*/  @P5 STG.E desc[UR24][R6.64], R155 ;  /* 0x0000009b06005986 */ /* 0x0003e2000c101918 */
[----:B------:R-:W2:Y:S01]  /*1b7e0*/  LDCU UR16, c[0x0][0x398] ;  /* 0x00007300ff1077ac */ /* 0x000ea20008000800 */
[C---:B----4-:R-:W-:Y:S01]  /*1b7f0*/  IMAD.WIDE R4, R13.reuse, 0x4, R2 ;  /* 0x000000040d047825 */ /* 0x050fe200078e0202 */
[----:B------:R-:W-:Y:S01]  /*1b800*/  ISETP.GE.AND P2, PT, R0, UR44, PT ;  /* 0x0000002c00007c0c */ /* 0x000fe2000bf46270 */
[----:B------:R-:W-:Y:S01]  /*1b810*/  @P4 STG.E desc[UR24][R8.64], R27 ;  /* 0x0000001b08004986 */ /* 0x000fe2000c101918 */
[----:B------:R-:W4:Y:S01]  /*1b820*/  LDCU UR9, c[0x0][0x398] ;  /* 0x00007300ff0977ac */ /* 0x000f220008000800 */
[----:B------:R-:W-:Y:S01]  /*1b830*/  IMAD.WIDE R10, R13, 0x4, R196 ;  /* 0x000000040d0a7825 */ /* 0x000fe200078e02c4 */
[----:B------:R-:W-:Y:S01]  /*1b840*/  ISETP.LT.AND P4, PT, R199, UR10, !P3 ;  /* 0x0000000ac7007c0c */ /* 0x000fe2000df81270 */
[----:B------:R2:W-:Y:S01]  /*1b850*/  @P0 STG.E desc[UR24][R4.64], R156 ;  /* 0x0000009c04000986 */ /* 0x0005e2000c101918 */
[----:B------:R-:W4:Y:S01]  /*1b860*/  LDCU UR38, c[0x0][0x398] ;  /* 0x00007300ff2677ac */ /* 0x000f220008000800 */
[----:B------:R-:W-:Y:S01]  /*1b870*/  ISETP.LT.AND P3, PT, R200, UR18, !P3 ;  /* 0x00000012c8007c0c */ /* 0x000fe2000df61270 */
[----:B------:R-:W-:Y:S01]  /*1b880*/  VIADD R13, R13, UR30 ;  /* 0x0000001e0d0d7c36 */ /* 0x000fe20008000000 */
[----:B------:R-:W-:Y:S01]  /*1b890*/  @P6 STG.E desc[UR24][R10.64], R28 ;  /* 0x0000001c0a006986 */ /* 0x000fe2000c101918 */
[----:B------:R-:W4:Y:S01]  /*1b8a0*/  LDCU UR36, c[0x0][0x398] ;  /* 0x00007300ff2477ac */ /* 0x000f220008000800 */
[----:B-1----:R-:W-:Y:S01]  /*1b8b0*/  ISETP.LT.AND P6, PT, R199, UR14, !P2 ;  /* 0x0000000ec7007c0c */ /* 0x002fe2000d7c1270 */
[----:B------:R-:W-:Y:S01]  /*1b8c0*/  VIADD R0, R198, 0x5b ;  /* 0x0000005bc6007836 */ /* 0x000fe20000000000 */
[----:B---3--:R-:W-:Y:S01]  /*1b8d0*/  ISETP.LT.AND P2, PT, R200, UR33, !P2 ;  /* 0x00000021c8007c0c */ /* 0x008fe2000d741270 */
[----:B------:R-:W1:Y:S01]  /*1b8e0*/  LDCU UR28, c[0x0][0x39c] ;  /* 0x00007380ff1c77ac */ /* 0x000e620008000800 */
[----:B------:R-:W-:-:S02]  /*1b8f0*/  IMAD.WIDE R6, R13, 0x4, R2 ;  /* 0x000000040d067825 */ /* 0x000fc400078e0202 */
[----:B------:R-:W-:Y:S01]  /*1b900*/  ISETP.GE.AND P1, PT, R0, UR40, PT ;  /* 0x0000002800007c0c */ /* 0x000fe2000bf26270 */
[----:B------:R-:W3:Y:S01]  /*1b910*/  LDCU UR34, c[0x0][0x39c] ;  /* 0x00007380ff2277ac */ /* 0x000ee20008000800 */
[C---:B------:R-:W-:Y:S02]  /*1b920*/  VIADD R15, R13.reuse, UR30 ;  /* 0x0000001e0d0f7c36 */ /* 0x040fe40008000000 */
[----:B------:R-:W-:Y:S01]  /*1b930*/  VIADD R0, R198, 0x5c ;  /* 0x0000005cc6007836 */ /* 0x000fe20000000000 */
[----:B------:R-:W1:Y:S01]  /*1b940*/  LDCU UR45, c[0x0][0x398] ;  /* 0x00007300ff2d77ac */ /* 0x000e620008000800 */
[----:B--2---:R-:W-:Y:S01]  /*1b950*/  IMAD.WIDE R4, R13, 0x4, R196 ;  /* 0x000000040d047825 */ /* 0x004fe200078e02c4 */
[----:B------:R2:W-:Y:S01]  /*1b960*/  @P4 STG.E desc[UR24][R6.64], R157 ;  /* 0x0000009d06004986 */ /* 0x0005e2000c101918 */
[----:B------:R-:W1:Y:S02]  /*1b970*/  LDCU UR42, c[0x0][0x398] ;  /* 0x00007300ff2a77ac */ /* 0x000e640008000800 */
[C---:B------:R-:W-:Y:S01]  /*1b980*/  IMAD.WIDE R8, R15.reuse, 0x4, R2 ;  /* 0x000000040f087825 */ /* 0x040fe200078e0202 */
[----:B------:R-:W-:Y:S01]  /*1b990*/  ISETP.GE.AND P5, PT, R0, UR39, PT ;  /* 0x0000002700007c0c */ /* 0x000fe2000bfa6270 */
[----:B------:R1:W-:Y:S01]  /*1b9a0*/  @P3 STG.E desc[UR24][R4.64], R29 ;  /* 0x0000001d04003986 */ /* 0x0003e2000c101918 */
[----:B------:R-:W3:Y:S03]  /*1b9b0*/  LDCU UR32, c[0x0][0x398] ;  /* 0x00007300ff2077ac */ /* 0x000ee60008000800 */
[----:B------:R1:W-:Y:S01]  /*1b9c0*/  @P6 STG.E desc[UR24][R8.64], R158 ;  /* 0x0000009e08006986 */ /* 0x0003e2000c101918 */
[----:B------:R-:W3:Y:S01]  /*1b9d0*/  LDCU UR37, c[0x0][0x398] ;  /* 0x00007300ff2577ac */ /* 0x000ee20008000800 */
[----:B--2---:R-:W-:Y:S01]  /*1b9e0*/  IMAD.WIDE R6, R15, 0x4, R196 ;  /* 0x000000040f067825 */ /* 0x004fe200078e02c4 */
[----:B------:R-:W-:Y:S01]  /*1b9f0*/  ISETP.LT.AND P6, PT, R199, UR16, !P1 ;  /* 0x00000010c7007c0c */ /* 0x000fe2000cfc1270 */
[----:B------:R-:W2:Y:S01]  /*1ba00*/  LDCU UR20, c[0x0][0x39c] ;  /* 0x00007380ff1477ac */ /* 0x000ea20008000800 */
[----:B----4-:R-:W-:Y:S01]  /*1ba10*/  ISETP.LT.AND P1, PT, R200, UR9, !P1 ;  /* 0x00000009c8007c0c */ /* 0x010fe2000cf21270 */
[----:B------:R-:W-:Y:S01]  /*1ba20*/  VIADD R15, R15, UR30 ;  /* 0x0000001e0f0f7c36 */ /* 0x000fe20008000000 */
[----:B------:R4:W-:Y:S01]  /*1ba30*/  @P2 STG.E desc[UR24][R6.64], R30 ;  /* 0x0000001e06002986 */ /* 0x0009e2000c101918 */
[----:B------:R-:W-:Y:S01]  /*1ba40*/  ISETP.LT.AND P2, PT, R199, UR38, !P5 ;  /* 0x00000026c7007c0c */ /* 0x000fe2000ef41270 */
[----:B------:R-:W-:Y:S01]  /*1ba50*/  VIADD R0, R198, 0x5d ;  /* 0x0000005dc6007836 */ /* 0x000fe20000000000 */
[----:B------:R-:W-:Y:S01]  /*1ba60*/  ISETP.LT.AND P5, PT, R200, UR36, !P5 ;  /* 0x00000024c8007c0c */ /* 0x000fe2000efa1270 */
[----:B------:R-:W2:Y:S01]  /*1ba70*/  LDCU UR43, c[0x0][0x398] ;  /* 0x00007300ff2b77ac */ /* 0x000ea20008000800 */
[C---:B------:R-:W-:Y:S01]  /*1ba80*/  IADD3 R13, PT, PT, R15.reuse, UR30, RZ ;  /* 0x0000001e0f0d7c10 */ /* 0x040fe2000fffe0ff */
[C---:B-1----:R-:W-:Y:S01]  /*1ba90*/  IMAD.WIDE R4, R15.reuse, 0x4, R2 ;  /* 0x000000040f047825 */ /* 0x042fe200078e0202 */
[----:B------:R-:W-:Y:S01]  /*1baa0*/  ISETP.GE.AND P0, PT, R0, UR28, PT ;  /* 0x0000001c00007c0c */ /* 0x000fe2000bf06270 */
[----:B------:R-:W1:Y:S01]  /*1bab0*/  LDCU UR6, c[0x0][0x39c] ;  /* 0x00007380ff0677ac */ /* 0x000e620008000800 */
[----:B------:R-:W-:Y:S01]  /*1bac0*/  IADD3 R0, PT, PT, R198, 0x5e, RZ ;  /* 0x0000005ec6007810 */ /* 0x000fe20007ffe0ff */
[----:B------:R-:W-:Y:S01]  /*1bad0*/  IMAD.WIDE R8, R15, 0x4, R196 ;  /* 0x000000040f087825 */ /* 0x000fe200078e02c4 */
[----:B------:R1:W-:Y:S01]  /*1bae0*/  @P6 STG.E desc[UR24][R4.64], R159 ;  /* 0x0000009f04006986 */ /* 0x0003e2000c101918 */
[----:B------:R-:W1:Y:S02]  /*1baf0*/  LDCU UR31, c[0x0][0x398] ;  /* 0x00007300ff1f77ac */ /* 0x000e640008000800 */
[C---:B----4-:R-:W-:Y:S01]  /*1bb00*/  IMAD.WIDE R6, R13.reuse, 0x4, R2 ;  /* 0x000000040d067825 */ /* 0x050fe200078e0202 */
[----:B---3--:R-:W-:Y:S01]  /*1bb10*/  ISETP.GE.AND P4, PT, R0, UR34, PT ;  /* 0x0000002200007c0c */ /* 0x008fe2000bf86270 */
[----:B------:R-:W3:Y:S02]  /*1bb20*/  LDCU UR35, c[0x0][0x398] ;  /* 0x00007300ff2377ac */ /* 0x000ee40008000800 */
[----:B------:R-:W-:Y:S01]  /*1bb30*/  IMAD.WIDE R10, R13, 0x4, R196 ;  /* 0x000000040d0a7825 */ /* 0x000fe200078e02c4 */
[----:B------:R-:W-:Y:S01]  /*1bb40*/  @P1 STG.E desc[UR24][R8.64], R31 ;  /* 0x0000001f08001986 */ /* 0x000fe2000c101918 */
[----:B------:R-:W-:Y:S01]  /*1bb50*/  ISETP.LT.AND P1, PT, R199, UR45, !P0 ;  /* 0x0000002dc7007c0c */ /* 0x000fe2000c721270 */
[----:B------:R-:W4:Y:S02]  /*1bb60*/  LDCU UR41, c[0x0][0x398] ;  /* 0x00007300ff2977ac */ /* 0x000f240008000800 */
[----:B------:R3:W-:Y:S01]  /*1bb70*/  @P2 STG.E desc[UR24][R6.64], R160 ;  /* 0x000000a006002986 */ /* 0x0007e2000c101918 */
[----:B------:R-:W-:Y:S01]  /*1bb80*/  ISETP.LT.AND P2, PT, R200, UR42, !P0 ;  /* 0x0000002ac8007c0c */ /* 0x000fe2000c741270 */
[----:B------:R-:W-:Y:S01]  /*1bb90*/  VIADD R13, R13, UR30 ;  /* 0x0000001e0d0d7c36 */ /* 0x000fe20008000000 */
[----:B------:R-:W4:Y:S01]  /*1bba0*/  LDCU UR12, c[0x0][0x39c] ;  /* 0x00007380ff0c77ac */ /* 0x000f220008000800 */
[----:B------:R-:W-:Y:S01]  /*1bbb0*/  @P5 STG.E desc[UR24][R10.64], R32 ;  /* 0x000000200a005986 */ /* 0x000fe2000c101918 */
[----:B------:R-:W-:Y:S01]  /*1bbc0*/  ISETP.LT.AND P5, PT, R199, UR32, !P4 ;  /* 0x00000020c7007c0c */ /* 0x000fe2000e7a1270 */
[----:B------:R-:W-:Y:S01]  /*1bbd0*/  VIADD R0, R198, 0x5f ;  /* 0x0000005fc6007836 */ /* 0x000fe20000000000 */
[----:B------:R-:W-:Y:S01]  /*1bbe0*/  ISETP.LT.AND P4, PT, R200, UR37, !P4 ;  /* 0x00000025c8007c0c */ /* 0x000fe2000e781270 */
[C---:B------:R-:W-:Y:S01]  /*1bbf0*/  VIADD R15, R13.reuse, UR30 ;  /* 0x0000001e0d0f7c36 */ /* 0x040fe20008000000 */
[----:B------:R-:W4:Y:S01]  /*1bc00*/  LDCU UR22, c[0x0][0x398] ;  /* 0x00007300ff1677ac */ /* 0x000f220008000800 */
[C---:B-1----:R-:W-:Y:S01]  /*1bc10*/  IMAD.WIDE R4, R13.reuse, 0x4, R2 ;  /* 0x000000040d047825 */ /* 0x042fe200078e0202 */
[----:B--2---:R-:W-:Y:S01]  /*1bc20*/  ISETP.GE.AND P3, PT, R0, UR20, PT ;  /* 0x0000001400007c0c */ /* 0x004fe2000bf66270 */
[----:B------:R-:W1:Y:S02]  /*1bc30*/  LDCU UR15, c[0x0][0x39c] ;  /* 0x00007380ff0f77ac */ /* 0x000e640008000800 */
[----:B---3--:R-:W-:Y:S01]  /*1bc40*/  IMAD.WIDE R6, R13, 0x4, R196 ;  /* 0x000000040d067825 */ /* 0x008fe200078e02c4 */
[----:B------:R2:W-:Y:S01]  /*1bc50*/  @P1 STG.E desc[UR24][R4.64], R161 ;  /* 0x000000a104001986 */ /* 0x0005e2000c101918 */
[----:B------:R-:W3:Y:S02]  /*1bc60*/  LDCU UR44, c[0x0][0x398] ;  /* 0x00007300ff2c77ac */ /* 0x000ee40008000800 */
[----:B------:R-:W-:Y:S01]  /*1bc70*/  IMAD.WIDE R8, R15, 0x4, R2 ;  /* 0x000000040f087825 */ /* 0x000fe200078e0202 */
[----:B------:R1:W-:Y:S01]  /*1bc80*/  @P2 STG.E desc[UR24][R6.64], R33 ;  /* 0x0000002106002986 */ /* 0x0003e2000c101918 */
[----:B------:R-:W3:Y:S02]  /*1bc90*/  LDCU UR26, c[0x0][0x398] ;  /* 0x00007300ff1a77ac */ /* 0x000ee40008000800 */
[----:B------:R-:W-:Y:S01]  /*1bca0*/  VIADD R0, R198, 0x60 ;  /* 0x00000060c6007836 */ /* 0x000fe20000000000 */
[----:B------:R1:W-:Y:S01]  /*1bcb0*/  @P5 STG.E desc[UR24][R8.64], R162 ;  /* 0x000000a208005986 */ /* 0x0003e2000c101918 */
[----:B------:R-:W-:Y:S01]  /*1bcc0*/  ISETP.LT.AND P5, PT, R199, UR43, !P3 ;  /* 0x0000002bc7007c0c */ /* 0x000fe2000dfa1270 */
[----:B------:R-:W3:Y:S01]  /*1bcd0*/  LDCU UR39, c[0x0][0x398] ;  /* 0x00007300ff2777ac */ /* 0x000ee20008000800 */
[C---:B--2---:R-:W-:Y:S01]  /*1bce0*/  IMAD.WIDE R4, R15.reuse, 0x4, R196 ;  /* 0x000000040f047825 */ /* 0x044fe200078e02c4 */
[----:B------:R-:W-:Y:S01]  /*1bcf0*/  ISETP.GE.AND P6, PT, R0, UR6, PT ;  /* 0x0000000600007c0c */ /* 0x000fe2000bfc6270 */
[----:B------:R-:W2:Y:S01]  /*1bd00*/  LDCU UR4, c[0x0][0x39c] ;  /* 0x00007380ff0477ac */ /* 0x000ea20008000800 */
[----:B------:R-:W-:Y:S01]  /*1bd10*/  ISETP.LT.AND P3, PT, R200, UR31, !P3 ;  /* 0x0000001fc8007c0c */ /* 0x000fe2000df61270 */
[----:B------:R-:W-:Y:S01]  /*1bd20*/  VIADD R15, R15, UR30 ;  /* 0x0000001e0f0f7c36 */ /* 0x000fe20008000000 */
[----:B------:R3:W-:Y:S01]  /*1bd30*/  @P4 STG.E desc[UR24][R4.64], R34 ;  /* 0x0000002204004986 */ /* 0x0007e2000c101918 */
[----:B------:R-:W-:Y:S01]  /*1bd40*/  ISETP.LT.AND P4, PT, R199, UR35, !P6 ;  /* 0x00000023c7007c0c */ /* 0x000fe2000f781270 */
[----:B------:R-:W-:Y:S01]  /*1bd50*/  VIADD R0, R198, 0x61 ;  /* 0x00000061c6007836 */ /* 0x000fe20000000000 */
[----:B----4-:R-:W-:Y:S01]  /*1bd60*/  ISETP.LT.AND P6, PT, R200, UR41, !P6 ;  /* 0x00000029c8007c0c */ /* 0x010fe2000f7c1270 */
[C---:B-1----:R-:W-:Y:S01]  /*1bd70*/  IMAD.WIDE R6, R15.reuse, 0x4, R2 ;  /* 0x000000040f067825 */ /* 0x042fe200078e0202 */
[----:B------:R-:W1:Y:S03]  /*1bd80*/  LDCU UR10, c[0x0][0x39c] ;  /* 0x00007380ff0a77ac */ /* 0x000e660008000800 */
[C---:B------:R-:W-:Y:S01]  /*1bd90*/  VIADD R13, R15.reuse, UR30 ;  /* 0x0000001e0f0d7c36 */ /* 0x040fe20008000000 */
[----:B------:R-:W-:Y:S01]  /*1bda0*/  ISETP.GE.AND P0, PT, R0, UR12, PT ;  /* 0x0000000c00007c0c */ /* 0x000fe2000bf06270 */
[----:B------:R-:W-:Y:S01]  /*1bdb0*/  IMAD.WIDE R8, R15, 0x4, R196 ;  /* 0x000000040f087825 */ /* 0x000fe200078e02c4 */
[----:B------:R-:W-:Y:S01]  /*1bdc0*/  IADD3 R0, PT, PT, R198, 0x62, RZ ;  /* 0x00000062c6007810 */ /* 0x000fe20007ffe0ff */
[----:B------:R4:W-:Y:S01]  /*1bdd0*/  @P5 STG.E desc[UR24][R6.64], R163 ;  /* 0x000000a306005986 */ /* 0x0009e2000c101918 */
[----:B------:R-:W1:Y:S01]  /*1bde0*/  LDCU UR40, c[0x0][0x398] ;  /* 0x00007300ff2877ac */ /* 0x000e620008000800 */
[C---:B---3--:R-:W-:Y:S01]  /*1bdf0*/  IMAD.WIDE R4, R13.reuse, 0x4, R2 ;  /* 0x000000040d047825 */ /* 0x048fe200078e0202 */
[----:B------:R-:W-:Y:S01]  /*1be00*/  ISETP.GE.AND P1, PT, R0, UR15, PT ;  /* 0x0000000f00007c0c */ /* 0x000fe2000bf26270 */
[----:B------:R-:W-:Y:S01]  /*1be10*/  @P3 STG.E desc[UR24][R8.64], R35 ;  /* 0x0000002308003986 */ /* 0x000fe2000c101918 */
[----:B------:R-:W3:Y:S01]  /*1be20*/  LDCU UR18, c[0x0][0x398] ;  /* 0x00007300ff1277ac */ /* 0x000ee20008000800 */
[----:B------:R-:W-:Y:S01]  /*1be30*/  IMAD.WIDE R10, R13, 0x4, R196 ;  /* 0x000000040d0a7825 */ /* 0x000fe200078e02c4 */
[----:B------:R-:W-:Y:S01]  /*1be40*/  ISETP.LT.AND P3, PT, R199, UR22, !P0 ;  /* 0x00000016c7007c0c */ /* 0x000fe2000c761270 */
[----:B------:R1:W-:Y:S01]  /*1be50*/  @P4 STG.E desc[UR24][R4.64], R164 ;  /* 0x000000a404004986 */ /* 0x0003e2000c101918 */
[----:B------:R-:W3:Y:S01]  /*1be60*/  LDCU UR28, c[0x0][0x398] ;  /* 0x00007300ff1c77ac */ /* 0x000ee20008000800 */
[----:B------:R-:W-:Y:S01]  /*1be70*/  ISETP.LT.AND P0, PT, R200, UR44, !P0 ;  /* 0x0000002cc8007c0c */ /* 0x000fe2000c701270 */
[----:B------:R-:W-:Y:S01]  /*1be80*/  VIADD R13, R13, UR30 ;  /* 0x0000001e0d0d7c36 */ /* 0x000fe20008000000 */
[----:B------:R-:W-:Y:S01]  /*1be90*/  @P6 STG.E desc[UR24][R10.64], R36 ;  /* 0x000000240a006986 */ /* 0x000fe2000c101918 */
[----:B------:R-:W3:Y:S01]  /*1bea0*/  LDCU UR33, c[0x0][0x398] ;  /* 0x00007300ff2177ac */ /* 0x000ee20008000800 */
[----:B------:R-:W-:Y:S01]  /*1beb0*/  ISETP.LT.AND P6, PT, R199, UR26, !P1 ;  /* 0x0000001ac7007c0c */ /* 0x000fe2000cfc1270 */
[----:B------:R-:W-:Y:S01]  /*1bec0*/  VIADD R0, R198, 0x63 ;  /* 0x00000063c6007836 */ /* 0x000fe20000000000 */
[----:B------:R-:W-:Y:S01]  /*1bed0*/  ISETP.LT.AND P1, PT, R200, UR39, !P1 ;  /* 0x00000027c8007c0c */ /* 0x000fe2000cf21270 */
[----:B------:R-:W3:Y:S01]  /*1bee0*/  LDCU UR14, c[0x0][0x39c] ;  /* 0x00007380ff0e77ac */ /* 0x000ee20008000800 */
[C---:B----4-:R-:W-:Y:S01]  /*1bef0*/  IMAD.WIDE R6, R13.reuse, 0x4, R2 ;  /* 0x000000040d067825 */ /* 0x050fe200078e0202 */
[----:B------:R-:W4:Y:S03]  /*1bf00*/  LDCU UR6, c[0x0][0x39c] ;  /* 0x00007380ff0677ac */ /* 0x000f260008000800 */
[C---:B------:R-:W-:Y:S01]  /*1bf10*/  VIADD R15, R13.reuse, UR30 ;  /* 0x0000001e0d0f7c36 */ /* 0x040fe20008000000 */
[----:B--2---:R-:W-:Y:S01]  /*1bf20*/  ISETP.GE.AND P2, PT, R0, UR4, PT ;  /* 0x0000000400007c0c */ /* 0x004fe2000bf46270 */
[----:B-1----:R-:W-:Y:S01]  /*1bf30*/  IMAD.WIDE R4, R13, 0x4, R196 ;  /* 0x000000040d047825 */ /* 0x002fe200078e02c4 */
[----:B------:R-:W-:Y:S01]  /*1bf40*/  IADD3 R0, PT, PT, R198, 0x64, RZ ;  /* 0x00000064c6007810 */ /* 0x000fe20007ffe0ff */
[----:B------:R1:W-:Y:S01]  /*1bf50*/  @P3 STG.E desc[UR24][R6.64], R165 ;  /* 0x000000a506003986 */ /* 0x0003e2000c101918 */
[----:B------:R-:W2:Y:S01]  /*1bf60*/  LDCU UR16, c[0x0][0x398] ;  /* 0x00007300ff1077ac */ /* 0x000ea20008000800 */
[C---:B------:R-:W-:Y:S01]  /*1bf70*/  IMAD.WIDE R8, R15.reuse, 0x4, R2 ;  /* 0x000000040f087825 */ /* 0x040fe200078e0202 */
[----:B------:R-:W-:Y:S01]  /*1bf80*/  ISETP.GE.AND P5, PT, R0, UR10, PT ;  /* 0x0000000a00007c0c */ /* 0x000fe2000bfa6270 */
[----:B------:R2:W-:Y:S01]  /*1bf90*/  @P0 STG.E desc[UR24][R4.64], R37 ;  /* 0x0000002504000986 */ /* 0x0005e2000c101918 */
[----:B------:R-:W2:Y:S03]  /*1bfa0*/  LDCU UR20, c[0x0][0x398] ;  /* 0x00007300ff1477ac */ /* 0x000ea60008000800 */
[----:B------:R2:W-:Y:S01]  /*1bfb0*/  @P6 STG.E desc[UR24][R8.64], R166 ;  /* 0x000000a608006986 */ /* 0x0005e2000c101918 */
[----:B------:R-:W4:Y:S01]  /*1bfc0*/  LDCU UR34, c[0x0][0x398] ;  /* 0x00007300ff2277ac */ /* 0x000f220008000800 */
[----:B-1----:R-:W-:Y:S01]  /*1bfd0*/  IMAD.WIDE R6, R15, 0x4, R196 ;  /* 0x000000040f067825 */ /* 0x002fe200078e02c4 */
[----:B------:R-:W-:Y:S01]  /*1bfe0*/  ISETP.LT.AND P6, PT, R199, UR40, !P2 ;  /* 0x00000028c7007c0c */ /* 0x000fe2000d7c1270 */
[----:B------:R-:W1:Y:S01]  /*1bff0*/  LDCU UR32, c[0x0][0x398] ;  /* 0x00007300ff2077ac */ /* 0x000e620008000800 */
[----:B---3--:R-:W-:Y:S01]  /*1c000*/  ISETP.LT.AND P2, PT, R200, UR18, !P2 ;  /* 0x00000012c8007c0c */ /* 0x008fe2000d741270 */
[----:B------:R-:W-:Y:S01]  /*1c010*/  VIADD R15, R15, UR30 ;  /* 0x0000001e0f0f7c36 */ /* 0x000fe20008000000 */
[----:B------:R3:W-:Y:S01]  /*1c020*/  @P1 STG.E desc[UR24][R6.64], R38 ;  /* 0x0000002606001986 */ /* 0x0007e2000c101918 */
[----:B------:R-:W-:Y:S01]  /*1c030*/  ISETP.LT.AND P1, PT, R199, UR28, !P5 ;  /* 0x0000001cc7007c0c */ /* 0x000fe2000ef21270 */
[----:B------:R-:W1:Y:S01]  /*1c040*/  LDCU UR9, c[0x0][0x39c] ;  /* 0x00007380ff0977ac */ /* 0x000e620008000800 */
[----:B------:R-:W-:-:S02]  /*1c050*/  IADD3 R0, PT, PT, R198, 0x65, RZ ;  /* 0x00000065c6007810 */ /* 0x000fc40007ffe0ff */
[----:B------:R-:W-:Y:S01]  /*1c060*/  ISETP.LT.AND P5, PT, R200, UR33, !P5 ;  /* 0x00000021c8007c0c */ /* 0x000fe2000efa1270 */
[----:B------:R-:W1:Y:S01]  /*1c070*/  LDCU UR4, c[0x0][0x39c] ;  /* 0x00007380ff0477ac */ /* 0x000e620008000800 */
[C---:B------:R-:W-:Y:S01]  /*1c080*/  IADD3 R13, PT, PT, R15.reuse, UR30, RZ ;  /* 0x0000001e0f0d7c10 */ /* 0x040fe2000fffe0ff */
[C---:B--2---:R-:W-:Y:S01]  /*1c090*/  IMAD.WIDE R4, R15.reuse, 0x4, R2 ;  /* 0x000000040f047825 */ /* 0x044fe200078e0202 */
[----:B------:R-:W-:Y:S01]  /*1c0a0*/  ISETP.GE.AND P4, PT, R0, UR14, PT ;  /* 0x0000000e00007c0c */ /* 0x000fe2000bf86270 */
[----:B------:R-:W2:Y:S02]  /*1c0b0*/  LDCU UR15, c[0x0][0x398] ;  /* 0x00007300ff0f77ac */ /* 0x000ea40008000800 */
[----:B------:R-:W-:Y:S02]  /*1c0c0*/  VIADD R0, R198, 0x66 ;  /* 0x00000066c6007836 */ /* 0x000fe40000000000 */
[----:B------:R-:W-:Y:S01]  /*1c0d0*/  IMAD.WIDE R8, R15, 0x4, R196 ;  /* 0x000000040f087825 */ /* 0x000fe200078e02c4 */
[----:B------:R1:W-:Y:S01]  /*1c0e0*/  @P6 STG.E desc[UR24][R4.64], R167 ;  /* 0x000000a704006986 */ /* 0x0003e2000c101918 */
[----:B------:R-:W1:Y:S02]  /*1c0f0*/  LDCU UR36, c[0x0][0x398] ;  /* 0x00007300ff2477ac */ /* 0x000e640008000800 */
[C---:B---3--:R-:W-:Y:S01]  /*1c100*/  IMAD.WIDE R6, R13.reuse, 0x4, R2 ;  /* 0x000000040d067825 */ /* 0x048fe200078e0202 */
[----:B----4-:R-:W-:Y:S01]  /*1c110*/  ISETP.GE.AND P3, PT, R0, UR6, PT ;  /* 0x0000000600007c0c */ /* 0x010fe2000bf66270 */
[----:B------:R-:W3:Y:S02]  /*1c120*/  LDCU UR31, c[0x0][0x398] ;  /* 0x00007300ff1f77ac */ /* 0x000ee40008000800 */
[----:B------:R-:W-:Y:S01]  /*1c130*/  IMAD.WIDE R10, R13, 0x4, R196 ;  /* 0x000000040d0a7825 */ /* 0x000fe200078e02c4 */
[----:B------:R-:W-:Y:S01]  /*1c140*/  @P2 STG.E desc[UR24][R8.64], R39 ;  /* 0x0000002708002986 */ /* 0x000fe2000c101918 */
[----:B------:R-:W-:Y:S01]  /*1c150*/  ISETP.LT.AND P2, PT, R199, UR16, !P4 ;  /* 0x00000010c7007c0c */ /* 0x000fe2000e741270 */
[----:B------:R-:W4:Y:S01]  /*1c160*/  LDCU UR35, c[0x0][0x398] ;  /* 0x00007300ff2377ac */ /* 0x000f220008000800 */
[----:B------:R-:W-:Y:S01]  /*1c170*/  VIADD R13, R13, UR30 ;  /* 0x0000001e0d0d7c36 */ /* 0x000fe20008000000 */
[----:B------:R2:W-:Y:S01]  /*1c180*/  @P1 STG.E desc[UR24][R6.64], R168 ;  /* 0x000000a806001986 */ /* 0x0005e2000c101918 */
[----:B------:R-:W-:Y:S01]  /*1c190*/  ISETP.LT.AND P4, PT, R200, UR20, !P4 ;  /* 0x00000014c8007c0c */ /* 0x000fe2000e781270 */
[----:B------:R-:W3:Y:S02]  /*1c1a0*/  LDCU UR10, c[0x0][0x39c] ;  /* 0x00007380ff0a77ac */ /* 0x000ee40008000800 */
[----:B------:R-:W-:Y:S01]  /*1c1b0*/  @P5 STG.E desc[UR24][R10.64], R40 ;  /* 0x000000280a005986 */ /* 0x000fe2000c101918 */
[----:B------:R-:W-:Y:S01]  /*1c1c0*/  ISETP.LT.AND P5, PT, R199, UR34, !P3 ;  /* 0x00000022c7007c0c */ /* 0x000fe2000dfa1270 */
[----:B------:R-:W3:Y:S01]  /*1c1d0*/  LDCU UR12, c[0x0][0x39c] ;  /* 0x00007380ff0c77ac */ /* 0x000ee20008000800 */
[----:B------:R-:W-:-:S02]  /*1c1e0*/  IADD3 R0, PT, PT, R198, 0x67, RZ ;  /* 0x00000067c6007810 */ /* 0x000fc40007ffe0ff */
[C---:B------:R-:W-:Y:S01]  /*1c1f0*/  IADD3 R15, PT, PT, R13.reuse, UR30, RZ ;  /* 0x0000001e0d0f7c10 */ /* 0x040fe2000fffe0ff */
[C---:B-1----:R-:W-:Y:S01]  /*1c200*/  IMAD.WIDE R4, R13.reuse, 0x4, R2 ;  /* 0x000000040d047825 */ /* 0x042fe200078e0202 */
[----:B------:R-:W-:Y:S01]  /*1c210*/  ISETP.LT.AND P3, PT, R200, UR32, !P3 ;  /* 0x00000020c8007c0c */ /* 0x000fe2000df61270 */
[----:B------:R-:W1:Y:S01]  /*1c220*/  LDCU UR22, c[0x0][0x398] ;  /* 0x00007300ff1677ac */ /* 0x000e620008000800 */
[----:B------:R-:W-:Y:S01]  /*1c230*/  ISETP.GE.AND P0, PT, R0, UR9, PT ;  /* 0x0000000900007c0c */ /* 0x000fe2000bf06270 */
[----:B--2---:R-:W-:Y:S01]  /*1c240*/  IMAD.WIDE R6, R13, 0x4, R196 ;  /* 0x000000040d067825 */ /* 0x004fe200078e02c4 */
[----:B------:R2:W-:Y:S01]  /*1c250*/  @P2 STG.E desc[UR24][R4.64], R169 ;  /* 0x000000a904002986 */ /* 0x0005e2000c101918 */
[----:B------:R-:W1:Y:S02]  /*1c260*/  LDCU UR6, c[0x0][0x39c] ;  /* 0x00007380ff0677ac */ /* 0x000e640008000800 */
[----:B------:R-:W-:Y:S02]  /*1c270*/  VIADD R0, R198, 0x68 ;  /* 0x00000068c6007836 */ /* 0x000fe40000000000 */
[C---:B------:R-:W-:Y:S01]  /*1c280*/  IMAD.WIDE R8, R15.reuse, 0x4, R2 ;  /* 0x000000040f087825 */ /* 0x040fe200078e0202 */
[----:B------:R1:W-:Y:S01]  /*1c290*/  @P4 STG.E desc[UR24][R6.64], R41 ;  /* 0x0000002906004986 */ /* 0x0003e2000c101918 */
[----:B------:R-:W1:Y:S01]  /*1c2a0*/  LDCU UR26, c[0x0][0x398] ;  /* 0x00007300ff1a77ac */ /* 0x000e620008000800 */
[----:B------:R-:W-:Y:S01]  /*1c2b0*/  ISETP.GE.AND P6, PT, R0, UR4, PT ;  /* 0x0000000400007c0c */ /* 0x000fe2000bfc6270 */
[----:B------:R-:W-:Y:S01]  /*1c2c0*/  VIADD R0, R198, 0x69 ;  /* 0x00000069c6007836 */ /* 0x000fe20000000000 */
[----:B------:R1:W-:Y:S01]  /*1c2d0*/  @P5 STG.E desc[UR24][R8.64], R170 ;  /* 0x000000aa08005986 */ /* 0x0003e2000c101918 */
[----:B------:R-:W1:Y:S01]  /*1c2e0*/  LDCU UR14, c[0x0][0x398] ;  /* 0x00007300ff0e77ac */ /* 0x000e620008000800 */
[----:B--2---:R-:W-:Y:S01]  /*1c2f0*/  IMAD.WIDE R4, R15, 0x4, R196 ;  /* 0x000000040f047825 */ /* 0x004fe200078e02c4 */
[----:B------:R-:W-:-:S02]  /*1c300*/  ISETP.LT.AND P5, PT, R199, UR15, !P0 ;  /* 0x0000000fc7007c0c */ /* 0x000fc4000c7a1270 */
[----:B------:R-:W-:Y:S01]  /*1c310*/  ISETP.LT.AND P0, PT, R200, UR36, !P0 ;  /* 0x00000024c8007c0c */ /* 0x000fe2000c701270 */
[----:B------:R-:W2:Y:S01]  /*1c320*/  LDCU UR37, c[0x0][0x398] ;  /* 0x00007300ff2577ac */ /* 0x000ea20008000800 */
[----:B------:R-:W-:Y:S01]  /*1c330*/  IADD3 R15, PT, PT, R15, UR30, RZ ;  /* 0x0000001e0f0f7c10 */ /* 0x000fe2000fffe0ff */
[----:B------:R2:W-:Y:S01]  /*1c340*/  @P3 STG.E desc[UR24][R4.64], R42 ;  /* 0x0000002a04003986 */ /* 0x0005e2000c101918 */
[----:B---3--:R-:W-:Y:S01]  /*1c350*/  ISETP.LT.AND P3, PT, R199, UR31, !P6 ;  /* 0x0000001fc7007c0c */ /* 0x008fe2000f761270 */
[----:B------:R-:W3:Y:S01]  /*1c360*/  LDCU UR4, c[0x0][0x39c] ;  /* 0x00007380ff0477ac */ /* 0x000ee20008000800 */
[----:B------:R-:W-:Y:S01]  /*1c370*/  ISETP.GE.AND P1, PT, R0, UR10, PT ;  /* 0x0000000a00007c0c */ /* 0x000fe2000bf26270 */
[----:B------:R-:W-:Y:S01]  /*1c380*/  VIADD R0, R198, 0x6a ;  /* 0x0000006ac6007836 */ /* 0x000fe20000000000 */
[----:B----4-:R-:W-:Y:S01]  /*1c390*/  ISETP.LT.AND P6, PT, R200, UR35, !P6 ;  /* 0x00000023c8007c0c */ /* 0x010fe2000f7c1270 */
[C---:B-1----:R-:W-:Y:S01]  /*1c3a0*/  IMAD.WIDE R6, R15.reuse, 0x4, R2 ;  /* 0x000000040f067825 */ /* 0x042fe200078e0202 */
[----:B------:R-:W1:Y:S03]  /*1c3b0*/  LDCU UR9, c[0x0][0x39c] ;  /* 0x00007380ff0977ac */ /* 0x000e660008000800 */
[C---:B------:R-:W-:Y:S01]  /*1c3c0*/  VIADD R13, R15.reuse, UR30 ;  /* 0x0000001e0f0d7c36 */ /* 0x040fe20008000000 */
[----:B------:R-:W4:Y:S01]  /*1c3d0*/  LDCU UR18, c[0x0][0x398] ;  /* 0x00007300ff1277ac */ /* 0x000f220008000800 */
[----:B------:R-:W-:Y:S01]  /*1c3e0*/  IMAD.WIDE R8, R15, 0x4, R196 ;  /* 0x000000040f087825 */ /* 0x000fe200078e02c4 */
[----:B------:R-:W-:Y:S01]  /*1c3f0*/  ISETP.GE.AND P2, PT, R0, UR12, PT ;  /* 0x0000000c00007c0c */ /* 0x000fe2000bf46270 */
[----:B------:R1:W-:Y:S01]  /*1c400*/  @P5 STG.E desc[UR24][R6.64], R171 ;  /* 0x000000ab06005986 */ /* 0x0003e2000c101918 */
[----:B------:R-:W1:Y:S01]  /*1c410*/  LDCU UR28, c[0x0][0x398] ;  /* 0x00007300ff1c77ac */ /* 0x000e620008000800 */
[----:B------:R-:W-:-:S02]  /*1c420*/  VIADD R0, R198, 0x6b ;  /* 0x0000006bc6007836 */ /* 0x000fc40000000000 */
[----:B--2---:R-:W-:Y:S01]  /*1c430*/  IMAD.WIDE R4, R13, 0x4, R2 ;  /* 0x000000040d047825 */ /* 0x004fe200078e0202 */
[----:B------:R-:W-:Y:S01]  /*1c440*/  @P0 STG.E desc[UR24][R8.64], R43 ;  /* 0x0000002b08000986 */ /* 0x000fe2000c101918 */
[----:B------:R-:W-:Y:S01]  /*1c450*/  ISETP.LT.AND P0, PT, R199, UR22, !P1 ;  /* 0x00000016c7007c0c */ /* 0x000fe2000cf01270 */
[----:B------:R-:W2:Y:S01]  /*1c460*/  LDCU UR16, c[0x0][0x398] ;  /* 0x00007300ff1077ac */ /* 0x000ea20008000800 */
[C---:B------:R-:W-:Y:S01]  /*1c470*/  IMAD.WIDE R10, R13.reuse, 0x4, R196 ;  /* 0x000000040d0a7825 */ /* 0x040fe200078e02c4 */
[----:B------:R-:W-:Y:S01]  /*1c480*/  ISETP.GE.AND P4, PT, R0, UR6, PT ;  /* 0x0000000600007c0c */ /* 0x000fe2000bf86270 */
[----:B------:R2:W-:Y:S01]  /*1c490*/  @P3 STG.E desc[UR24][R4.64], R172 ;  /* 0x000000ac04003986 */ /* 0x0005e2000c101918 */
[----:B------:R-:W4:Y:S01]  /*1c4a0*/  LDCU UR20, c[0x0][0x398] ;  /* 0x00007300ff1477ac */ /* 0x000f220008000800 */
[----:B------:R-:W-:Y:S01]  /*1c4b0*/  VIADD R0, R198, 0x6c ;  /* 0x0000006cc6007836 */ /* 0x000fe20000000000 */
[----:B------:R-:W-:Y:S01]  /*1c4c0*/  IADD3 R13, PT, PT, R13, UR30, RZ ;  /* 0x0000001e0d0d7c10 */ /* 0x000fe2000fffe0ff */
[----:B------:R-:W-:Y:S01]  /*1c4d0*/  @P6 STG.E desc[UR24][R10.64], R44 ;  /* 0x0000002c0a006986 */ /* 0x000fe2000c101918 */
[----:B------:R-:W4:Y:S01]  /*1c4e0*/  LDCU UR6, c[0x0][0x39c] ;  /* 0x00007380ff0677ac */ /* 0x000f220008000800 */
[----:B------:R-:W-:-:S02]  /*1c4f0*/  ISETP.LT.AND P3, PT, R200, UR26, !P1 ;  /* 0x0000001ac8007c0c */ /* 0x000fc4000cf61270 */
[----:B------:R-:W-:Y:S01]  /*1c500*/  ISETP.LT.AND P6, PT, R199, UR14, !P2 ;  /* 0x0000000ec7007c0c */ /* 0x000fe2000d7c1270 */
[C---:B-1----:R-:W-:Y:S01]  /*1c510*/  IMAD.WIDE R6, R13.reuse, 0x4, R2 ;  /* 0x000000040d067825 */ /* 0x042fe200078e0202 */
[----:B------:R-:W-:Y:S01]  /*1c520*/  ISETP.LT.AND P2, PT, R200, UR37, !P2 ;  /* 0x00000025c8007c0c */ /* 0x000fe2000d741270 */
[----:B------:R-:W1:Y:S01]  /*1c530*/  LDCU UR10, c[0x0][0x398] ;  /* 0x00007300ff0a77ac */ /* 0x000e620008000800 */
[----:B---3--:R-:W-:Y:S01]  /*1c540*/  ISETP.GE.AND P5, PT, R0, UR4, PT ;  /* 0x0000000400007c0c */ /* 0x008fe2000bfa6270 */
[C---:B------:R-:W-:Y:S01]  /*1c550*/  VIADD R15, R13.reuse, UR30 ;  /* 0x0000001e0d0f7c36 */ /* 0x040fe20008000000 */
[----:B------:R-:W3:Y:S01]  /*1c560*/  LDCU UR4, c[0x0][0x39c] ;  /* 0x00007380ff0477ac */ /* 0x000ee20008000800 */
[----:B------:R-:W-:Y:S02]  /*1c570*/  VIADD R0, R198, 0x6d ;  /* 0x0000006dc6007836 */ /* 0x000fe40000000000 */
[----:B--2---:R-:W-:Y:S01]  /*1c580*/  IMAD.WIDE R4, R13, 0x4, R196 ;  /* 0x000000040d047825 */ /* 0x004fe200078e02c4 */
[----:B------:R2:W-:Y:S01]  /*1c590*/  @P0 STG.E desc[UR24][R6.64], R173 ;  /* 0x000000ad06000986 */ /* 0x0005e2000c101918 */
[----:B------:R-:W1:Y:S02]  /*1c5a0*/  LDCU UR12, c[0x0][0x398] ;  /* 0x00007300ff0c77ac */ /* 0x000e640008000800 */
[----:B------:R-:W-:Y:S01]  /*1c5b0*/  IMAD.WIDE R8, R15, 0x4, R2 ;  /* 0x000000040f087825 */ /* 0x000fe200078e0202 */
[----:B------:R-:W-:Y:S01]  /*1c5c0*/  ISETP.GE.AND P1, PT, R0, UR9, PT ;  /* 0x0000000900007c0c */ /* 0x000fe2000bf26270 */
[----:B------:R1:W-:Y:S01]  /*1c5d0*/  @P3 STG.E desc[UR24][R4.64], R45 ;  /* 0x0000002d04003986 */ /* 0x0003e2000c101918 */
[----:B------:R-:W1:Y:S01]  /*1c5e0*/  LDCU UR15, c[0x0][0x398] ;  /* 0x00007300ff0f77ac */ /* 0x000e620008000800 */
[----:B------:R-:W-:-:S02]  /*1c5f0*/  IADD3 R0, PT, PT, R198, 0x6e, RZ ;  /* 0x0000006ec6007810 */ /* 0x000fc40007ffe0ff */
[----:B------:R1:W-:Y:S01]  /*1c600*/  @P6 STG.E desc[UR24][R8.64], R174 ;  /* 0x000000ae08006986 */ /* 0x0003e2000c101918 */
[----:B------:R-:W3:Y:S01]  /*1c610*/  LDCU UR31, c[0x0][0x398] ;  /* 0x00007300ff1f77ac */ /* 0x000ee20008000800 */
[----:B--2---:R-:W-:Y:S01]  /*1c620*/  IMAD.WIDE R6, R15, 0x4, R196 ;  /* 0x000000040f067825 */ /* 0x004fe200078e02c4 */
[----:B----4-:R-:W-:Y:S01]  /*1c630*/  ISETP.LT.AND P6, PT, R199, UR18, !P4 ;  /* 0x00000012c7007c0c */ /* 0x010fe2000e7c1270 */
[----:B------:R-:W2:Y:S01]  /*1c640*/  LDCU UR9, c[0x0][0x39c] ;  /* 0x00007380ff0977ac */ /* 0x000ea20008000800 */
[----:B------:R-:W-:Y:S01]  /*1c650*/  ISETP.LT.AND P4, PT, R200, UR28, !P4 ;  /* 0x0000001cc8007c0c */ /* 0x000fe2000e781270 */
[----:B------:R-:W-:Y:S01]  /*1c660*/  VIADD R15, R15, UR30 ;  /* 0x0000001e0f0f7c36 */ /* 0x000fe20008000000 */
[----:B------:R4:W-:Y:S01]  /*1c670*/  @P2 STG.E desc[UR24][R6.64], R46 ;  /* 0x0000002e06002986 */ /* 0x0009e2000c101918 */
[----:B------:R-:W-:Y:S01]  /*1c680*/  ISETP.LT.AND P2, PT, R199, UR16, !P5 ;  /* 0x00000010c7007c0c */ /* 0x000fe2000ef41270 */
[----:B------:R-:W2:Y:S01]  /*1c690*/  LDCU UR22, c[0x0][0x398] ;  /* 0x00007300ff1677ac */ /* 0x000ea20008000800 */
[----:B------:R-:W-:Y:S01]  /*1c6a0*/  ISETP.GE.AND P0, PT, R0, UR6, PT ;  /* 0x0000000600007c0c */ /* 0x000fe2000bf06270 */
[----:B------:R-:W-:Y:S01]  /*1c6b0*/  VIADD R0, R198, 0x6f ;  /* 0x0000006fc6007836 */ /* 0x000fe20000000000 */
[----:B------:R-:W-:Y:S01]  /*1c6c0*/  ISETP.LT.AND P5, PT, R200, UR20, !P5 ;  /* 0x00000014c8007c0c */ /* 0x000fe2000efa1270 */
[C---:B------:R-:W-:Y:S01]  /*1c6d0*/  VIADD R13, R15.reuse, UR30 ;  /* 0x0000001e0f0d7c36 */ /* 0x040fe20008000000 */
[----:B------:R-:W2:Y:S01]  /*1c6e0*/  LDCU UR14, c[0x0][0x398] ;  /* 0x00007300ff0e77ac */ /* 0x000ea20008000800 */
[C---:B-1----:R-:W-:Y:S01]  /*1c6f0*/  IMAD.WIDE R4, R15.reuse, 0x4, R2 ;  /* 0x000000040f047825 */ /* 0x042fe200078e0202 */
[----:B---3--:R-:W-:Y:S01]  /*1c700*/  ISETP.GE.AND P3, PT, R0, UR4, PT ;  /* 0x0000000400007c0c */ /* 0x008fe2000bf66270 */
[----:B------:R-:W1:Y:S02]  /*1c710*/  LDCU UR4, c[0x0][0x39c] ;  /* 0x00007380ff0477ac */ /* 0x000e640008000800 */
[----:B------:R-:W-:Y:S01]  /*1c720*/  IMAD.WIDE R8, R15, 0x4, R196 ;  /* 0x000000040f087825 */ /* 0x000fe200078e02c4 */
[----:B------:R3:W-:Y:S01]  /*1c730*/  @P6 STG.E desc[UR24][R4.64], R175 ;  /* 0x000000af04006986 */ /* 0x0007e2000c101918 */
[----:B------:R-:W1:Y:S02]  /*1c740*/  LDCU UR26, c[0x0][0x398] ;  /* 0x00007300ff1a77ac */ /* 0x000e640008000800 */
[C---:B----4-:R-:W-:Y:S01]  /*1c750*/  IMAD.WIDE R6, R13.reuse, 0x4, R2 ;  /* 0x000000040d067825 */ /* 0x050fe200078e0202 */
[----:B------:R-:W-:Y:S01]  /*1c760*/  @P4 STG.E desc[UR24][R8.64], R47 ;  /* 0x0000002f08004986 */ /* 0x000fe2000c101918 */
[----:B------:R-:W4:Y:S02]  /*1c770*/  LDCU UR32, c[0x0][0x398] ;  /* 0x00007300ff2077ac */ /* 0x000f240008000800 */
[----:B------:R-:W-:Y:S01]  /*1c780*/  IMAD.WIDE R10, R13, 0x4, R196 ;  /* 0x000000040d0a7825 */ /* 0x000fe200078e02c4 */
[----:B------:R-:W-:Y:S01]  /*1c790*/  ISETP.LT.AND P4, PT, R199, UR10, !P1 ;  /* 0x0000000ac7007c0c */ /* 0x000fe2000cf81270 */
[----:B------:R1:W-:Y:S01]  /*1c7a0*/  @P2 STG.E desc[UR24][R6.64], R176 ;  /* 0x000000b006002986 */ /* 0x0003e2000c101918 */
[----:B------:R-:W-:Y:S01]  /*1c7b0*/  ISETP.LT.AND P1, PT, R200, UR12, !P1 ;  /* 0x0000000cc8007c0c */ /* 0x000fe2000cf21270 */
[----:B------:R-:W-:Y:S01]  /*1c7c0*/  VIADD R13, R13, UR30 ;  /* 0x0000001e0d0d7c36 */ /* 0x000fe20008000000 */
[----:B------:R-:W-:Y:S01]  /*1c7d0*/  IADD3 R0, PT, PT, R198, 0x70, RZ ;  /* 0x00000070c6007810 */ /* 0x000fe20007ffe0ff */
[----:B------:R-:W-:Y:S01]  /*1c7e0*/  @P5 STG.E desc[UR24][R10.64], R48 ;  /* 0x000000300a005986 */ /* 0x000fe2000c101918 */
[----:B------:R-:W-:Y:S01]  /*1c7f0*/  ISETP.LT.AND P5, PT, R199, UR15, !P0 ;  /* 0x0000000fc7007c0c */ /* 0x000fe2000c7a1270 */
[----:B------:R-:W4:Y:S01]  /*1c800*/  LDCU UR6, c[0x0][0x39c] ;  /* 0x00007380ff0677ac */ /* 0x000f220008000800 */
[C---:B------:R-:W-:Y:S01]  /*1c810*/  VIADD R15, R13.reuse, UR30 ;  /* 0x0000001e0d0f7c36 */ /* 0x040fe20008000000 */
[----:B------:R-:W-:Y:S01]  /*1c820*/  ISETP.LT.AND P0, PT, R200, UR31, !P0 ;  /* 0x0000001fc8007c0c */ /* 0x000fe2000c701270 */
[C---:B---3--:R-:W-:Y:S01]  /*1c830*/  IMAD.WIDE R4, R13.reuse, 0x4, R2 ;  /* 0x000000040d047825 */ /* 0x048fe200078e0202 */
[----:B--2---:R-:W-:Y:S01]  /*1c840*/  ISETP.GE.AND P6, PT, R0, UR9, PT ;  /* 0x0000000900007c0c */ /* 0x004fe2000bfc6270 */
[----:B------:R-:W2:Y:S01]  /*1c850*/  LDCU UR9, c[0x0][0x39c] ;  /* 0x00007380ff0977ac */ /* 0x000ea20008000800 */
[----:B------:R-:W-:Y:S01]  /*1c860*/  IADD3 R0, PT, PT, R198, 0x71, RZ ;  /* 0x00000071c6007810 */ /* 0x000fe20007ffe0ff */
[----:B-1----:R-:W-:Y:S01]  /*1c870*/  IMAD.WIDE R6, R13, 0x4, R196 ;  /* 0x000000040d067825 */ /* 0x002fe200078e02c4 */
[----:B------:R1:W-:Y:S01]  /*1c880*/  @P4 STG.E desc[UR24][R4.64], R177 ;  /* 0x000000b104004986 */ /* 0x0003e2000c101918 */
[----:B------:R-:W3:Y:S02]  /*1c890*/  LDCU UR18, c[0x0][0x398] ;  /* 0x00007300ff1277ac */ /* 0x000ee40008000800 */
[C---:B------:R-:W-:Y:S01]  /*1c8a0*/  IMAD.WIDE R8, R15.reuse, 0x4, R2 ;  /* 0x000000040f087825 */ /* 0x040fe200078e0202 */
[----:B------:R-:W-:Y:S01]  /*1c8b0*/  ISETP.GE.AND P2, PT, R0, UR4, PT ;  /* 0x0000000400007c0c */ /* 0x000fe2000bf46270 */
[----:B------:R-:W2:Y:S01]  /*1c8c0*/  LDCU UR4, c[0x0][0x39c] ;  /* 0x00007380ff0477ac */ /* 0x000ea20008000800 */
[----:B------:R3:W-:Y:S01]  /*1c8d0*/  @P1 STG.E desc[UR24][R6.64], R49 ;  /* 0x0000003106001986 */ /* 0x0007e2000c101918 */
[----:B------:R-:W-:Y:S01]  /*1c8e0*/  VIADD R0, R198, 0x72 ;  /* 0x00000072c6007836 */ /* 0x000fe20000000000 */
[----:B------:R-:W2:Y:S02]  /*1c8f0*/  LDCU UR16, c[0x0][0x398] ;  /* 0x00007300ff1077ac */ /* 0x000ea40008000800 */
[----:B------:R2:W-:Y:S01]  /*1c900*/  @P5 STG.E desc[UR24][R8.64], R178 ;  /* 0x000000b208005986 */ /* 0x0005e2000c101918 */
[----:B-1----:R-:W-:Y:S01]  /*1c910*/  IMAD.WIDE R4, R15, 0x4, R196 ;  /* 0x000000040f047825 */ /* 0x002fe200078e02c4 */
[----:B------:R-:W-:Y:S01]  /*1c920*/  ISETP.LT.AND P5, PT, R199, UR22, !P3 ;  /* 0x00000016c7007c0c */ /* 0x000fe2000dfa1270 */
[----:B------:R-:W1:Y:S01]  /*1c930*/  LDCU UR10, c[0x0][0x398] ;  /* 0x00007300ff0a77ac */ /* 0x000e620008000800 */
[----:B------:R-:W-:Y:S01]  /*1c940*/  ISETP.LT.AND P3, PT, R200, UR14, !P3 ;  /* 0x0000000ec8007c0c */ /* 0x000fe2000df61270 */
[----:B------:R-:W-:Y:S01]  /*1c950*/  VIADD R15, R15, UR30 ;  /* 0x0000001e0f0f7c36 */ /* 0x000fe20008000000 */
[----:B------:R1:W-:Y:S01]  /*1c960*/  @P0 STG.E desc[UR24][R4.64], R50 ;  /* 0x0000003204000986 */ /* 0x0003e2000c101918 */
[----:B------:R-:W1:Y:S01]  /*1c970*/  LDCU UR12, c[0x0][0x398] ;  /* 0x00007300ff0c77ac */ /* 0x000e620008000800 */
[----:B------:R-:W-:-:S02]  /*1c980*/  ISETP.LT.AND P0, PT, R199, UR26, !P6 ;  /* 0x0000001ac7007c0c */ /* 0x000fc4000f701270 */
[----:B----4-:R-:W-:Y:S01]  /*1c990*/  ISETP.GE.AND P4, PT, R0, UR6, PT ;  /* 0x0000000600007c0c */ /* 0x010fe2000bf86270 */
[C---:B---3--:R-:W-:Y:S01]  /*1c9a0*/  IMAD.WIDE R6, R15.reuse, 0x4, R2 ;  /* 0x000000040f067825 */ /* 0x048fe200078e0202 */
[----:B------:R-:W-:Y:S01]  /*1c9b0*/  ISETP.LT.AND P6, PT, R200, UR32, !P6 ;  /* 0x00000020c8007c0c */ /* 0x000fe2000f7c1270 */
[----:B------:R-:W3:Y:S01]  /*1c9c0*/  LDCU UR6, c[0x0][0x39c] ;  /* 0x00007380ff0677ac */ /* 0x000ee20008000800 */
[----:B------:R-:W-:Y:S02]  /*1c9d0*/  IADD3 R0, PT, PT, R198, 0x73, RZ ;  /* 0x00000073c6007810 */ /* 0x000fe40007ffe0ff */
[C---:B------:R-:W-:Y:S01]  /*1c9e0*/  IADD3 R13, PT, PT, R15.reuse, UR30, RZ ;  /* 0x0000001e0f0d7c10 */ /* 0x040fe2000fffe0ff */
[----:B--2---:R-:W-:Y:S01]  /*1c9f0*/  IMAD.WIDE R8, R15, 0x4, R196 ;  /* 0x000000040f087825 */ /* 0x004fe200078e02c4 */
[----:B------:R-:W-:Y:S01]  /*1ca00*/  ISETP.GE.AND P1, PT, R0, UR9, PT ;  /* 0x0000000900007c0c */ /* 0x000fe2000bf26270 */
[----:B------:R2:W-:Y:S01]  /*1ca10*/  @P5 STG.E desc[UR24][R6.64], R179 ;  /* 0x000000b306005986 */ /* 0x0005e2000c101918 */
[----:B------:R-:W4:Y:S01]  /*1ca20*/  LDCU UR15, c[0x0][0x398] ;  /* 0x00007300ff0f77ac */ /* 0x000f220008000800 */
[----:B------:R-:W-:-:S02]  /*1ca30*/  VIADD R0, R198, 0x74 ;  /* 0x00000074c6007836 */ /* 0x000fc40000000000 */
[----:B-1----:R-:W-:Y:S01]  /*1ca40*/  IMAD.WIDE R4, R13, 0x4, R2 ;  /* 0x000000040d047825 */ /* 0x002fe200078e0202 */
[----:B------:R-:W-:Y:S01]  /*1ca50*/  @P3 STG.E desc[UR24][R8.64], R51 ;  /* 0x0000003308003986 */ /* 0x000fe2000c101918 */
[----:B------:R-:W-:Y:S01]  /*1ca60*/  ISETP.LT.AND P3, PT, R199, UR18, !P2 ;  /* 0x00000012c7007c0c */ /* 0x000fe2000d761270 */
[----:B------:R-:W1:Y:S01]  /*1ca70*/  LDCU UR9, c[0x0][0x398] ;  /* 0x00007300ff0977ac */ /* 0x000e620008000800 */
[C---:B------:R-:W-:Y:S01]  /*1ca80*/  IMAD.WIDE R10, R13.reuse, 0x4, R196 ;  /* 0x000000040d0a7825 */ /* 0x040fe200078e02c4 */
[----:B------:R-:W-:Y:S01]  /*1ca90*/  ISETP.GE.AND P5, PT, R0, UR4, PT ;  /* 0x0000000400007c0c */ /* 0x000fe2000bfa6270 */
[----:B------:R3:W-:Y:S01]  /*1caa0*/  @P0 STG.E desc[UR24][R4.64], R180 ;  /* 0x000000b404000986 */ /* 0x0007e2000c101918 */
[----:B------:R-:W1:Y:S01]  /*1cab0*/  LDCU UR4, c[0x0][0x398] ;  /* 0x00007300ff0477ac */ /* 0x000e620008000800 */
[----:B------:R-:W-:Y:S01]  /*1cac0*/  VIADD R13, R13, UR30 ;  /* 0x0000001e0d0d7c36 */ /* 0x000fe20008000000 */
[----:B------:R-:W-:Y:S01]  /*1cad0*/  ISETP.LT.AND P2, PT, R200, UR16, !P2 ;  /* 0x00000010c8007c0c */ /* 0x000fe2000d741270 */
[----:B------:R-:W-:Y:S01]  /*1cae0*/  @P6 STG.E desc[UR24][R10.64], R52 ;  /* 0x000000340a006986 */ /* 0x000fe2000c101918 */
[----:B------:R-:W1:Y:S01]  /*1caf0*/  LDCU UR14, c[0x0][0x398] ;  /* 0x00007300ff0e77ac */ /* 0x000e620008000800 */
[----:B------:R-:W-:-:S02]  /*1cb00*/  ISETP.LT.AND P6, PT, R199, UR10, !P4 ;  /* 0x0000000ac7007c0c */ /* 0x000fc4000e7c1270 */
[----:B------:R-:W-:Y:S01]  /*1cb10*/  ISETP.LT.AND P4, PT, R200, UR12, !P4 ;  /* 0x0000000cc8007c0c */ /* 0x000fe2000e781270 */
[C---:B--2---:R-:W-:Y:S01]  /*1cb20*/  IMAD.WIDE R6, R13.reuse, 0x4, R2 ;  /* 0x000000040d067825 */ /* 0x044fe200078e0202 */
[C---:B------:R-:W-:Y:S01]  /*1cb30*/  IADD3 R15, PT, PT, R13.reuse, UR30, RZ ;  /* 0x0000001e0d0f7c10 */ /* 0x040fe2000fffe0ff */
[----:B------:R-:W2:Y:S02]  /*1cb40*/  LDCU UR18, c[0x0][0x398] ;  /* 0x00007300ff1277ac */ /* 0x000ea40008000800 */
[----:B---3--:R-:W-:Y:S01]  /*1cb50*/  IMAD.WIDE R4, R13, 0x4, R196 ;  /* 0x000000040d047825 */ /* 0x008fe200078e02c4 */
[----:B------:R3:W-:Y:S01]  /*1cb60*/  @P3 STG.E desc[UR24][R6.64], R181 ;  /* 0x000000b506003986 */ /* 0x0007e2000c101918 */
[----:B------:R-:W1:Y:S02]  /*1cb70*/  LDCU UR10, c[0x0][0x398] ;  /* 0x00007300ff0a77ac */ /* 0x000e640008000800 */
[----:B------:R-:W-:Y:S02]  /*1cb80*/  VIADD R0, R198, 0x75 ;  /* 0x00000075c6007836 */ /* 0x000fe40000000000 */
[C---:B------:R-:W-:Y:S01]  /*1cb90*/  IMAD.WIDE R8, R15.reuse, 0x4, R2 ;  /* 0x000000040f087825 */ /* 0x040fe200078e0202 */
[----:B------:R1:W-:Y:S01]  /*1cba0*/  @P2 STG.E desc[UR24][R4.64], R53 ;  /* 0x0000003504002986 */ /* 0x0003e2000c101918 */
[----:B------:R-:W2:Y:S01]  /*1cbb0*/  LDCU UR12, c[0x0][0x398] ;  /* 0x00007300ff0c77ac */ /* 0x000ea20008000800 */
[----:B------:R-:W-:Y:S01]  /*1cbc0*/  ISETP.GE.AND P0, PT, R0, UR6, PT ;  /* 0x0000000600007c0c */ /* 0x000fe2000bf06270 */
[----:B------:R-:W2:Y:S01]  /*1cbd0*/  LDCU UR16, c[0x0][0x398] ;  /* 0x00007300ff1077ac */ /* 0x000ea20008000800 */
[----:B---3--:R-:W-:Y:S01]  /*1cbe0*/  IMAD.WIDE R6, R15, 0x4, R196 ;  /* 0x000000040f067825 */ /* 0x008fe200078e02c4 */
[----:B------:R3:W-:Y:S01]  /*1cbf0*/  @P6 STG.E desc[UR24][R8.64], R182 ;  /* 0x000000b608006986 */ /* 0x0007e2000c101918 */
[----:B----4-:R-:W-:Y:S01]  /*1cc00*/  ISETP.LT.AND P6, PT, R199, UR15, !P1 ;  /* 0x0000000fc7007c0c */ /* 0x010fe2000cfc1270 */
[----:B------:R-:W4:Y:S01]  /*1cc10*/  LDCU UR6, c[0x0][0x398] ;  /* 0x00007300ff0677ac */ /* 0x000f220008000800 */
[----:B------:R-:W-:Y:S01]  /*1cc20*/  VIADD R0, R198, 0x76 ;  /* 0x00000076c6007836 */ /* 0x000fe20000000000 */
[----:B------:R-:W-:Y:S01]  /*1cc30*/  IADD3 R15, PT, PT, R15, UR30, RZ ;  /* 0x0000001e0f0f7c10 */ /* 0x000fe2000fffe0ff */
[----:B------:R2:W-:Y:S01]  /*1cc40*/  @P4 STG.E desc[UR24][R6.64], R54 ;  /* 0x0000003606004986 */ /* 0x0005e2000c101918 */
[----:B-1----:R-:W-:Y:S01]  /*1cc50*/  ISETP.LT.AND P1, PT, R200, UR9, !P1 ;  /* 0x00000009c8007c0c */ /* 0x002fe2000cf21270 */
[----:B------:R-:W1:Y:S01]  /*1cc60*/  LDCU UR9, c[0x0][0x398] ;  /* 0x00007300ff0977ac */ /* 0x000e620008000800 */
[----:B------:R-:W-:-:S02]  /*1cc70*/  ISETP.LT.AND P4, PT, R199, UR4, !P5 ;  /* 0x00000004c7007c0c */ /* 0x000fc4000ef81270 */
[----:B------:R-:W-:Y:S01]  /*1cc80*/  ISETP.LT.AND P5, PT, R200, UR14, !P5 ;  /* 0x0000000ec8007c0c */ /* 0x000fe2000efa1270 */
[C---:B------:R-:W-:Y:S01]  /*1cc90*/  VIADD R13, R15.reuse, UR30 ;  /* 0x0000001e0f0d7c36 */ /* 0x040fe20008000000 */
[----:B------:R-:W-:Y:S01]  /*1cca0*/  ISETP.GE.AND P3, PT, R0, UR29, PT ;  /* 0x0000001d00007c0c */ /* 0x000fe2000bf66270 */
[----:B------:R-:W-:Y:S01]  /*1ccb0*/  VIADD R0, R198, 0x77 ;  /* 0x00000077c6007836 */ /* 0x000fe20000000000 */
[----:B------:R-:W1:Y:S01]  /*1ccc0*/  LDCU UR4, c[0x0][0x398] ;  /* 0x00007300ff0477ac */ /* 0x000e620008000800 */
[C---:B------:R-:W-:Y:S01]  /*1ccd0*/  IMAD.WIDE R4, R15.reuse, 0x4, R2 ;  /* 0x000000040f047825 */ /* 0x040fe200078e0202 */
[----:B------:R-:W1:Y:S03]  /*1cce0*/  LDCU UR14, c[0x0][0x398] ;  /* 0x00007300ff0e77ac */ /* 0x000e660008000800 */
[----:B---3--:R-:W-:Y:S01]  /*1ccf0*/  IMAD.WIDE R8, R15, 0x4, R196 ;  /* 0x000000040f087825 */ /* 0x008fe200078e02c4 */
[----:B------:R-:W-:Y:S01]  /*1cd00*/  ISETP.GE.AND P2, PT, R0, UR11, PT ;  /* 0x0000000b00007c0c */ /* 0x000fe2000bf46270 */
[----:B------:R-:W3:Y:S02]  /*1cd10*/  LDCU UR15, c[0x0][0x398] ;  /* 0x00007300ff0f77ac */ /* 0x000ee40008000800 */
[C---:B--2---:R-:W-:Y:S01]  /*1cd20*/  IMAD.WIDE R6, R13.reuse, 0x4, R2 ;  /* 0x000000040d067825 */ /* 0x044fe200078e0202 */
[----:B------:R2:W-:Y:S01]  /*1cd30*/  @P6 STG.E desc[UR24][R4.64], R183 ;  /* 0x000000b704006986 */ /* 0x0005e2000c101918 */
[----:B------:R-:W1:Y:S02]  /*1cd40*/  LDCU UR11, c[0x0][0x398] ;  /* 0x00007300ff0b77ac */ /* 0x000e640008000800 */
[----:B------:R-:W-:Y:S01]  /*1cd50*/  IMAD.WIDE R10, R13, 0x4, R196 ;  /* 0x000000040d0a7825 */ /* 0x000fe200078e02c4 */
[----:B------:R-:W-:Y:S01]  /*1cd60*/  @P1 STG.E desc[UR24][R8.64], R55 ;  /* 0x0000003708001986 */ /* 0x000fe2000c101918 */
[----:B------:R-:W-:-:S03]  /*1cd70*/  ISETP.LT.AND P1, PT, R199, UR18, !P0 ;  /* 0x00000012c7007c0c */ /* 0x000fc6000c721270 */
[----:B------:R1:W-:Y:S01]  /*1cd80*/  @P4 STG.E desc[UR24][R6.64], R184 ;  /* 0x000000b806004986 */ /* 0x0003e2000c101918 */
[----:B------:R-:W-:Y:S01]  /*1cd90*/  ISETP.LT.AND P4, PT, R200, UR10, !P0 ;  /* 0x0000000ac8007c0c */ /* 0x000fe2000c781270 */
[----:B------:R-:W-:Y:S01]  /*1cda0*/  VIADD R0, R198, 0x78 ;  /* 0x00000078c6007836 */ /* 0x000fe20000000000 */
[----:B------:R-:W-:Y:S01]  /*1cdb0*/  IADD3 R13, PT, PT, R13, UR30, RZ ;  /* 0x0000001e0d0d7c10 */ /* 0x000fe2000fffe0ff */
[----:B------:R-:W-:Y:S01]  /*1cdc0*/  @P5 STG.E desc[UR24][R10.64], R56 ;  /* 0x000000380a005986 */ /* 0x000fe2000c101918 */
[----:B----4-:R-:W-:Y:S01]  /*1cdd0*/  ISETP.LT.AND P5, PT, R199, UR6, !P3 ;  /* 0x00000006c7007c0c */ /* 0x010fe2000dfa1270 */
[----:B------:R-:W4:Y:S02]  /*1cde0*/  LDCU UR6, c[0x0][0x398] ;  /* 0x00007300ff0677ac */ /* 0x000f240008000800 */
[C---:B------:R-:W-:Y:S02]  /*1cdf0*/  VIADD R15, R13.reuse, UR30 ;  /* 0x0000001e0d0f7c36 */ /* 0x040fe40008000000 */
[C---:B--2---:R-:W-:Y:S01]  /*1ce00*/  IMAD.WIDE R4, R13.reuse, 0x4, R2 ;  /* 0x000000040d047825 */ /* 0x044fe200078e0202 */
[----:B------:R-:W2:Y:S03]  /*1ce10*/  LDCU UR10, c[0x0][0x398] ;  /* 0x00007300ff0a77ac */ /* 0x000ea60008000800 */
[----:B-1----:R-:W-:Y:S01]  /*1ce20*/  IMAD.WIDE R6, R13, 0x4, R196 ;  /* 0x000000040d067825 */ /* 0x002fe200078e02c4 */
[----:B------:R-:W-:Y:S01]  /*1ce30*/  ISETP.GE.AND P6, PT, R0, UR27, PT ;  /* 0x0000001b00007c0c */ /* 0x000fe2000bfc6270 */
[----:B------:R1:W-:Y:S02]  /*1ce40*/  @P1 STG.E desc[UR24][R4.64], R185 ;  /* 0x000000b904001986 */ /* 0x0003e4000c101918 */
[----:B------:R-:W-:Y:S01]  /*1ce50*/  IMAD.WIDE R8, R15, 0x4, R2 ;  /* 0x000000040f087825 */ /* 0x000fe200078e0202 */
[----:B------:R-:W-:Y:S01]  /*1ce60*/  ISETP.LT.AND P3, PT, R200, UR12, !P3 ;  /* 0x0000000cc8007c0c */ /* 0x000fe2000df61270 */
[----:B------:R2:W-:Y:S01]  /*1ce70*/  @P4 STG.E desc[UR24][R6.64], R57 ;  /* 0x0000003906004986 */ /* 0x0005e2000c101918 */
[C---:B------:R-:W-:Y:S01]  /*1ce80*/  ISETP.LT.AND P4, PT, R199.reuse, UR16, !P2 ;  /* 0x00000010c7007c0c */ /* 0x040fe2000d781270 */
[----:B------:R-:W-:Y:S01]  /*1ce90*/  VIADD R0, R198, 0x79 ;  /* 0x00000079c6007836 */ /* 0x000fe20000000000 */
[----:B------:R-:W-:Y:S01]  /*1cea0*/  ISETP.LT.AND P2, PT, R200, UR11, !P2 ;  /* 0x0000000bc8007c0c */ /* 0x000fe2000d741270 */
[----:B------:R2:W-:Y:S01]  /*1ceb0*/  @P5 STG.E desc[UR24][R8.64], R186 ;  /* 0x000000ba08005986 */ /* 0x0005e2000c101918 */
[----:B------:R-:W-:Y:S01]  /*1cec0*/  ISETP.LT.AND P5, PT, R199, UR9, !P6 ;  /* 0x00000009c7007c0c */ /* 0x000fe2000f7a1270 */
[----:B------:R-:W3:Y:S01]  /*1ced0*/  LDCU UR12, c[0x0][0x398] ;  /* 0x00007300ff0c77ac */ /* 0x000ee20008000800 */
[C---:B-1----:R-:W-:Y:S01]  /*1cee0*/  IMAD.WIDE R4, R15.reuse, 0x4, R196 ;  /* 0x000000040f047825 */ /* 0x042fe200078e02c4 */
[----:B------:R-:W-:Y:S01]  /*1cef0*/  ISETP.GE.AND P0, PT, R0, UR23, PT ;  /* 0x0000001700007c0c */ /* 0x000fe2000bf06270 */
[----:B------:R-:W1:Y:S02]  /*1cf00*/  LDCU UR9, c[0x0][0x398] ;  /* 0x00007300ff0977ac */ /* 0x000e640008000800 */
[----:B------:R-:W-:Y:S01]  /*1cf10*/  VIADD R15, R15, UR30 ;  /* 0x0000001e0f0f7c36 */ /* 0x000fe20008000000 */
[----:B------:R-:W-:Y:S01]  /*1cf20*/  IADD3 R0, PT, PT, R198, 0x7a, RZ ;  /* 0x0000007ac6007810 */ /* 0x000fe20007ffe0ff */
[----:B------:R-:W1:Y:S03]  /*1cf30*/  LDCU UR11, c[0x0][0x398] ;  /* 0x00007300ff0b77ac */ /* 0x000e660008000800 */
[C---:B------:R-:W-:Y:S01]  /*1cf40*/  IADD3 R13, PT, PT, R15.reuse, UR30, RZ ;  /* 0x0000001e0f0d7c10 */ /* 0x040fe2000fffe0ff */
[C---:B--2---:R-:W-:Y:S01]  /*1cf50*/  IMAD.WIDE R6, R15.reuse, 0x4, R2 ;  /* 0x000000040f067825 */ /* 0x044fe200078e0202 */
[----:B------:R-:W-:Y:S01]  /*1cf60*/  ISETP.GE.AND P1, PT, R0, UR7, PT ;  /* 0x0000000700007c0c */ /* 0x000fe2000bf26270 */
[----:B------:R-:W2:Y:S02]  /*1cf70*/  LDCU UR7, c[0x0][0x398] ;  /* 0x00007300ff0777ac */ /* 0x000ea40008000800 */
[----:B------:R-:W-:Y:S01]  /*1cf80*/  IMAD.WIDE R8, R15, 0x4, R196 ;  /* 0x000000040f087825 */ /* 0x000fe200078e02c4 */
[----:B------:R1:W-:Y:S01]  /*1cf90*/  @P3 STG.E desc[UR24][R4.64], R58 ;  /* 0x0000003a04003986 */ /* 0x0003e2000c101918 */
[----:B------:R-:W2:Y:S02]  /*1cfa0*/  LDCU UR16, c[0x0][0x398] ;  /* 0x00007300ff1077ac */ /* 0x000ea40008000800 */
[----:B------:R-:W-:Y:S01]  /*1cfb0*/  IMAD.WIDE R10, R13, 0x4, R2 ;  /* 0x000000040d0a7825 */ /* 0x000fe200078e0202 */
[----:B------:R-:W-:Y:S01]  /*1cfc0*/  ISETP.LT.AND P6, PT, R200, UR4, !P6 ;  /* 0x00000004c8007c0c */ /* 0x000fe2000f7c1270 */
[----:B------:R2:W-:Y:S02]  /*1cfd0*/  @P4 STG.E desc[UR24][R6.64], R187 ;  /* 0x000000bb06004986 */ /* 0x0005e4000c101918 */
[----:B------:R-:W-:Y:S01]  /*1cfe0*/  VIADD R0, R198, 0x7b ;  /* 0x0000007bc6007836 */ /* 0x000fe20000000000 */
[----:B------:R-:W-:Y:S01]  /*1cff0*/  ISETP.LT.AND P4, PT, R199, UR14, !P0 ;  /* 0x0000000ec7007c0c */ /* 0x000fe2000c781270 */
[----:B------:R2:W-:Y:S01]  /*1d000*/  @P2 STG.E desc[UR24][R8.64], R59 ;  /* 0x0000003b08002986 */ /* 0x0005e2000c101918 */
[----:B---3--:R-:W-:Y:S01]  /*1d010*/  ISETP.LT.AND P2, PT, R200, UR15, !P0 ;  /* 0x0000000fc8007c0c */ /* 0x008fe2000c741270 */
[----:B------:R-:W3:Y:S01]  /*1d020*/  LDCU UR4, c[0x0][0x398] ;  /* 0x00007300ff0477ac */ /* 0x000ee20008000800 */
[C---:B-1----:R-:W-:Y:S01]  /*1d030*/  IMAD.WIDE R4, R13.reuse, 0x4, R196 ;  /* 0x000000040d047825 */ /* 0x042fe200078e02c4 */
[----:B------:R1:W-:Y:S01]  /*1d040*/  @P5 STG.E desc[UR24][R10.64], R188 ;  /* 0x000000bc0a005986 */ /* 0x0003e2000c101918 */
[----:B------:R-:W-:Y:S01]  /*1d050*/  ISETP.GE.AND P3, PT, R0, UR19, PT ;  /* 0x0000001300007c0c */ /* 0x000fe2000bf66270 */
[----:B------:R-:W3:Y:S01]  /*1d060*/  LDCU UR14, c[0x0][0x398] ;  /* 0x00007300ff0e77ac */ /* 0x000ee20008000800 */
[----:B------:R-:W-:Y:S01]  /*1d070*/  VIADD R13, R13, UR30 ;  /* 0x0000001e0d0d7c36 */ /* 0x000fe20008000000 */
[----:B----4-:R-:W-:Y:S01]  /*1d080*/  ISETP.LT.AND P5, PT, R199, UR6, !P1 ;  /* 0x00000006c7007c0c */ /* 0x010fe2000cfa1270 */
[----:B------:R-:W-:Y:S01]  /*1d090*/  VIADD R0, R198, 0x7c ;  /* 0x0000007cc6007836 */ /* 0x000fe20000000000 */
[----:B------:R4:W-:Y:S01]  /*1d0a0*/  @P6 STG.E desc[UR24][R4.64], R60 ;  /* 0x0000003c04006986 */ /* 0x0009e2000c101918 */
[C---:B--2---:R-:W-:Y:S01]  /*1d0b0*/  IMAD.WIDE R6, R13.reuse, 0x4, R2 ;  /* 0x000000040d067825 */ /* 0x044fe200078e0202 */
[----:B------:R-:W-:Y:S01]  /*1d0c0*/  IADD3 R15, PT, PT, R13, UR30, RZ ;  /* 0x0000001e0d0f7c10 */ /* 0x000fe2000fffe0ff */
[----:B------:R-:W2:Y:S01]  /*1d0d0*/  LDCU UR6, c[0x0][0x398] ;  /* 0x00007300ff0677ac */ /* 0x000ea20008000800 */
[----:B------:R-:W-:Y:S01]  /*1d0e0*/  ISETP.GE.AND P0, PT, R0, UR21, PT ;  /* 0x0000001500007c0c */ /* 0x000fe2000bf06270 */
[----:B------:R-:W-:-:S02]  /*1d0f0*/  VIADD R0, R198, 0x7d ;  /* 0x0000007dc6007836 */ /* 0x000fc40000000000 */
[----:B------:R-:W-:Y:S01]  /*1d100*/  IMAD.WIDE R8, R13, 0x4, R196 ;  /* 0x000000040d087825 */ /* 0x000fe200078e02c4 */
[----:B------:R2:W-:Y:S03]  /*1d110*/  @P4 STG.E desc[UR24][R6.64], R189 ;  /* 0x000000bd06004986 */ /* 0x0005e6000c101918 */
[----:B-1----:R-:W-:Y:S01]  /*1d120*/  IMAD.WIDE R10, R15, 0x4, R2 ;  /* 0x000000040f0a7825 */ /* 0x002fe200078e0202 */
[----:B------:R-:W-:Y:S01]  /*1d130*/  ISETP.LT.AND P1, PT, R200, UR10, !P1 ;  /* 0x0000000ac8007c0c */ /* 0x000fe2000cf21270 */
[----:B------:R1:W-:Y:S01]  /*1d140*/  @P2 STG.E desc[UR24][R8.64], R61 ;  /* 0x0000003d08002986 */ /* 0x0003e2000c101918 */
[----:B------:R-:W-:Y:S01]  /*1d150*/  ISETP.GE.AND P6, PT, R0, UR13, PT ;  /* 0x0000000d00007c0c */ /* 0x000fe2000bfc6270 */
[----:B------:R-:W1:Y:S01]  /*1d160*/  LDCU UR13, c[0x0][0x398] ;  /* 0x00007300ff0d77ac */ /* 0x000e620008000800 */
[----:B------:R-:W-:Y:S01]  /*1d170*/  ISETP.LT.AND P4, PT, R199, UR12, !P3 ;  /* 0x0000000cc7007c0c */ /* 0x000fe2000df81270 */
[----:B------:R1:W-:Y:S01]  /*1d180*/  @P5 STG.E desc[UR24][R10.64], R190 ;  /* 0x000000be0a005986 */ /* 0x0003e2000c101918 */
[----:B------:R-:W-:Y:S01]  /*1d190*/  ISETP.LT.AND P3, PT, R200, UR7, !P3 ;  /* 0x00000007c8007c0c */ /* 0x000fe2000df61270 */
[----:B------:R-:W3:Y:S01]  /*1d1a0*/  LDCU UR7, c[0x0][0x398] ;  /* 0x00007300ff0777ac */ /* 0x000ee20008000800 */
[----:B------:R-:W-:-:S02]  /*1d1b0*/  IADD3 R13, PT, PT, R15, UR30, RZ ;  /* 0x0000001e0f0d7c10 */ /* 0x000fc4000fffe0ff */
[----:B------:R-:W-:Y:S01]  /*1d1c0*/  ISETP.LT.AND P5, PT, R199, UR9, !P0 ;  /* 0x00000009c7007c0c */ /* 0x000fe2000c7a1270 */
[----:B----4-:R-:W-:-:S04]  /*1d1d0*/  IMAD.WIDE R4, R15, 0x4, R196 ;  /* 0x000000040f047825 */ /* 0x010fc800078e02c4 */
[C---:B------:R-:W-:Y:S02]  /*1d1e0*/  VIADD R17, R13.reuse, UR30 ;  /* 0x0000001e0d117c36 */ /* 0x040fe40008000000 */
[C---:B--2---:R-:W-:Y:S01]  /*1d1f0*/  IMAD.WIDE R6, R13.reuse, 0x4, R2 ;  /* 0x000000040d067825 */ /* 0x044fe200078e0202 */
[----:B------:R2:W-:Y:S03]  /*1d200*/  @P1 STG.E desc[UR24][R4.64], R62 ;  /* 0x0000003e04001986 */ /* 0x0005e6000c101918 */
[----:B------:R-:W-:Y:S02]  /*1d210*/  VIADD R0, R198, 0x7e ;  /* 0x0000007ec6007836 */ /* 0x000fe40000000000 */
[----:B-1----:R-:W-:Y:S01]  /*1d220*/  IMAD.WIDE R8, R13, 0x4, R196 ;  /* 0x000000040d087825 */ /* 0x002fe200078e02c4 */
[----:B------:R1:W-:Y:S03]  /*1d230*/  @P4 STG.E desc[UR24][R6.64], R191 ;  /* 0x000000bf06004986 */ /* 0x0003e6000c101918 */
[----:B------:R-:W-:Y:S01]  /*1d240*/  IMAD.WIDE R10, R17, 0x4, R2 ;  /* 0x00000004110a7825 */ /* 0x000fe200078e0202 */
[----:B------:R-:W-:-:S03]  /*1d250*/  ISETP.GE.AND P2, PT, R0, UR17, PT ;  /* 0x0000001100007c0c */ /* 0x000fc6000bf46270 */
[----:B------:R-:W-:Y:S01]  /*1d260*/  VIADD R198, R198, 0x7f ;  /* 0x0000007fc6c67836 */ /* 0x000fe20000000000 */
[----:B------:R4:W-:Y:S01]  /*1d270*/  @P3 STG.E desc[UR24][R8.64], R63 ;  /* 0x0000003f08003986 */ /* 0x0009e2000c101918 */
[----:B------:R-:W-:Y:S02]  /*1d280*/  IADD3 R13, PT, PT, R17, UR30, RZ ;  /* 0x0000001e110d7c10 */ /* 0x000fe4000fffe0ff */
[----:B------:R-:W-:Y:S01]  /*1d290*/  ISETP.LT.AND P0, PT, R200, UR11, !P0 ;  /* 0x0000000bc8007c0c */ /* 0x000fe2000c701270 */
[----:B------:R1:W-:Y:S01]  /*1d2a0*/  @P5 STG.E desc[UR24][R10.64], R192 ;  /* 0x000000c00a005986 */ /* 0x0003e2000c101918 */
[----:B------:R-:W-:Y:S02]  /*1d2b0*/  ISETP.GE.AND P1, PT, R198, UR5, PT ;  /* 0x00000005c6007c0c */ /* 0x000fe4000bf26270 */
[----:B---3--:R-:W-:Y:S02]  /*1d2c0*/  ISETP.LT.AND P5, PT, R199, UR4, !P6 ;  /* 0x00000004c7007c0c */ /* 0x008fe4000f7a1270 */
[----:B------:R-:W-:-:S02]  /*1d2d0*/  ISETP.LT.AND P6, PT, R200, UR16, !P6 ;  /* 0x00000010c8007c0c */ /* 0x000fc4000f7c1270 */
[----:B------:R-:W-:Y:S01]  /*1d2e0*/  ISETP.LT.AND P4, PT, R199, UR6, !P2 ;  /* 0x00000006c7007c0c */ /* 0x000fe2000d781270 */
[----:B------:R-:W-:Y:S01]  /*1d2f0*/  VIADD R15, R13, UR30 ;  /* 0x0000001e0d0f7c36 */ /* 0x000fe20008000000 */
[C---:B------:R-:W-:Y:S02]  /*1d300*/  ISETP.LT.AND P2, PT, R200.reuse, UR13, !P2 ;  /* 0x0000000dc8007c0c */ /* 0x040fe4000d741270 */
[----:B------:R-:W-:Y:S02]  /*1d310*/  ISETP.LT.AND P3, PT, R199, UR14, !P1 ;  /* 0x0000000ec7007c0c */ /* 0x000fe4000cf61270 */
[----:B------:R-:W-:Y:S01]  /*1d320*/  ISETP.LT.AND P1, PT, R200, UR7, !P1 ;  /* 0x00000007c8007c0c */ /* 0x000fe2000cf21270 */
[----:B--2---:R-:W-:-:S04]  /*1d330*/  IMAD.WIDE R4, R17, 0x4, R196 ;  /* 0x0000000411047825 */ /* 0x004fc800078e02c4 */
[----:B------:R-:W-:Y:S02]  /*1d340*/  VIADD R17, R15, UR30 ;  /* 0x0000001e0f117c36 */ /* 0x000fe40008000000 */
[C---:B-1----:R-:W-:Y:S01]  /*1d350*/  IMAD.WIDE R6, R13.reuse, 0x4, R2 ;  /* 0x000000040d067825 */ /* 0x042fe200078e0202 */
[----:B------:R1:W-:Y:S03]  /*1d360*/  @P0 STG.E desc[UR24][R4.64], R64 ;  /* 0x0000004004000986 */ /* 0x0003e6000c101918 */
[----:B----4-:R-:W-:Y:S01]  /*1d370*/  IMAD.WIDE R8, R13, 0x4, R196 ;  /* 0x000000040d087825 */ /* 0x010fe200078e02c4 */
[----:B------:R1:W-:Y:S03]  /*1d380*/  @P5 STG.E desc[UR24][R6.64], R193 ;  /* 0x000000c106005986 */ /* 0x0003e6000c101918 */
[C---:B------:R-:W-:Y:S01]  /*1d390*/  IMAD.WIDE R10, R15.reuse, 0x4, R2 ;  /* 0x000000040f0a7825 */ /* 0x040fe200078e0202 */
[----:B------:R1:W-:Y:S03]  /*1d3a0*/  @P6 STG.E desc[UR24][R8.64], R65 ;  /* 0x0000004108006986 */ /* 0x0003e6000c101918 */
[----:B------:R-:W-:Y:S01]  /*1d3b0*/  IMAD.WIDE R12, R15, 0x4, R196 ;  /* 0x000000040f0c7825 */ /* 0x000fe200078e02c4 */
[----:B------:R1:W-:Y:S03]  /*1d3c0*/  @P4 STG.E desc[UR24][R10.64], R194 ;  /* 0x000000c20a004986 */ /* 0x0003e6000c101918 */
[C---:B------:R-:W-:Y:S01]  /*1d3d0*/  IMAD.WIDE R2, R17.reuse, 0x4, R2 ;  /* 0x0000000411027825 */ /* 0x040fe200078e0202 */
[----:B------:R1:W-:Y:S03]  /*1d3e0*/  @P2 STG.E desc[UR24][R12.64], R66 ;  /* 0x000000420c002986 */ /* 0x0003e6000c101918 */
[----:B------:R-:W-:Y:S01]  /*1d3f0*/  IMAD.WIDE R196, R17, 0x4, R196 ;  /* 0x0000000411c47825 */ /* 0x000fe200078e02c4 */
[----:B------:R1:W-:Y:S04]  /*1d400*/  @P3 STG.E desc[UR24][R2.64], R195 ;  /* 0x000000c302003986 */ /* 0x0003e8000c101918 */
[----:B------:R1:W-:Y:S01]  /*1d410*/  @P1 STG.E desc[UR24][R196.64], R67 ;  /* 0x00000043c4001986 */ /* 0x0003e2000c101918 */
[----:B------:R-:W-:Y:S06]  /*1d420*/  BAR.SYNC.DEFER_BLOCKING 0x0 ;  /* 0x0000000000007b1d */ /* 0x000fec0000010000 */
[----:B------:R-:W-:Y:S05]  /*1d430*/  BRA.U UP0, `(.L_x_20) ;  /* 0x0000000100a07547 */ /* 0x000fea000b800000 */
[----:B------:R-:W2:Y:S01]  /*1d440*/  S2UR UR5, SR_CgaCtaId ;  /* 0x00000000000579c3 */ /* 0x000ea20000008800 */
[----:B------:R-:W-:Y:S01]  /*1d450*/  NOP ;  /* 0x0000000000007918 */ /* 0x000fe20000000000 */
[----:B------:R-:W-:Y:S01]  /*1d460*/  UMOV UR4, 0x50 ;  /* 0x0000005000047882 */ /* 0x000fe20000000000 */
[----:B------:R-:W-:Y:S01]  /*1d470*/  MOV R0, UR8 ;  /* 0x0000000800007c02 */ /* 0x000fe20008000f00 */
[----:B-1----:R-:W-:Y:S02]  /*1d480*/  IMAD.MOV.U32 R3, RZ, RZ, 0xffff ;  /* 0x0000ffffff037424 */ /* 0x002fe400078e00ff */
[----:B------:R-:W-:Y:S01]  /*1d490*/  IMAD.MOV.U32 R7, RZ, RZ, 0x1 ;  /* 0x00000001ff077424 */ /* 0x000fe200078e00ff */
[----:B------:R-:W-:-:S04]  /*1d4a0*/  LOP3.LUT R0, R0, 0xffff, RZ, 0xc0, !PT ;  /* 0x0000ffff00007812 */ /* 0x000fc800078ec0ff */
[----:B------:R-:W-:-:S04]  /*1d4b0*/  SHF.R.U32.HI R0, RZ, 0x5, R0 ;  /* 0x00000005ff007819 */ /* 0x000fc80000011600 */
[----:B------:R-:W-:Y:S02]  /*1d4c0*/  IADD3 R2, PT, PT, R0, 0x10, RZ ;  /* 0x0000001000027810 */ /* 0x000fe40007ffe0ff */
[----:B------:R-:W-:Y:S01]  /*1d4d0*/  SHF.L.U32 R0, R3, R0, RZ ;  /* 0x0000000003007219 */ /* 0x000fe200000006ff */
[----:B--2---:R-:W-:Y:S01]  /*1d4e0*/  ULEA UR6, UR5, UR4, 0x18 ;  /* 0x0000000405067291 */ /* 0x004fe2000f8ec0ff */
[----:B------:R-:W-:-:S04]  /*1d4f0*/  SHF.L.U32 R3, R7, R2, RZ ;  /* 0x0000000207037219 */ /* 0x000fc800000006ff */
[----:B------:R-:W-:-:S04]  /*1d500*/  LOP3.LUT R0, R3, R0, RZ, 0xfc, !PT ;  /* 0x0000000003007212 */ /* 0x000fc800078efcff */
[----:B------:R-:W1:Y:S01]  /*1d510*/  LDS R5, [UR6] ;  /* 0x00000006ff057984 */ /* 0x000e620008000800 */
[C---:B------:R-:W-:Y:S02]  /*1d520*/  LOP3.LUT R2, R0.reuse, 0xffff, RZ, 0xc0, !PT ;  /* 0x0000ffff00027812 */ /* 0x040fe400078ec0ff */
[----:B-1----:R-:W-:-:S04]  /*1d530*/  LOP3.LUT R3, R0, 0xffff, R5, 0x80, !PT ;  /* 0x0000ffff00037812 */ /* 0x002fc800078e8005 */
[----:B------:R-:W-:-:S13]  /*1d540*/  ISETP.NE.AND P0, PT, R3, R2, PT ;  /* 0x000000020300720c */ /* 0x000fda0003f05270 */
[----:B------:R-:W-:Y:S05]  /*1d550*/  @P0 BRA `(.L_x_21) ;  /* 0x0000000000500947 */ /* 0x000fea0003800000 */
[----:B------:R-:W-:Y:S02]  /*1d560*/  SHF.R.U32.HI R5, RZ, 0x10, R5 ;  /* 0x00000010ff057819 */ /* 0x000fe40000011605 */
[----:B------:R-:W-:-:S04]  /*1d570*/  SHF.R.U32.HI R2, RZ, 0x10, R0 ;  /* 0x00000010ff027819 */ /* 0x000fc80000011600 */
[----:B------:R-:W-:-:S04]  /*1d580*/  LOP3.LUT R5, R5, R2, RZ, 0xc0, !PT ;  /* 0x0000000205057212 */ /* 0x000fc800078ec0ff */
[----:B------:R-:W-:-:S13]  /*1d590*/  ISETP.NE.AND P0, PT, R5, R2, PT ;  /* 0x000000020500720c */ /* 0x000fda0003f05270 */
[----:B------:R-:W-:Y:S05]  /*1d5a0*/  @P0 BRA `(.L_x_22) ;  /* 0x0000000000300947 */ /* 0x000fea0003800000 */
[----:B------:R-:W-:Y:S01]  /*1d5b0*/  R2UR UR4, R0 ;  /* 0x00000000000472ca */ /* 0x000fe200000e0000 */
[----:B------:R-:W-:Y:S01]  /*1d5c0*/  VOTEU.ANY UR5, UPT, PT ;  /* 0x0000000000057886 */ /* 0x000fe200038e0100 */
[----:B------:R-:W1:Y:S01]  /*1d5d0*/  S2R R0, SR_LANEID ;  /* 0x0000000000007919 */ /* 0x000e620000000000 */
[----:B------:R-:W-:-:S10]  /*1d5e0*/  UFLO.U32 UR5, UR5 ;  /* 0x00000005000572bd */ /* 0x000fd400080e0000 */
[----:B------:R-:W-:-:S06]  /*1d5f0*/  ULOP3.LUT UR4, URZ, UR4, URZ, 0x33, !UPT ;  /* 0x00000004ff047292 */ /* 0x000fcc000f8e33ff */
[----:B------:R-:W-:-:S04]  /*1d600*/  IMAD.U32 R2, RZ, RZ, UR4 ;  /* 0x00000004ff027e24 */ /* 0x000fc8000f8e00ff */
[----:B------:R-:W2:Y:S02]  /*1d610*/  REDUX UR7, R2 ;  /* 0x00000000020773c4 */ /* 0x000ea40000000000 */
[----:B------:R3:W-:Y:S01]  /*1d620*/  UTCATOMSWS.AND URZ, UR4 ;  /* 0x0000000400ff79e3 */ /* 0x0007e20008000000 */
[----:B-1----:R-:W-:Y:S01]  /*1d630*/  ISETP.EQ.U32.AND P0, PT, R0, UR5, PT ;  /* 0x0000000500007c0c */ /* 0x002fe2000bf02070 */
[----:B--2---:R-:W-:-:S12]  /*1d640*/  IMAD.U32 R0, RZ, RZ, UR7 ;  /* 0x00000007ff007e24 */ /* 0x004fd8000f8e00ff */
[----:B------:R3:W-:Y:S01]  /*1d650*/  @P0 ATOMS.AND RZ, [UR6], R0 ;  /* 0x00000000ffff098c */ /* 0x0007e2000a800006 */
[----:B------:R-:W-:Y:S05]  /*1d660*/  BRA `(.L_x_20) ;  /* 0x0000000000147947 */ /* 0x000fea0003800000 */
.L_x_22:
[----:B------:R-:W-:-:S07]  /*1d670*/  MOV R2, 0x1d690 ;  /* 0x0001d69000027802 */ /* 0x000fce0000000f00 */
[----:B------:R-:W-:Y:S05]  /*1d680*/  CALL.REL.NOINC `($__internal_0_$__cuda_sm10x_tcgen05_guardrail_trap_col_being_dealloced_not_returned_by_alloc) ;  /* 0x00000000005c7944 */ /* 0x000fea0003c00000 */
[----:B------:R-:W-:Y:S05]  /*1d690*/  BRA `(.L_x_20) ;  /* 0x0000000000087947 */ /* 0x000fea0003800000 */
.L_x_21:
[----:B------:R-:W-:-:S07]  /*1d6a0*/  MOV R2, 0x1d6c0 ;  /* 0x0001d6c000027802 */ /* 0x000fce0000000f00 */
[----:B------:R-:W-:Y:S05]  /*1d6b0*/  CALL.REL.NOINC `($__internal_2_$__cuda_sm10x_tcgen05_guardrail_trap_unallocated_columns_being_dealloced) ;  /* 0x0000000000687944 */ /* 0x000fea0003c00000 */
.L_x_20:
[----:B------:R-:W-:Y:S01]  /*1d6c0*/  NOP ;  /* 0x0000000000007918 */ /* 0x000fe20000000000 */
[----:B---3--:R-:W-:Y:S05]  /*1d6d0*/  EXIT ;  /* 0x000000000000794d */ /* 0x008fea0003800000 */
.L_x_7:
[----:B------:R-:W-:-:S07]  /*1d6e0*/  MOV R3, R2 ;  /* 0x0000000200037202 */ /* 0x000fce0000000f00 */
.L_x_23:
[----:B-1----:R1:W2:Y:S02]  /*1d6f0*/  SYNCS.PHASECHK.TRANS64.TRYWAIT P1, [R7+URZ], R3 ;  /* 0x00000003070075a7 */ /* 0x0022a400080211ff */
[----:B--2---:R-:W-:Y:S05]  /*1d700*/  @!P1 NANOSLEEP.SYNCS 0x989680 ;  /* 0x009896800000995d */ /* 0x004fea0003900000 */
[----:B------:R-:W2:Y:S02]  /*1d710*/  @!P1 SYNCS.PHASECHK.TRANS64 P1, [R7+URZ], R3 ;  /* 0x00000003070095a7 */ /* 0x000ea400080210ff */
[----:B--2---:R-:W-:Y:S05]  /*1d720*/  @!P1 BRA `(.L_x_23) ;  /* 0xfffffffc00f09947 */ /* 0x004fea000383ffff */
[----:B------:R-:W-:Y:S05]  /*1d730*/  BRA `(.L_x_6) ;  /* 0xfffffe2800fc7947 */ /* 0x000fea000383ffff */
.L_x_10:
[----:B------:R-:W-:-:S07]  /*1d740*/  IMAD.MOV.U32 R3, RZ, RZ, R2 ;  /* 0x000000ffff037224 */ /* 0x000fce00078e0002 */
.L_x_24:
[----:B-1----:R1:W2:Y:S02]  /*1d750*/  SYNCS.PHASECHK.TRANS64.TRYWAIT P0, [R9+URZ], R3 ;  /* 0x00000003090075a7 */ /* 0x0022a400080011ff */
[----:B--2---:R-:W-:Y:S05]  /*1d760*/  @!P0 NANOSLEEP.SYNCS 0x989680 ;  /* 0x009896800000895d */ /* 0x004fea0003900000 */
[----:B------:R-:W2:Y:S02]  /*1d770*/  @!P0 SYNCS.PHASECHK.TRANS64 P0, [R9+URZ], R3 ;  /* 0x00000003090085a7 */ /* 0x000ea400080010ff */
[----:B--2---:R-:W-:Y:S05]  /*1d780*/  @!P0 BRA `(.L_x_24) ;  /* 0xfffffffc00f08947 */ /* 0x004fea000383ffff */
[----:B------:R-:W-:Y:S05]  /*1d790*/  BRA `(.L_x_9) ;  /* 0xfffffe2c00607947 */ /* 0x000fea000383ffff */
.L_x_15:
[----:B------:R-:W2:Y:S02]  /*1d7a0*/  SYNCS.PHASECHK.TRANS64.TRYWAIT P3, [UR10], R4 ;  /* 0x00000004ff0075a7 */ /* 0x000ea4000806110a */
[----:B--2---:R-:W-:Y:S05]  /*1d7b0*/  @!P3 BRA `(.L_x_15) ;  /* 0xfffffffc00f8b947 */ /* 0x004fea000383ffff */
[----:B------:R-:W-:Y:S05]  /*1d7c0*/  BRA `(.L_x_25) ;  /* 0xffffff2400d87947 */ /* 0x000fea000383ffff */
.L_x_19:
[----:B------:R-:W4:Y:S02]  /*1d7d0*/  SYNCS.PHASECHK.TRANS64.TRYWAIT P0, [UR10], R0 ;  /* 0x00000000ff0075a7 */ /* 0x000f24000800110a */
[----:B----4-:R-:W-:Y:S05]  /*1d7e0*/  @!P0 BRA `(.L_x_19) ;  /* 0xfffffffc00f88947 */ /* 0x010fea000383ffff */
[----:B------:R-:W-:Y:S05]  /*1d7f0*/  BRA `(.L_x_18) ;  /* 0xffffff9800007947 */ /* 0x000fea000383ffff */
        .weak           $__internal_0_$__cuda_sm10x_tcgen05_guardrail_trap_col_being_dealloced_not_returned_by_alloc
        .type           $__internal_0_$__cuda_sm10x_tcgen05_guardrail_trap_col_being_dealloced_not_returned_by_alloc,@function
        .size           $__internal_0_$__cuda_sm10x_tcgen05_guardrail_trap_col_being_dealloced_not_returned_by_alloc,($__internal_1_$__cuda_sm10x_tcgen05_guardrail_trap_phase_invalid_during_alloc - $__internal_0_$__cuda_sm10x_tcgen05_guardrail_trap_col_being_dealloced_not_returned_by_alloc)
$__internal_0_$__cuda_sm10x_tcgen05_guardrail_trap_col_being_dealloced_not_returned_by_alloc:
[----:B------:R-:W-:Y:S05]  /*1d800*/  BPT.TRAP 0x1 ;  /* 0x000000040000795c */ /* 0x000fea0000300000 */
[----:B------:R-:W-:-:S04]  /*1d810*/  IMAD.MOV.U32 R3, RZ, RZ, 0x0 ;  /* 0x00000000ff037424 */ /* 0x000fc800078e00ff */
[----:B------:R-:W-:Y:S05]  /*1d820*/  RET.REL.NODEC R2 `(matmul_kernel) ;  /* 0xfffffe2402f47950 */ /* 0x000fea0003c3ffff */
        .weak           $__internal_1_$__cuda_sm10x_tcgen05_guardrail_trap_phase_invalid_during_alloc
        .type           $__internal_1_$__cuda_sm10x_tcgen05_guardrail_trap_phase_invalid_during_alloc,@function
        .size           $__internal_1_$__cuda_sm10x_tcgen05_guardrail_trap_phase_invalid_during_alloc,($__internal_2_$__cuda_sm10x_tcgen05_guardrail_trap_unallocated_columns_being_dealloced - $__internal_1_$__cuda_sm10x_tcgen05_guardrail_trap_phase_invalid_during_alloc)
$__internal_1_$__cuda_sm10x_tcgen05_guardrail_trap_phase_invalid_during_alloc:
[----:B------:R-:W-:Y:S05]  /*1d830*/  BPT.TRAP 0x1 ;  /* 0x000000040000795c */ /* 0x000fea0000300000 */
[----:B------:R-:W-:-:S04]  /*1d840*/  HFMA2 R3, -RZ, RZ, 0, 0 ;  /* 0x00000000ff037431 */ /* 0x000fc800000001ff */
[----:B------:R-:W-:Y:S05]  /*1d850*/  RET.REL.NODEC R2 `(matmul_kernel) ;  /* 0xfffffe2402e87950 */ /* 0x000fea0003c3ffff */
        .weak           $__internal_2_$__cuda_sm10x_tcgen05_guardrail_trap_unallocated_columns_being_dealloced
        .type           $__internal_2_$__cuda_sm10x_tcgen05_guardrail_trap_unallocated_columns_being_dealloced,@function
        .size           $__internal_2_$__cuda_sm10x_tcgen05_guardrail_trap_unallocated_columns_being_dealloced,(.L_x_29 - $__internal_2_$__cuda_sm10x_tcgen05_guardrail_trap_unallocated_columns_being_dealloced)
$__internal_2_$__cuda_sm10x_tcgen05_guardrail_trap_unallocated_columns_being_dealloced:
[----:B------:R-:W-:Y:S05]  /*1d860*/  BPT.TRAP 0x1 ;  /* 0x000000040000795c */ /* 0x000fea0000300000 */
[----:B------:R-:W-:-:S04]  /*1d870*/  IMAD.MOV.U32 R3, RZ, RZ, 0x0 ;  /* 0x00000000ff037424 */ /* 0x000fc800078e00ff */
[----:B------:R-:W-:Y:S05]  /*1d880*/  RET.REL.NODEC R2 `(matmul_kernel) ;  /* 0xfffffe2402dc7950 */ /* 0x000fea0003c3ffff */
.L_x_26:
[----:B------:R-:W-:-:S00]  /*1d890*/  BRA `(.L_x_26) ;  /* 0xfffffffc00fc7947 */ /* 0x000fc0000383ffff */
[----:B------:R-:W-:-:S00]  /*1d8a0*/  NOP ;  /* 0x0000000000007918 */ /* 0x000fc00000000000 */
        /* <DEDUP_REMOVED lines=13> */
.L_x_29:


//--------------------- .nv.shared.matmul_kernel  --------------------------
	.section	.nv.shared.matmul_kernel,"aw",@nobits
	.sectionflags	@""
	.align	16
	.zero		1024


//--------------------- .nv.shared.reserved.0     --------------------------
	.section	.nv.shared.reserved.0,"aw",@nobits
	.align	8
	.weak		__nv_reservedSMEM_offset_0_alias
	.size		__nv_reservedSMEM_offset_0_alias, 0, 64
	.other		__nv_reservedSMEM_offset_0_alias,@"STO_CUDA_RESERVED_SHARED STV_DEFAULT"
__nv_reservedSMEM_offset_0_alias:
	.zero		0
.nv.shared.reserved.0:
	.zero		64
	.weak		__nv_reservedSMEM_allocation_phase
	.type		__nv_reservedSMEM_allocation_phase,@object
	.size		__nv_reservedSMEM_allocation_phase,(.L_0 - __nv_reservedSMEM_allocation_phase)
__nv_reservedSMEM_allocation_phase:
	.zero		1
.L_0:
	.zero		7
	.weak		__nv_reservedSMEM_devtool_atexit_pc
	.type		__nv_reservedSMEM_devtool_atexit_pc,@object
	.size		__nv_reservedSMEM_devtool_atexit_pc,(__nv_reservedSMEM_allocation_mask - __nv_reservedSMEM_devtool_atexit_pc)
__nv_reservedSMEM_devtool_atexit_pc:
	.zero		8
	.weak		__nv_reservedSMEM_allocation_mask
	.type		__nv_reservedSMEM_allocation_mask,@object
	.size		__nv_reservedSMEM_allocation_mask,(.L_2 - __nv_reservedSMEM_allocation_mask)
__nv_reservedSMEM_allocation_mask:
	.zero		4
.L_2:
	.zero		4
	.weak		__nv_reservedSMEM_tmem_allocation_pipeline_mbarrier
	.type		__nv_reservedSMEM_tmem_allocation_pipeline_mbarrier,@object
	.size		__nv_reservedSMEM_tmem_allocation_pipeline_mbarrier,(__nv_reservedSMEM_tmem_allocation_pipeline_mbarrier_parity - __nv_reservedSMEM_tmem_allocation_pipeline_mbarrier)
__nv_reservedSMEM_tmem_allocation_pipeline_mbarrier:
	.zero		8
	.weak		__nv_reservedSMEM_tmem_allocation_pipeline_mbarrier_parity
	.type		__nv_reservedSMEM_tmem_allocation_pipeline_mbarrier_parity,@object
	.size		__nv_reservedSMEM_tmem_allocation_pipeline_mbarrier_parity,(.L_4 - __nv_reservedSMEM_tmem_allocation_pipeline_mbarrier_parity)
__nv_reservedSMEM_tmem_allocation_pipeline_mbarrier_parity:
	.zero		4
.L_4:


//--------------------- .nv.constant0.matmul_kernel --------------------------
	.section	.nv.constant0.matmul_kernel,"a",@progbits
	.sectionflags	@""
	.align	4
.nv.constant0.matmul_kernel:
	.zero		976


//--------------------- SYMBOLS --------------------------

	.type		.nv.reservedSmem.offset0,@object
	.size		.nv.reservedSmem.offset0,0x4
	.type		.nv.reservedSmem.cap,@object
	.size		.nv.reservedSmem.cap,0x4
